	.target	sm_90a

	.elftype	@"ET_EXEC"


//--------------------- .note.nv.tkinfo           --------------------------
	.section	.note.nv.tkinfo,"",@"SHT_NOTE"
	.sectionflags	@"SHF_NOTE_NV_TKINFO"
	.tkinfo
        /*0018*/ 	.word	0x00000002
        /*0030*/ 	.string	""
        /*0030*/ 	.string	"ptxas"
        /*0030*/ 	.string	"Cuda compilation tools, release 13.0, V13.0.88"
        /*0030*/ 	.string	"Build cuda_13.0.r13.0/compiler.36424714_0"
        /*0030*/ 	.string	"-v  -suppress-debug-info  -lineinfo  -arch sm_90a "



//--------------------- .note.nv.cuinfo           --------------------------
	.section	.note.nv.cuinfo,"",@"SHT_NOTE"
	.sectionflags	@"SHF_NOTE_NV_CUINFO"
        /*0018*/ 	.short	0x0002
        /*001a*/ 	.short	0x005a
        /*001c*/ 	.short	0x0082
	.zero		2


//--------------------- .nv.info                  --------------------------
	.section	.nv.info,"",@"SHT_CUDA_INFO"
	.align	4


	//----- nvinfo : EIATTR_REGCOUNT
	.align		4
        /*0000*/ 	.byte	0x04, 0x2f
        /*0002*/ 	.short	(.L_1 - .L_0)
	.align		4
.L_0:
        /*0004*/ 	.word	index@(matmul_kernel)
        /*0008*/ 	.word	0x000000ff


	//----- nvinfo : EIATTR_FRAME_SIZE
	.align		4
.L_1:
        /*000c*/ 	.byte	0x04, 0x11
        /*000e*/ 	.short	(.L_3 - .L_2)
	.align		4
.L_2:
        /*0010*/ 	.word	index@(matmul_kernel)
        /*0014*/ 	.word	0x00000c28


	//----- nvinfo : EIATTR_MIN_STACK_SIZE
	.align		4
.L_3:
        /*0018*/ 	.byte	0x04, 0x12
        /*001a*/ 	.short	(.L_5 - .L_4)
	.align		4
.L_4:
        /*001c*/ 	.word	index@(matmul_kernel)
        /*0020*/ 	.word	0x00000c28
.L_5:


//--------------------- .nv.compat                --------------------------
	.section	.nv.compat,"",@"SHT_CUDA_COMPAT_INFO"
	.align	4
        /*0000*/ 	.byte	0x02, 0x09, 0x01, 0x00, 0x02, 0x02, 0x01, 0x00, 0x02, 0x05, 0x05, 0x00, 0x03, 0x07, 0x01, 0x01
        /*0010*/ 	.byte	0x02, 0x03, 0x00, 0x00, 0x02, 0x06, 0x01, 0x00, 0x04, 0x0b, 0x08, 0x00, 0x00, 0x00, 0x00, 0x00
        /*0020*/ 	.byte	0x00, 0x00, 0x00, 0x00


//--------------------- .nv.info.matmul_kernel    --------------------------
	.section	.nv.info.matmul_kernel,"",@"SHT_CUDA_INFO"
	.sectionflags	@""
	.align	4


	//----- nvinfo : EIATTR_CUDA_API_VERSION
	.align		4
        /*0000*/ 	.byte	0x04, 0x37
        /*0002*/ 	.short	(.L_7 - .L_6)
.L_6:
        /*0004*/ 	.word	0x00000082


	//----- nvinfo : EIATTR_KPARAM_INFO
	.align		4
.L_7:
        /*0008*/ 	.byte	0x04, 0x17
        /*000a*/ 	.short	(.L_9 - .L_8)
.L_8:
        /*000c*/ 	.word	0x00000000
        /*0010*/ 	.short	0x000d
        /*0012*/ 	.short	0x0048
        /*0014*/ 	.byte	0x00, 0xf4, 0x21, 0x00


	//----- nvinfo : EIATTR_KPARAM_INFO
	.align		4
.L_9:
        /*0018*/ 	.byte	0x04, 0x17
        /*001a*/ 	.short	(.L_11 - .L_10)
.L_10:
        /*001c*/ 	.word	0x00000000
        /*0020*/ 	.short	0x000c
        /*0022*/ 	.short	0x0040
        /*0024*/ 	.byte	0x00, 0xf4, 0x21, 0x00


	//----- nvinfo : EIATTR_KPARAM_INFO
	.align		4
.L_11:
        /*0028*/ 	.byte	0x04, 0x17
        /*002a*/ 	.short	(.L_13 - .L_12)
.L_12:
        /*002c*/ 	.word	0x00000000
        /*0030*/ 	.short	0x000b
        /*0032*/ 	.short	0x0038
        /*0034*/ 	.byte	0x00, 0xf0, 0x11, 0x00


	//----- nvinfo : EIATTR_KPARAM_INFO
	.align		4
.L_13:
        /*0038*/ 	.byte	0x04, 0x17
        /*003a*/ 	.short	(.L_15 - .L_14)
.L_14:
        /*003c*/ 	.word	0x00000000
        /*0040*/ 	.short	0x000a
        /*0042*/ 	.short	0x0034
        /*0044*/ 	.byte	0x00, 0xf0, 0x11, 0x00


	//----- nvinfo : EIATTR_KPARAM_INFO
	.align		4
.L_15:
        /*0048*/ 	.byte	0x04, 0x17
        /*004a*/ 	.short	(.L_17 - .L_16)
.L_16:
        /*004c*/ 	.word	0x00000000
        /*0050*/ 	.short	0x0009
        /*0052*/ 	.short	0x0030
        /*0054*/ 	.byte	0x00, 0xf0, 0x11, 0x00


	//----- nvinfo : EIATTR_KPARAM_INFO
	.align		4
.L_17:
        /*0058*/ 	.byte	0x04, 0x17
        /*005a*/ 	.short	(.L_19 - .L_18)
.L_18:
        /*005c*/ 	.word	0x00000000
        /*0060*/ 	.short	0x0008
        /*0062*/ 	.short	0x002c
        /*0064*/ 	.byte	0x00, 0xf0, 0x11, 0x00


	//----- nvinfo : EIATTR_KPARAM_INFO
	.align		4
.L_19:
        /*0068*/ 	.byte	0x04, 0x17
        /*006a*/ 	.short	(.L_21 - .L_20)
.L_20:
        /*006c*/ 	.word	0x00000000
        /*0070*/ 	.short	0x0007
        /*0072*/ 	.short	0x0028
        /*0074*/ 	.byte	0x00, 0xf0, 0x11, 0x00


	//----- nvinfo : EIATTR_KPARAM_INFO
	.align		4
.L_21:
        /*0078*/ 	.byte	0x04, 0x17
        /*007a*/ 	.short	(.L_23 - .L_22)
.L_22:
        /*007c*/ 	.word	0x00000000
        /*0080*/ 	.short	0x0006
        /*0082*/ 	.short	0x0024
        /*0084*/ 	.byte	0x00, 0xf0, 0x11, 0x00


	//----- nvinfo : EIATTR_KPARAM_INFO
	.align		4
.L_23:
        /*0088*/ 	.byte	0x04, 0x17
        /*008a*/ 	.short	(.L_25 - .L_24)
.L_24:
        /*008c*/ 	.word	0x00000000
        /*0090*/ 	.short	0x0005
        /*0092*/ 	.short	0x0020
        /*0094*/ 	.byte	0x00, 0xf0, 0x11, 0x00


	//----- nvinfo : EIATTR_KPARAM_INFO
	.align		4
.L_25:
        /*0098*/ 	.byte	0x04, 0x17
        /*009a*/ 	.short	(.L_27 - .L_26)
.L_26:
        /*009c*/ 	.word	0x00000000
        /*00a0*/ 	.short	0x0004
        /*00a2*/ 	.short	0x001c
        /*00a4*/ 	.byte	0x00, 0xf0, 0x11, 0x00


	//----- nvinfo : EIATTR_KPARAM_INFO
	.align		4
.L_27:
        /*00a8*/ 	.byte	0x04, 0x17
        /*00aa*/ 	.short	(.L_29 - .L_28)
.L_28:
        /*00ac*/ 	.word	0x00000000
        /*00b0*/ 	.short	0x0003
        /*00b2*/ 	.short	0x0018
        /*00b4*/ 	.byte	0x00, 0xf0, 0x11, 0x00


	//----- nvinfo : EIATTR_KPARAM_INFO
	.align		4
.L_29:
        /*00b8*/ 	.byte	0x04, 0x17
        /*00ba*/ 	.short	(.L_31 - .L_30)
.L_30:
        /*00bc*/ 	.word	0x00000000
        /*00c0*/ 	.short	0x0002
        /*00c2*/ 	.short	0x0010
        /*00c4*/ 	.byte	0x00, 0xf4, 0x21, 0x00


	//----- nvinfo : EIATTR_KPARAM_INFO
	.align		4
.L_31:
        /*00c8*/ 	.byte	0x04, 0x17
        /*00ca*/ 	.short	(.L_33 - .L_32)
.L_32:
        /*00cc*/ 	.word	0x00000000
        /*00d0*/ 	.short	0x0001
        /*00d2*/ 	.short	0x0008
        /*00d4*/ 	.byte	0x00, 0xf4, 0x21, 0x00


	//----- nvinfo : EIATTR_KPARAM_INFO
	.align		4
.L_33:
        /*00d8*/ 	.byte	0x04, 0x17
        /*00da*/ 	.short	(.L_35 - .L_34)
.L_34:
        /*00dc*/ 	.word	0x00000000
        /*00e0*/ 	.short	0x0000
        /*00e2*/ 	.short	0x0000
        /*00e4*/ 	.byte	0x00, 0xf4, 0x21, 0x00


	//----- nvinfo : EIATTR_SPARSE_MMA_MASK
	.align		4
.L_35:
        /*00e8*/ 	.byte	0x03, 0x50
        /*00ea*/ 	.short	0x0000


	//----- nvinfo : EIATTR_MAXREG_COUNT
	.align		4
        /*00ec*/ 	.byte	0x03, 0x1b
        /*00ee*/ 	.short	0x00ff


	//----- nvinfo : EIATTR_NUM_BARRIERS
	.align		4
        /*00f0*/ 	.byte	0x02, 0x4c
        /*00f2*/ 	.byte	0x01
	.zero		1


	//----- nvinfo : EIATTR_ANNOTATIONS
	.align		4
        /*00f4*/ 	.byte	0x04, 0x55
        /*00f6*/ 	.short	(.L_37 - .L_36)


	//   ....[0]....
.L_36:
        /*00f8*/ 	.word	0x00000001
        /*00fc*/ 	.byte	0xa0, 0x00, 0x00, 0x00, 0x01, 0x00, 0x00, 0x00, 0x70, 0x06, 0x00, 0x00, 0x01, 0x00, 0x00, 0x00
        /* <DEDUP_REMOVED lines=1352> */
        /*558c*/ 	.byte	0xd0, 0x1d, 0x02, 0x00


	//----- nvinfo : EIATTR_MERCURY_ISA_VERSION
	.align		4
.L_37:
        /*5590*/ 	.byte	0x03, 0x5f
        /*5592*/ 	.short	0x0101


	//----- nvinfo : EIATTR_COOP_GROUP_MASK_REGIDS
	.align		4
        /*5594*/ 	.byte	0x04, 0x29
        /*5596*/ 	.short	(.L_39 - .L_38)


	//   ....[0]....
.L_38:
        /*5598*/ 	.word	0xffffffff


	//   ....[1]....
        /*559c*/ 	.word	0xffffffff


	//   ....[2]....
        /*55a0*/ 	.word	0xffffffff


	//   ....[3]....
        /*55a4*/ 	.word	0xffffffff


	//   ....[4]....
        /*55a8*/ 	.word	0xffffffff


	//   ....[5]....
        /*55ac*/ 	.word	0xffffffff


	//   ....[6]....
        /*55b0*/ 	.word	0xffffffff


	//   ....[7]....
        /*55b4*/ 	.word	0xffffffff


	//   ....[8]....
        /*55b8*/ 	.word	0xffffffff


	//   ....[9]....
        /*55bc*/ 	.word	0xffffffff


	//   ....[10]....
        /*55c0*/ 	.word	0xffffffff


	//   ....[11]....
        /*55c4*/ 	.word	0xffffffff


	//   ....[12]....
        /*55c8*/ 	.word	0xffffffff


	//   ....[13]....
        /*55cc*/ 	.word	0xffffffff


	//   ....[14]....
        /*55d0*/ 	.word	0xffffffff


	//   ....[15]....
        /*55d4*/ 	.word	0xffffffff


	//   ....[16]....
        /*55d8*/ 	.word	0xffffffff


	//   ....[17]....
        /*55dc*/ 	.word	0xffffffff


	//   ....[18]....
        /*55e0*/ 	.word	0xffffffff


	//   ....[19]....
        /*55e4*/ 	.word	0xffffffff


	//   ....[20]....
        /*55e8*/ 	.word	0xffffffff


	//   ....[21]....
        /*55ec*/ 	.word	0xffffffff


	//   ....[22]....
        /*55f0*/ 	.word	0xffffffff


	//   ....[23]....
        /*55f4*/ 	.word	0xffffffff


	//   ....[24]....
        /*55f8*/ 	.word	0xffffffff


	//   ....[25]....
        /*55fc*/ 	.word	0xffffffff


	//   ....[26]....
        /*5600*/ 	.word	0xffffffff


	//   ....[27]....
        /*5604*/ 	.word	0xffffffff


	//   ....[28]....
        /*5608*/ 	.word	0xffffffff


	//   ....[29]....
        /*560c*/ 	.word	0xffffffff


	//   ....[30]....
        /*5610*/ 	.word	0xffffffff


	//   ....[31]....
        /*5614*/ 	.word	0xffffffff


	//   ....[32]....
        /*5618*/ 	.word	0xffffffff


	//   ....[33]....
        /*561c*/ 	.word	0xffffffff


	//   ....[34]....
        /*5620*/ 	.word	0xffffffff


	//   ....[35]....
        /*5624*/ 	.word	0xffffffff


	//   ....[36]....
        /*5628*/ 	.word	0xffffffff


	//   ....[37]....
        /*562c*/ 	.word	0xffffffff


	//   ....[38]....
        /*5630*/ 	.word	0xffffffff


	//   ....[39]....
        /*5634*/ 	.word	0xffffffff


	//   ....[40]....
        /*5638*/ 	.word	0xffffffff


	//   ....[41]....
        /*563c*/ 	.word	0xffffffff


	//   ....[42]....
        /*5640*/ 	.word	0xffffffff


	//   ....[43]....
        /*5644*/ 	.word	0xffffffff


	//   ....[44]....
        /*5648*/ 	.word	0xffffffff


	//   ....[45]....
        /*564c*/ 	.word	0xffffffff


	//   ....[46]....
        /*5650*/ 	.word	0xffffffff


	//   ....[47]....
        /*5654*/ 	.word	0xffffffff


	//   ....[48]....
        /*5658*/ 	.word	0xffffffff


	//   ....[49]....
        /*565c*/ 	.word	0xffffffff


	//   ....[50]....
        /*5660*/ 	.word	0xffffffff


	//   ....[51]....
        /*5664*/ 	.word	0xffffffff


	//   ....[52]....
        /*5668*/ 	.word	0xffffffff


	//   ....[53]....
        /*566c*/ 	.word	0xffffffff


	//   ....[54]....
        /*5670*/ 	.word	0xffffffff


	//   ....[55]....
        /*5674*/ 	.word	0xffffffff


	//   ....[56]....
        /*5678*/ 	.word	0xffffffff


	//   ....[57]....
        /*567c*/ 	.word	0xffffffff


	//   ....[58]....
        /*5680*/ 	.word	0xffffffff


	//   ....[59]....
        /*5684*/ 	.word	0xffffffff


	//   ....[60]....
        /*5688*/ 	.word	0xffffffff


	//   ....[61]....
        /*568c*/ 	.word	0xffffffff


	//   ....[62]....
        /*5690*/ 	.word	0xffffffff


	//   ....[63]....
        /*5694*/ 	.word	0xffffffff


	//   ....[64]....
        /*5698*/ 	.word	0xffffffff


	//   ....[65]....
        /*569c*/ 	.word	0xffffffff


	//   ....[66]....
        /*56a0*/ 	.word	0xffffffff


	//   ....[67]....
        /*56a4*/ 	.word	0xffffffff


	//   ....[68]....
        /*56a8*/ 	.word	0xffffffff


	//   ....[69]....
        /*56ac*/ 	.word	0xffffffff


	//   ....[70]....
        /*56b0*/ 	.word	0xffffffff


	//   ....[71]....
        /*56b4*/ 	.word	0xffffffff


	//   ....[72]....
        /*56b8*/ 	.word	0xffffffff


	//   ....[73]....
        /*56bc*/ 	.word	0xffffffff


	//   ....[74]....
        /*56c0*/ 	.word	0xffffffff


	//   ....[75]....
        /*56c4*/ 	.word	0xffffffff


	//   ....[76]....
        /*56c8*/ 	.word	0xffffffff


	//   ....[77]....
        /*56cc*/ 	.word	0xffffffff


	//   ....[78]....
        /*56d0*/ 	.word	0xffffffff


	//   ....[79]....
        /*56d4*/ 	.word	0xffffffff


	//   ....[80]....
        /*56d8*/ 	.word	0xffffffff


	//   ....[81]....
        /*56dc*/ 	.word	0xffffffff


	//   ....[82]....
        /*56e0*/ 	.word	0xffffffff


	//   ....[83]....
        /*56e4*/ 	.word	0xffffffff


	//   ....[84]....
        /*56e8*/ 	.word	0xffffffff


	//   ....[85]....
        /*56ec*/ 	.word	0xffffffff


	//   ....[86]....
        /*56f0*/ 	.word	0xffffffff


	//   ....[87]....
        /*56f4*/ 	.word	0xffffffff


	//   ....[88]....
        /*56f8*/ 	.word	0xffffffff


	//   ....[89]....
        /*56fc*/ 	.word	0xffffffff


	//   ....[90]....
        /*5700*/ 	.word	0xffffffff


	//   ....[91]....
        /*5704*/ 	.word	0xffffffff


	//   ....[92]....
        /*5708*/ 	.word	0xffffffff


	//   ....[93]....
        /*570c*/ 	.word	0xffffffff


	//   ....[94]....
        /*5710*/ 	.word	0xffffffff


	//   ....[95]....
        /*5714*/ 	.word	0xffffffff


	//   ....[96]....
        /*5718*/ 	.word	0xffffffff


	//   ....[97]....
        /*571c*/ 	.word	0xffffffff


	//   ....[98]....
        /*5720*/ 	.word	0xffffffff


	//   ....[99]....
        /*5724*/ 	.word	0xffffffff


	//   ....[100]....
        /*5728*/ 	.word	0xffffffff


	//   ....[101]....
        /*572c*/ 	.word	0xffffffff


	//   ....[102]....
        /*5730*/ 	.word	0xffffffff


	//   ....[103]....
        /*5734*/ 	.word	0xffffffff


	//   ....[104]....
        /*5738*/ 	.word	0xffffffff


	//   ....[105]....
        /*573c*/ 	.word	0xffffffff


	//   ....[106]....
        /*5740*/ 	.word	0xffffffff


	//   ....[107]....
        /*5744*/ 	.word	0xffffffff


	//   ....[108]....
        /*5748*/ 	.word	0xffffffff


	//   ....[109]....
        /*574c*/ 	.word	0xffffffff


	//   ....[110]....
        /*5750*/ 	.word	0xffffffff


	//   ....[111]....
        /*5754*/ 	.word	0xffffffff


	//   ....[112]....
        /*5758*/ 	.word	0xffffffff


	//   ....[113]....
        /*575c*/ 	.word	0xffffffff


	//   ....[114]....
        /*5760*/ 	.word	0xffffffff


	//   ....[115]....
        /*5764*/ 	.word	0xffffffff


	//   ....[116]....
        /*5768*/ 	.word	0xffffffff


	//   ....[117]....
        /*576c*/ 	.word	0xffffffff


	//   ....[118]....
        /*5770*/ 	.word	0xffffffff


	//   ....[119]....
        /*5774*/ 	.word	0xffffffff


	//   ....[120]....
        /*5778*/ 	.word	0xffffffff


	//   ....[121]....
        /*577c*/ 	.word	0xffffffff


	//   ....[122]....
        /*5780*/ 	.word	0xffffffff


	//   ....[123]....
        /*5784*/ 	.word	0xffffffff


	//   ....[124]....
        /*5788*/ 	.word	0xffffffff


	//   ....[125]....
        /*578c*/ 	.word	0xffffffff


	//   ....[126]....
        /*5790*/ 	.word	0xffffffff


	//----- nvinfo : EIATTR_COOP_GROUP_INSTR_OFFSETS
	.align		4
.L_39:
        /*5794*/ 	.byte	0x04, 0x28
        /*5796*/ 	.short	(.L_41 - .L_40)


	//   ....[0]....
.L_40:
        /*5798*/ 	.word	0x0001f830


	//   ....[1]....
        /*579c*/ 	.word	0x0001f850


	//   ....[2]....
        /*57a0*/ 	.word	0x0001f8d0


	//   ....[3]....
        /*57a4*/ 	.word	0x0001f970


	//   ....[4]....
        /*57a8*/ 	.word	0x0001f9b0


	//   ....[5]....
        /*57ac*/ 	.word	0x0001fa10


	//   ....[6]....
        /*57b0*/ 	.word	0x0001fa70


	//   ....[7]....
        /*57b4*/ 	.word	0x0001faf0


	//   ....[8]....
        /*57b8*/ 	.word	0x0001fb30


	//   ....[9]....
        /*57bc*/ 	.word	0x0001fb50


	//   ....[10]....
        /*57c0*/ 	.word	0x0001fb90


	//   ....[11]....
        /*57c4*/ 	.word	0x0001fc40


	//   ....[12]....
        /*57c8*/ 	.word	0x0001fcb0


	//   ....[13]....
        /*57cc*/ 	.word	0x0001fcd0


	//   ....[14]....
        /*57d0*/ 	.word	0x0001fcf0


	//   ....[15]....
        /*57d4*/ 	.word	0x0001fd10


	//   ....[16]....
        /*57d8*/ 	.word	0x0001fd60


	//   ....[17]....
        /*57dc*/ 	.word	0x0001fd80


	//   ....[18]....
        /*57e0*/ 	.word	0x0001fdb0


	//   ....[19]....
        /*57e4*/ 	.word	0x0001fdd0


	//   ....[20]....
        /*57e8*/ 	.word	0x0001fdf0


	//   ....[21]....
        /*57ec*/ 	.word	0x0001fe70


	//   ....[22]....
        /*57f0*/ 	.word	0x0001fed0


	//   ....[23]....
        /*57f4*/ 	.word	0x0001fef0


	//   ....[24]....
        /*57f8*/ 	.word	0x0001ff10


	//   ....[25]....
        /*57fc*/ 	.word	0x0001ff30


	//   ....[26]....
        /*5800*/ 	.word	0x0001ff50


	//   ....[27]....
        /*5804*/ 	.word	0x0001ff70


	//   ....[28]....
        /*5808*/ 	.word	0x0001ff90


	//   ....[29]....
        /*580c*/ 	.word	0x00020010


	//   ....[30]....
        /*5810*/ 	.word	0x00020070


	//   ....[31]....
        /*5814*/ 	.word	0x00020090


	//   ....[32]....
        /*5818*/ 	.word	0x000200b0


	//   ....[33]....
        /*581c*/ 	.word	0x000200d0


	//   ....[34]....
        /*5820*/ 	.word	0x000200f0


	//   ....[35]....
        /*5824*/ 	.word	0x00020110


	//   ....[36]....
        /*5828*/ 	.word	0x00020130


	//   ....[37]....
        /*582c*/ 	.word	0x000201b0


	//   ....[38]....
        /*5830*/ 	.word	0x00020210


	//   ....[39]....
        /*5834*/ 	.word	0x00020230


	//   ....[40]....
        /*5838*/ 	.word	0x00020250


	//   ....[41]....
        /*583c*/ 	.word	0x00020270


	//   ....[42]....
        /*5840*/ 	.word	0x00020290


	//   ....[43]....
        /*5844*/ 	.word	0x000202b0


	//   ....[44]....
        /*5848*/ 	.word	0x000202d0


	//   ....[45]....
        /*584c*/ 	.word	0x00020350


	//   ....[46]....
        /*5850*/ 	.word	0x00020390


	//   ....[47]....
        /*5854*/ 	.word	0x000203b0


	//   ....[48]....
        /*5858*/ 	.word	0x000203d0


	//   ....[49]....
        /*585c*/ 	.word	0x000203f0


	//   ....[50]....
        /*5860*/ 	.word	0x000204b0


	//   ....[51]....
        /*5864*/ 	.word	0x000204d0


	//   ....[52]....
        /*5868*/ 	.word	0x00020530


	//   ....[53]....
        /*586c*/ 	.word	0x00020550


	//   ....[54]....
        /*5870*/ 	.word	0x00020570


	//   ....[55]....
        /*5874*/ 	.word	0x00020590


	//   ....[56]....
        /*5878*/ 	.word	0x000205b0


	//   ....[57]....
        /*587c*/ 	.word	0x000205d0


	//   ....[58]....
        /*5880*/ 	.word	0x00020690


	//   ....[59]....
        /*5884*/ 	.word	0x000206b0


	//   ....[60]....
        /*5888*/ 	.word	0x00020700


	//   ....[61]....
        /*588c*/ 	.word	0x00020720


	//   ....[62]....
        /*5890*/ 	.word	0x00020740


	//   ....[63]....
        /*5894*/ 	.word	0x00020760


	//   ....[64]....
        /*5898*/ 	.word	0x00020780


	//   ....[65]....
        /*589c*/ 	.word	0x000207a0


	//   ....[66]....
        /*58a0*/ 	.word	0x00020840


	//   ....[67]....
        /*58a4*/ 	.word	0x00020860


	//   ....[68]....
        /*58a8*/ 	.word	0x000208e0


	//   ....[69]....
        /*58ac*/ 	.word	0x00020900


	//   ....[70]....
        /*58b0*/ 	.word	0x00020920


	//   ....[71]....
        /*58b4*/ 	.word	0x00020940


	//   ....[72]....
        /*58b8*/ 	.word	0x00020960


	//   ....[73]....
        /*58bc*/ 	.word	0x00020980


	//   ....[74]....
        /*58c0*/ 	.word	0x00020a30


	//   ....[75]....
        /*58c4*/ 	.word	0x00020a50


	//   ....[76]....
        /*58c8*/ 	.word	0x00020a80


	//   ....[77]....
        /*58cc*/ 	.word	0x00020aa0


	//   ....[78]....
        /*58d0*/ 	.word	0x00020b00


	//   ....[79]....
        /*58d4*/ 	.word	0x00020b20


	//   ....[80]....
        /*58d8*/ 	.word	0x00020b40


	//   ....[81]....
        /*58dc*/ 	.word	0x00020b60


	//   ....[82]....
        /*58e0*/ 	.word	0x00020bd0


	//   ....[83]....
        /*58e4*/ 	.word	0x00020c40


	//   ....[84]....
        /*58e8*/ 	.word	0x00020c90


	//   ....[85]....
        /*58ec*/ 	.word	0x00020cb0


	//   ....[86]....
        /*58f0*/ 	.word	0x00020cd0


	//   ....[87]....
        /*58f4*/ 	.word	0x00020cf0


	//   ....[88]....
        /*58f8*/ 	.word	0x00020d10


	//   ....[89]....
        /*58fc*/ 	.word	0x00020d30


	//   ....[90]....
        /*5900*/ 	.word	0x00020db0


	//   ....[91]....
        /*5904*/ 	.word	0x00020e10


	//   ....[92]....
        /*5908*/ 	.word	0x00020e50


	//   ....[93]....
        /*590c*/ 	.word	0x00020e70


	//   ....[94]....
        /*5910*/ 	.word	0x00020e90


	//   ....[95]....
        /*5914*/ 	.word	0x00020eb0


	//   ....[96]....
        /*5918*/ 	.word	0x00020ed0


	//   ....[97]....
        /*591c*/ 	.word	0x00020ef0


	//   ....[98]....
        /*5920*/ 	.word	0x00020f70


	//   ....[99]....
        /*5924*/ 	.word	0x00020fd0


	//   ....[100]....
        /*5928*/ 	.word	0x00021010


	//   ....[101]....
        /*592c*/ 	.word	0x00021030


	//   ....[102]....
        /*5930*/ 	.word	0x00021050


	//   ....[103]....
        /*5934*/ 	.word	0x00021070


	//   ....[104]....
        /*5938*/ 	.word	0x00021090


	//   ....[105]....
        /*593c*/ 	.word	0x000210b0


	//   ....[106]....
        /*5940*/ 	.word	0x00021120


	//   ....[107]....
        /*5944*/ 	.word	0x00021160


	//   ....[108]....
        /*5948*/ 	.word	0x000211a0


	//   ....[109]....
        /*594c*/ 	.word	0x000211c0


	//   ....[110]....
        /*5950*/ 	.word	0x000211e0


	//   ....[111]....
        /*5954*/ 	.word	0x00021200


	//   ....[112]....
        /*5958*/ 	.word	0x00021260


	//   ....[113]....
        /*595c*/ 	.word	0x00021280


	//   ....[114]....
        /*5960*/ 	.word	0x000212d0


	//   ....[115]....
        /*5964*/ 	.word	0x000212f0


	//   ....[116]....
        /*5968*/ 	.word	0x00021320


	//   ....[117]....
        /*596c*/ 	.word	0x00021360


	//   ....[118]....
        /*5970*/ 	.word	0x00021410


	//   ....[119]....
        /*5974*/ 	.word	0x00021430


	//   ....[120]....
        /*5978*/ 	.word	0x00021490


	//   ....[121]....
        /*597c*/ 	.word	0x000214b0


	//   ....[122]....
        /*5980*/ 	.word	0x00021540


	//   ....[123]....
        /*5984*/ 	.word	0x00021560


	//   ....[124]....
        /*5988*/ 	.word	0x000215c0


	//   ....[125]....
        /*598c*/ 	.word	0x00021680


	//   ....[126]....
        /*5990*/ 	.word	0x000216c0


	//----- nvinfo : EIATTR_EXIT_INSTR_OFFSETS
	.align		4
.L_41:
        /*5994*/ 	.byte	0x04, 0x1c
        /*5996*/ 	.short	(.L_43 - .L_42)


	//   ....[0]....
.L_42:
        /*5998*/ 	.word	0x00027c20


	//   ....[1]....
        /*599c*/ 	.word	0x00027c40


	//----- nvinfo : EIATTR_REQNTID
	.align		4
.L_43:
        /*59a0*/ 	.byte	0x04, 0x10
        /*59a2*/ 	.short	(.L_45 - .L_44)
.L_44:
        /*59a4*/ 	.word	0x00000020
        /*59a8*/ 	.word	0x00000001
        /*59ac*/ 	.word	0x00000001


	//----- nvinfo : EIATTR_CBANK_PARAM_SIZE
	.align		4
.L_45:
        /*59b0*/ 	.byte	0x03, 0x19
        /*59b2*/ 	.short	0x0050


	//----- nvinfo : EIATTR_PARAM_CBANK
	.align		4
        /*59b4*/ 	.byte	0x04, 0x0a
        /*59b6*/ 	.short	(.L_47 - .L_46)
	.align		4
.L_46:
        /*59b8*/ 	.word	index@(.nv.constant0.matmul_kernel)
        /*59bc*/ 	.short	0x0210
        /*59be*/ 	.short	0x0050


	//----- nvinfo : EIATTR_SW_WAR
	.align		4
.L_47:
        /*59c0*/ 	.byte	0x04, 0x36
        /*59c2*/ 	.short	(.L_49 - .L_48)
.L_48:
        /*59c4*/ 	.word	0x00000008
.L_49:


//--------------------- .nv.callgraph             --------------------------
	.section	.nv.callgraph,"",@"SHT_CUDA_CALLGRAPH"
	.align	4
	.sectionentsize	8
	.align		4
        /*0000*/ 	.word	0x00000000
	.align		4
        /*0004*/ 	.word	0xffffffff
	.align		4
        /*0008*/ 	.word	0x00000000
	.align		4
        /*000c*/ 	.word	0xfffffffe
	.align		4
        /*0010*/ 	.word	0x00000000
	.align		4
        /*0014*/ 	.word	0xfffffffd
	.align		4
        /*0018*/ 	.word	0x00000000
	.align		4
        /*001c*/ 	.word	0xfffffffc


//--------------------- .text.matmul_kernel       --------------------------
	.section	.text.matmul_kernel,"ax",@progbits
	.align	128
        .global         matmul_kernel
        .type           matmul_kernel,@function
        .size           matmul_kernel,(.L_x_3 - matmul_kernel)
        .other          matmul_kernel,@"STO_CUDA_ENTRY STV_DEFAULT"
matmul_kernel:
.text.matmul_kernel:
[----:B------:R-:W1:Y:S08]  /*0000*/  LDC R1, c[0x0][0x28] ;  /* 0x00000a00ff017b82 */ /* 0x000e700000000800 */
[----:B------:R-:W2:Y:S01]  /*0010*/  LDC.64 R2, c[0x0][0x228] ;  /* 0x00008a00ff027b82 */ /* 0x000ea20000000a00 */
[----:B-1----:R-:W-:Y:S01]  /*0020*/  VIADD R1, R1, 0xfffff3d8 ;  /* 0xfffff3d801017836 */ /* 0x002fe20000000000 */
[----:B------:R-:W1:Y:S01]  /*0030*/  S2R R5, SR_CTAID.X ;  /* 0x0000000000057919 */ /* 0x000e620000002500 */
[----:B------:R-:W-:Y:S01]  /*0040*/  ULDC.64 UR6, c[0x0][0x210] ;  /* 0x0000840000067ab9 */ /* 0x000fe20000000a00 */
[----:B------:R-:W-:Y:S01]  /*0050*/  UMOV UR4, 0x400 ;  /* 0x0000040000047882 */ /* 0x000fe20000000000 */
[----:B------:R-:W-:Y:S01]  /*0060*/  ULDC.64 UR8, c[0x0][0x208] ;  /* 0x0000820000087ab9 */ /* 0x000fe20000000a00 */
[----:B------:R-:W3:Y:S02]  /*0070*/  S2R R15, SR_TID.X ;  /* 0x00000000000f7919 */ /* 0x000ee40000002100 */
[----:B------:R-:W4:Y:S01]  /*0080*/  S2UR UR5, SR_CgaCtaId ;  /* 0x00000000000579c3 */ /* 0x000f220000008800 */
[----:B--2---:R-:W-:Y:S01]  /*0090*/  IMAD.MOV.U32 R43, RZ, RZ, R3 ;  /* 0x000000ffff2b7224 */ /* 0x004fe200078e0003 */
[----:B------:R2:W-:Y:S01]  /*00a0*/  STL.64 [R1+0x940], R2 ;  /* 0x0009400201007387 */ /* 0x0005e20000100a00 */
[----:B------:R-:W-:-:S03]  /*00b0*/  IMAD.MOV.U32 R105, RZ, RZ, R2 ;  /* 0x000000ffff697224 */ /* 0x000fc600078e0002 */
[----:B------:R-:W-:Y:S02]  /*00c0*/  IADD3 R0, R43, 0x7f, RZ ;  /* 0x0000007f2b007810 */ /* 0x000fe40007ffe0ff */
[----:B------:R-:W-:Y:S01]  /*00d0*/  IABS R11, R105 ;  /* 0x00000069000b7213 */ /* 0x000fe20000000000 */
[----:B----4-:R-:W-:Y:S01]  /*00e0*/  ULEA UR4, UR5, UR4, 0x18 ;  /* 0x0000000405047291 */ /* 0x010fe2000f8ec03f */
[----:B------:R-:W-:Y:S02]  /*00f0*/  LOP3.LUT R209, RZ, R43, RZ, 0x33, !PT ;  /* 0x0000002bffd17212 */ /* 0x000fe400078e33ff */
[----:B-1----:R-:W-:Y:S01]  /*0100*/  IABS R8, R5 ;  /* 0x0000000500087213 */ /* 0x002fe20000000000 */
[----:B------:R-:W-:Y:S01]  /*0110*/  ULDC UR5, c[0x0][0x240] ;  /* 0x0000900000057ab9 */ /* 0x000fe20000000800 */
[----:B--2---:R-:W-:Y:S02]  /*0120*/  SHF.R.S32.HI R3, RZ, 0x1f, R0 ;  /* 0x0000001fff037819 */ /* 0x004fe40000011400 */
[----:B---3--:R-:W-:-:S02]  /*0130*/  LOP3.LUT R135, R15, 0x1f, RZ, 0xc0, !PT ;  /* 0x0000001f0f877812 */ /* 0x008fc400078ec0ff */
[----:B------:R-:W-:-:S04]  /*0140*/  LEA.HI R3, R3, R0, RZ, 0x7 ;  /* 0x0000000003037211 */ /* 0x000fc800078f38ff */
[----:B------:R-:W-:-:S05]  /*0150*/  SHF.R.S32.HI R3, RZ, 0x7, R3 ;  /* 0x00000007ff037819 */ /* 0x000fca0000011403 */
[----:B------:R-:W-:-:S05]  /*0160*/  IMAD.SHL.U32 R4, R3, 0x8, RZ ;  /* 0x0000000803047824 */ /* 0x000fca00078e00ff */
[-C--:B------:R-:W-:Y:S02]  /*0170*/  IABS R7, R4.reuse ;  /* 0x0000000400077213 */ /* 0x080fe40000000000 */
[----:B------:R-:W-:Y:S02]  /*0180*/  IABS R10, R4 ;  /* 0x00000004000a7213 */ /* 0x000fe40000000000 */
[----:B------:R-:W1:Y:S08]  /*0190*/  I2F.RP R0, R7 ;  /* 0x0000000700007306 */ /* 0x000e700000209400 */
[----:B-1----:R-:W1:Y:S02]  /*01a0*/  MUFU.RCP R0, R0 ;  /* 0x0000000000007308 */ /* 0x002e640000001000 */
[----:B-1----:R-:W-:-:S02]  /*01b0*/  VIADD R2, R0, 0xffffffe ;  /* 0x0ffffffe00027836 */ /* 0x002fc40000000000 */
[----:B------:R-:W-:-:S04]  /*01c0*/  IMAD.MOV R0, RZ, RZ, -R10 ;  /* 0x000000ffff007224 */ /* 0x000fc800078e0a0a */
[----:B------:R1:W2:Y:S02]  /*01d0*/  F2I.FTZ.U32.TRUNC.NTZ R3, R2 ;  /* 0x0000000200037305 */ /* 0x0002a4000021f000 */
[----:B-1----:R-:W-:Y:S02]  /*01e0*/  IMAD.MOV.U32 R2, RZ, RZ, RZ ;  /* 0x000000ffff027224 */ /* 0x002fe400078e00ff */
[----:B--2---:R-:W-:-:S04]  /*01f0*/  IMAD.MOV R6, RZ, RZ, -R3 ;  /* 0x000000ffff067224 */ /* 0x004fc800078e0a03 */
[----:B------:R-:W-:Y:S01]  /*0200*/  IMAD R9, R6, R7, RZ ;  /* 0x0000000706097224 */ /* 0x000fe200078e02ff */
[----:B------:R-:W-:-:S03]  /*0210*/  MOV R6, R8 ;  /* 0x0000000800067202 */ /* 0x000fc60000000f00 */
[----:B------:R-:W-:-:S06]  /*0220*/  IMAD.HI.U32 R3, R3, R9, R2 ;  /* 0x0000000903037227 */ /* 0x000fcc00078e0002 */
[----:B------:R-:W-:-:S04]  /*0230*/  IMAD.HI.U32 R3, R3, R6, RZ ;  /* 0x0000000603037227 */ /* 0x000fc800078e00ff */
[----:B------:R-:W-:-:S05]  /*0240*/  IMAD R0, R3, R0, R6 ;  /* 0x0000000003007224 */ /* 0x000fca00078e0206 */
[----:B------:R-:W-:-:S13]  /*0250*/  ISETP.GT.U32.AND P1, PT, R7, R0, PT ;  /* 0x000000000700720c */ /* 0x000fda0003f24070 */
[----:B------:R-:W-:Y:S01]  /*0260*/  @!P1 IMAD.IADD R0, R0, 0x1, -R7 ;  /* 0x0000000100009824 */ /* 0x000fe200078e0a07 */
[----:B------:R-:W-:Y:S02]  /*0270*/  @!P1 IADD3 R3, R3, 0x1, RZ ;  /* 0x0000000103039810 */ /* 0x000fe40007ffe0ff */
[----:B------:R-:W-:Y:S02]  /*0280*/  ISETP.NE.AND P1, PT, R4, RZ, PT ;  /* 0x000000ff0400720c */ /* 0x000fe40003f25270 */
[----:B------:R-:W-:Y:S02]  /*0290*/  ISETP.GE.U32.AND P0, PT, R0, R7, PT ;  /* 0x000000070000720c */ /* 0x000fe40003f06070 */
[----:B------:R-:W-:Y:S02]  /*02a0*/  LOP3.LUT R0, R5, R4, RZ, 0x3c, !PT ;  /* 0x0000000405007212 */ /* 0x000fe400078e3cff */
[----:B------:R-:W-:Y:S02]  /*02b0*/  IABS R7, R43 ;  /* 0x0000002b00077213 */ /* 0x000fe40000000000 */
[----:B------:R-:W-:Y:S01]  /*02c0*/  ISETP.GE.AND P2, PT, R0, RZ, PT ;  /* 0x000000ff0000720c */ /* 0x000fe20003f46270 */
[----:B------:R-:W-:-:S06]  /*02d0*/  VIADD R0, R105, 0x3f ;  /* 0x0000003f69007836 */ /* 0x000fcc0000000000 */
[----:B------:R-:W-:-:S04]  /*02e0*/  @P0 VIADD R3, R3, 0x1 ;  /* 0x0000000103030836 */ /* 0x000fc80000000000 */
[----:B------:R-:W-:Y:S01]  /*02f0*/  IMAD.MOV.U32 R2, RZ, RZ, R3 ;  /* 0x000000ffff027224 */ /* 0x000fe200078e0003 */
[----:B------:R-:W-:-:S04]  /*0300*/  SHF.R.S32.HI R3, RZ, 0x1f, R0 ;  /* 0x0000001fff037819 */ /* 0x000fc80000011400 */
[----:B------:R-:W-:Y:S02]  /*0310*/  @!P2 IADD3 R2, -R2, RZ, RZ ;  /* 0x000000ff0202a210 */ /* 0x000fe40007ffe1ff */
[----:B------:R-:W-:Y:S02]  /*0320*/  @!P1 LOP3.LUT R2, RZ, R4, RZ, 0x33, !PT ;  /* 0x00000004ff029212 */ /* 0x000fe400078e33ff */
[----:B------:R-:W-:-:S03]  /*0330*/  LEA.HI R3, R3, R0, RZ, 0x6 ;  /* 0x0000000003037211 */ /* 0x000fc600078f30ff */
[----:B------:R-:W-:Y:S02]  /*0340*/  IMAD.SHL.U32 R10, R2, 0x8, RZ ;  /* 0x00000008020a7824 */ /* 0x000fe400078e00ff */
[----:B------:R-:W-:-:S03]  /*0350*/  IMAD.MOV R2, RZ, RZ, -R2 ;  /* 0x000000ffff027224 */ /* 0x000fc600078e0a02 */
[----:B------:R-:W-:Y:S01]  /*0360*/  LEA.HI.SX32 R3, R3, -R10, 0x1a ;  /* 0x8000000a03037211 */ /* 0x000fe200078fd2ff */
[----:B------:R-:W-:Y:S02]  /*0370*/  IMAD R12, R4, R2, R5 ;  /* 0x00000002040c7224 */ /* 0x000fe400078e0205 */
[----:B------:R-:W-:Y:S01]  /*0380*/  IMAD.MOV.U32 R2, RZ, RZ, RZ ;  /* 0x000000ffff027224 */ /* 0x000fe200078e00ff */
[----:B------:R-:W-:Y:S02]  /*0390*/  VIMNMX R13, R3, 0x8, PT ;  /* 0x00000008030d7848 */ /* 0x000fe40003fe0100 */
[----:B------:R-:W-:Y:S02]  /*03a0*/  IABS R4, R12 ;  /* 0x0000000c00047213 */ /* 0x000fe40000000000 */
[----:B------:R-:W-:-:S04]  /*03b0*/  IABS R9, R13 ;  /* 0x0000000d00097213 */ /* 0x000fc80000000000 */
[----:B------:R-:W1:Y:S08]  /*03c0*/  I2F.RP R0, R9 ;  /* 0x0000000900007306 */ /* 0x000e700000209400 */
[----:B-1----:R-:W1:Y:S02]  /*03d0*/  MUFU.RCP R0, R0 ;  /* 0x0000000000007308 */ /* 0x002e640000001000 */
[----:B-1----:R-:W-:-:S06]  /*03e0*/  VIADD R3, R0, 0xffffffe ;  /* 0x0ffffffe00037836 */ /* 0x002fcc0000000000 */
[----:B------:R-:W1:Y:S02]  /*03f0*/  F2I.FTZ.U32.TRUNC.NTZ R3, R3 ;  /* 0x0000000300037305 */ /* 0x000e64000021f000 */
[----:B-1----:R-:W-:-:S05]  /*0400*/  IADD3 R6, RZ, -R3, RZ ;  /* 0x80000003ff067210 */ /* 0x002fca0007ffe0ff */
[----:B------:R-:W-:Y:S01]  /*0410*/  IMAD R5, R6, R9, RZ ;  /* 0x0000000906057224 */ /* 0x000fe200078e02ff */
[----:B------:R-:W-:-:S03]  /*0420*/  IABS R6, R13 ;  /* 0x0000000d00067213 */ /* 0x000fc60000000000 */
[----:B------:R-:W-:Y:S01]  /*0430*/  IMAD.HI.U32 R2, R3, R5, R2 ;  /* 0x0000000503027227 */ /* 0x000fe200078e0002 */
[----:B------:R-:W-:Y:S02]  /*0440*/  IADD3 R0, RZ, -R6, RZ ;  /* 0x80000006ff007210 */ /* 0x000fe40007ffe0ff */
[----:B------:R-:W1:Y:S01]  /*0450*/  I2F.RP R6, R11 ;  /* 0x0000000b00067306 */ /* 0x000e620000209400 */
[----:B------:R-:W-:Y:S02]  /*0460*/  IMAD.MOV.U32 R3, RZ, RZ, R7 ;  /* 0x000000ffff037224 */ /* 0x000fe400078e0007 */
[----:B------:R-:W-:-:S04]  /*0470*/  IMAD.MOV.U32 R5, RZ, RZ, R4 ;  /* 0x000000ffff057224 */ /* 0x000fc800078e0004 */
[----:B------:R-:W-:Y:S01]  /*0480*/  IMAD.HI.U32 R2, R2, R5, RZ ;  /* 0x0000000502027227 */ /* 0x000fe200078e00ff */
[----:B------:R-:W2:Y:S03]  /*0490*/  I2F.RP R7, R3 ;  /* 0x0000000300077306 */ /* 0x000ea60000209400 */
[----:B------:R-:W-:-:S05]  /*04a0*/  IMAD R0, R2, R0, R5 ;  /* 0x0000000002007224 */ /* 0x000fca00078e0205 */
[----:B------:R-:W-:Y:S01]  /*04b0*/  ISETP.GT.U32.AND P1, PT, R9, R0, PT ;  /* 0x000000000900720c */ /* 0x000fe20003f24070 */
[----:B-1----:R-:W-:Y:S08]  /*04c0*/  MUFU.RCP R6, R6 ;  /* 0x0000000600067308 */ /* 0x002ff00000001000 */
[----:B--2---:R-:W1:Y:S04]  /*04d0*/  MUFU.RCP R7, R7 ;  /* 0x0000000700077308 */ /* 0x004e680000001000 */
[----:B------:R-:W-:-:S02]  /*04e0*/  @!P1 IMAD.IADD R0, R0, 0x1, -R9 ;  /* 0x0000000100009824 */ /* 0x000fc400078e0a09 */
[----:B------:R-:W-:Y:S01]  /*04f0*/  @!P1 VIADD R2, R2, 0x1 ;  /* 0x0000000102029836 */ /* 0x000fe20000000000 */
[----:B------:R-:W-:Y:S02]  /*0500*/  ISETP.NE.AND P1, PT, R13, RZ, PT ;  /* 0x000000ff0d00720c */ /* 0x000fe40003f25270 */
[----:B------:R-:W-:Y:S02]  /*0510*/  ISETP.GE.U32.AND P0, PT, R0, R9, PT ;  /* 0x000000090000720c */ /* 0x000fe40003f06070 */
[----:B------:R-:W-:-:S04]  /*0520*/  LOP3.LUT R0, R12, R13, RZ, 0x3c, !PT ;  /* 0x0000000d0c007212 */ /* 0x000fc800078e3cff */
[----:B------:R-:W-:Y:S01]  /*0530*/  ISETP.GE.AND P2, PT, R0, RZ, PT ;  /* 0x000000ff0000720c */ /* 0x000fe20003f46270 */
[----:B-1----:R-:W-:Y:S02]  /*0540*/  VIADD R4, R7, 0xffffffe ;  /* 0x0ffffffe07047836 */ /* 0x002fe40000000000 */
[----:B------:R-:W-:Y:S02]  /*0550*/  VIADD R7, R6, 0xffffffe ;  /* 0x0ffffffe06077836 */ /* 0x000fe40000000000 */
[----:B------:R1:W2:Y:S02]  /*0560*/  F2I.FTZ.U32.TRUNC.NTZ R5, R4 ;  /* 0x0000000400057305 */ /* 0x0002a4000021f000 */
[----:B------:R-:W-:-:S06]  /*0570*/  @P0 IADD3 R2, R2, 0x1, RZ ;  /* 0x0000000102020810 */ /* 0x000fcc0007ffe0ff */
[----:B------:R-:W-:Y:S01]  /*0580*/  @!P2 IMAD.MOV R2, RZ, RZ, -R2 ;  /* 0x000000ffff02a224 */ /* 0x000fe200078e0a02 */
[----:B------:R-:W3:Y:S01]  /*0590*/  F2I.FTZ.U32.TRUNC.NTZ R7, R7 ;  /* 0x0000000700077305 */ /* 0x000ee2000021f000 */
[----:B------:R-:W-:Y:S02]  /*05a0*/  @!P1 LOP3.LUT R2, RZ, R13, RZ, 0x33, !PT ;  /* 0x0000000dff029212 */ /* 0x000fe400078e33ff */
[----:B-1----:R-:W-:Y:S02]  /*05b0*/  MOV R4, RZ ;  /* 0x000000ff00047202 */ /* 0x002fe40000000f00 */
[----:B------:R-:W-:Y:S01]  /*05c0*/  SHF.L.U32 R45, R2, 0x7, RZ ;  /* 0x00000007022d7819 */ /* 0x000fe200000006ff */
[----:B--2---:R-:W-:-:S03]  /*05d0*/  IMAD.MOV R0, RZ, RZ, -R5 ;  /* 0x000000ffff007224 */ /* 0x004fc600078e0a05 */
[C---:B------:R-:W-:Y:S01]  /*05e0*/  IADD3 R15, R45.reuse, 0x5, RZ ;  /* 0x000000052d0f7810 */ /* 0x040fe20007ffe0ff */
[C---:B------:R-:W-:Y:S01]  /*05f0*/  VIADD R14, R45.reuse, 0x7f ;  /* 0x0000007f2d0e7836 */ /* 0x040fe20000000000 */
[C---:B------:R-:W-:Y:S01]  /*0600*/  IADD3 R17, R45.reuse, 0xd, RZ ;  /* 0x0000000d2d117810 */ /* 0x040fe20007ffe0ff */
[----:B------:R-:W-:Y:S01]  /*0610*/  IMAD R9, R0, R3, RZ ;  /* 0x0000000300097224 */ /* 0x000fe200078e02ff */
[----:B------:R-:W-:Y:S01]  /*0620*/  IADD3 R25, R45, 0x77, RZ ;  /* 0x000000772d197810 */ /* 0x000fe20007ffe0ff */
[----:B------:R-:W-:Y:S01]  /*0630*/  IMAD.MOV R0, RZ, RZ, -R2 ;  /* 0x000000ffff007224 */ /* 0x000fe200078e0a02 */
[----:B------:R-:W-:Y:S01]  /*0640*/  IABS R8, R14 ;  /* 0x0000000e00087213 */ /* 0x000fe20000000000 */
[----:B------:R-:W-:Y:S01]  /*0650*/  IMAD.HI.U32 R4, R5, R9, R4 ;  /* 0x0000000905047227 */ /* 0x000fe200078e0004 */
[----:B------:R-:W-:Y:S01]  /*0660*/  ISETP.GE.AND P0, PT, R14, RZ, PT ;  /* 0x000000ff0e00720c */ /* 0x000fe20003f06270 */
[----:B------:R-:W-:Y:S01]  /*0670*/  STL [R1+0x320], R45 ;  /* 0x0003202d01007387 */ /* 0x000fe20000100800 */
[----:B------:R-:W-:Y:S01]  /*0680*/  IADD3 R14, R45, 0x3, RZ ;  /* 0x000000032d0e7810 */ /* 0x000fe20007ffe0ff */
[----:B------:R-:W-:Y:S01]  /*0690*/  IMAD R0, R13, R0, R12 ;  /* 0x000000000d007224 */ /* 0x000fe200078e020c */
[----:B------:R-:W-:Y:S01]  /*06a0*/  IABS R12, R15 ;  /* 0x0000000f000c7213 */ /* 0x000fe20000000000 */
[----:B---3--:R-:W-:Y:S01]  /*06b0*/  IMAD.MOV R6, RZ, RZ, -R7 ;  /* 0x000000ffff067224 */ /* 0x008fe200078e0a07 */
[----:B------:R-:W-:Y:S01]  /*06c0*/  IABS R92, R14 ;  /* 0x0000000e005c7213 */ /* 0x000fe20000000000 */
[----:B------:R-:W-:Y:S01]  /*06d0*/  IMAD.IADD R0, R10, 0x1, R0 ;  /* 0x000000010a007824 */ /* 0x000fe200078e0200 */
[----:B------:R-:W-:Y:S01]  /*06e0*/  IABS R18, R17 ;  /* 0x0000001100127213 */ /* 0x000fe20000000000 */
[----:B------:R-:W-:Y:S01]  /*06f0*/  IMAD R5, R6, R11, RZ ;  /* 0x0000000b06057224 */ /* 0x000fe200078e02ff */
[----:B------:R-:W-:Y:S01]  /*0700*/  IABS R58, R25 ;  /* 0x00000019003a7213 */ /* 0x000fe20000000000 */
[C---:B------:R-:W-:Y:S01]  /*0710*/  VIADD R10, R45.reuse, 0x1 ;  /* 0x000000012d0a7836 */ /* 0x040fe20000000000 */
[----:B------:R-:W-:Y:S01]  /*0720*/  LEA R41, R0, R135, 0x6 ;  /* 0x0000008700297211 */ /* 0x000fe200078e30ff */
[----:B------:R-:W-:Y:S01]  /*0730*/  IMAD.HI.U32 R2, R4, R8, RZ ;  /* 0x0000000804027227 */ /* 0x000fe200078e00ff */
[----:B------:R-:W-:-:S02]  /*0740*/  IADD3 R33, R45, 0x7c, RZ ;  /* 0x0000007c2d217810 */ /* 0x000fc40007ffe0ff */
[----:B------:R-:W-:Y:S01]  /*0750*/  IABS R36, R10 ;  /* 0x0000000a00247213 */ /* 0x000fe20000000000 */
[----:B------:R-:W-:Y:S01]  /*0760*/  IMAD.MOV.U32 R6, RZ, RZ, RZ ;  /* 0x000000ffff067224 */ /* 0x000fe200078e00ff */
[----:B------:R-:W-:Y:S01]  /*0770*/  ISETP.GE.AND P5, PT, R10, RZ, PT ;  /* 0x000000ff0a00720c */ /* 0x000fe20003fa6270 */
[----:B------:R-:W-:Y:S01]  /*0780*/  IMAD.MOV R2, RZ, RZ, -R2 ;  /* 0x000000ffff027224 */ /* 0x000fe200078e0a02 */
[----:B------:R-:W-:Y:S01]  /*0790*/  IABS R50, R33 ;  /* 0x0000002100327213 */ /* 0x000fe20000000000 */
[----:B------:R-:W-:Y:S01]  /*07a0*/  IMAD.HI.U32 R6, R7, R5, R6 ;  /* 0x0000000507067227 */ /* 0x000fe200078e0006 */
[----:B------:R-:W-:Y:S01]  /*07b0*/  IABS R5, R41 ;  /* 0x0000002900057213 */ /* 0x000fe20000000000 */
[----:B------:R-:W-:Y:S02]  /*07c0*/  STL [R1+0x324], R41 ;  /* 0x0003242901007387 */ /* 0x000fe40000100800 */
[----:B------:R-:W-:Y:S02]  /*07d0*/  VIADD R13, R45, 0x2 ;  /* 0x000000022d0d7836 */ /* 0x000fe40000000000 */
[----:B------:R-:W-:-:S02]  /*07e0*/  IMAD R8, R3, R2, R8 ;  /* 0x0000000203087224 */ /* 0x000fc400078e0208 */
[----:B------:R-:W-:Y:S01]  /*07f0*/  IMAD.HI.U32 R2, R4, R36, RZ ;  /* 0x0000002404027227 */ /* 0x000fe200078e00ff */
[----:B------:R-:W-:Y:S02]  /*0800*/  IABS R64, R13 ;  /* 0x0000000d00407213 */ /* 0x000fe40000000000 */
[----:B------:R-:W-:Y:S01]  /*0810*/  ISETP.GT.U32.AND P1, PT, R3, R8, PT ;  /* 0x000000080300720c */ /* 0x000fe20003f24070 */
[----:B------:R-:W-:-:S04]  /*0820*/  IMAD.HI.U32 R0, R6, R5, RZ ;  /* 0x0000000506007227 */ /* 0x000fc800078e00ff */
[----:B------:R-:W-:Y:S02]  /*0830*/  IMAD.MOV R9, RZ, RZ, -R2 ;  /* 0x000000ffff097224 */ /* 0x000fe400078e0a02 */
[----:B------:R-:W-:Y:S02]  /*0840*/  IMAD.MOV R2, RZ, RZ, -R0 ;  /* 0x000000ffff027224 */ /* 0x000fe400078e0a00 */
[----:B------:R-:W-:-:S04]  /*0850*/  IMAD.HI.U32 R0, R4, R64, RZ ;  /* 0x0000004004007227 */ /* 0x000fc800078e00ff */
[----:B------:R-:W-:Y:S01]  /*0860*/  IMAD R36, R3, R9, R36 ;  /* 0x0000000903247224 */ /* 0x000fe200078e0224 */
[----:B------:R-:W-:Y:S01]  /*0870*/  IADD3 R9, -R0, RZ, RZ ;  /* 0x000000ff00097210 */ /* 0x000fe20007ffe1ff */
[----:B------:R-:W-:Y:S02]  /*0880*/  VIADD R39, R41, 0x20 ;  /* 0x0000002029277836 */ /* 0x000fe40000000000 */
[----:B------:R-:W-:Y:S02]  /*0890*/  IMAD R2, R11, R2, R5 ;  /* 0x000000020b027224 */ /* 0x000fe400078e0205 */
[----:B------:R-:W-:Y:S01]  /*08a0*/  IMAD R64, R3, R9, R64 ;  /* 0x0000000903407224 */ /* 0x000fe200078e0240 */
[----:B------:R-:W-:Y:S01]  /*08b0*/  IABS R7, R39 ;  /* 0x0000002700077213 */ /* 0x000fe20000000000 */
[----:B------:R-:W-:Y:S01]  /*08c0*/  VIADD R9, R45, 0x4 ;  /* 0x000000042d097836 */ /* 0x000fe20000000000 */
[----:B------:R-:W-:Y:S01]  /*08d0*/  ISETP.GT.U32.AND P2, PT, R11, R2, PT ;  /* 0x000000020b00720c */ /* 0x000fe20003f44070 */
[----:B------:R-:W-:Y:S01]  /*08e0*/  IMAD.HI.U32 R5, R4, R92, RZ ;  /* 0x0000005c04057227 */ /* 0x000fe200078e00ff */
[----:B------:R-:W-:Y:S01]  /*08f0*/  ISETP.GT.U32.AND P4, PT, R3, R64, PT ;  /* 0x000000400300720c */ /* 0x000fe20003f84070 */
[----:B------:R1:W-:Y:S01]  /*0900*/  STL [R1+0x328], R39 ;  /* 0x0003282701007387 */ /* 0x0003e20000100800 */
[----:B------:R-:W-:Y:S01]  /*0910*/  IABS R10, R9 ;  /* 0x00000009000a7213 */ /* 0x000fe20000000000 */
[----:B------:R-:W-:-:S04]  /*0920*/  IMAD.HI.U32 R6, R6, R7, RZ ;  /* 0x0000000706067227 */ /* 0x000fc800078e00ff */
[----:B------:R-:W-:Y:S01]  /*0930*/  @!P1 IMAD.IADD R8, R8, 0x1, -R3 ;  /* 0x0000000108089824 */ /* 0x000fe200078e0a03 */
[C---:B------:R-:W-:Y:S01]  /*0940*/  ISETP.GT.U32.AND P1, PT, R3.reuse, R36, PT ;  /* 0x000000240300720c */ /* 0x040fe20003f24070 */
[----:B------:R-:W-:Y:S02]  /*0950*/  IMAD.MOV R6, RZ, RZ, -R6 ;  /* 0x000000ffff067224 */ /* 0x000fe400078e0a06 */
[----:B------:R-:W-:Y:S01]  /*0960*/  IMAD.MOV R5, RZ, RZ, -R5 ;  /* 0x000000ffff057224 */ /* 0x000fe200078e0a05 */
[----:B------:R-:W-:Y:S01]  /*0970*/  ISETP.GT.U32.AND P6, PT, R3, R8, PT ;  /* 0x000000080300720c */ /* 0x000fe20003fc4070 */
[----:B------:R-:W-:Y:S02]  /*0980*/  @!P4 IMAD.IADD R64, R64, 0x1, -R3 ;  /* 0x000000014040c824 */ /* 0x000fe400078e0a03 */
[----:B------:R-:W-:Y:S02]  /*0990*/  IMAD R0, R11, R6, R7 ;  /* 0x000000060b007224 */ /* 0x000fe400078e0207 */
[C---:B------:R-:W-:Y:S01]  /*09a0*/  IMAD R92, R3.reuse, R5, R92 ;  /* 0x00000005035c7224 */ /* 0x040fe200078e025c */
[----:B------:R-:W-:Y:S01]  /*09b0*/  ISETP.GT.U32.AND P4, PT, R3, R64, PT ;  /* 0x000000400300720c */ /* 0x000fe20003f84070 */
[----:B------:R-:W-:Y:S01]  /*09c0*/  IMAD.HI.U32 R5, R4, R10, RZ ;  /* 0x0000000a04057227 */ /* 0x000fe200078e00ff */
[----:B------:R-:W-:-:S02]  /*09d0*/  ISETP.GT.U32.AND P3, PT, R11, R0, PT ;  /* 0x000000000b00720c */ /* 0x000fc40003f64070 */
[----:B------:R-:W-:Y:S01]  /*09e0*/  @!P1 IADD3 R36, R36, -R3, RZ ;  /* 0x8000000324249210 */ /* 0x000fe20007ffe0ff */
[----:B------:R-:W-:Y:S02]  /*09f0*/  IMAD.MOV R5, RZ, RZ, -R5 ;  /* 0x000000ffff057224 */ /* 0x000fe400078e0a05 */
[----:B------:R-:W-:Y:S01]  /*0a00*/  @!P2 IMAD.IADD R2, R2, 0x1, -R11 ;  /* 0x000000010202a824 */ /* 0x000fe200078e0a0b */
[C---:B------:R-:W-:Y:S01]  /*0a10*/  ISETP.GT.U32.AND P1, PT, R3.reuse, R36, PT ;  /* 0x000000240300720c */ /* 0x040fe20003f24070 */
[----:B------:R-:W-:Y:S02]  /*0a20*/  IMAD R10, R3, R5, R10 ;  /* 0x00000005030a7224 */ /* 0x000fe400078e020a */
[--C-:B------:R-:W-:Y:S01]  /*0a30*/  @!P6 IMAD.IADD R8, R8, 0x1, -R3.reuse ;  /* 0x000000010808e824 */ /* 0x100fe200078e0a03 */
[----:B------:R-:W-:Y:S01]  /*0a40*/  ISETP.GT.U32.AND P6, PT, R11, R2, PT ;  /* 0x000000020b00720c */ /* 0x000fe20003fc4070 */
[----:B------:R-:W-:Y:S01]  /*0a50*/  @!P4 IMAD.IADD R64, R64, 0x1, -R3 ;  /* 0x000000014040c824 */ /* 0x000fe200078e0a03 */
[C---:B------:R-:W-:Y:S01]  /*0a60*/  ISETP.GT.U32.AND P4, PT, R3.reuse, R10, PT ;  /* 0x0000000a0300720c */ /* 0x040fe20003f84070 */
[----:B------:R-:W-:Y:S01]  /*0a70*/  @!P3 IMAD.IADD R0, R0, 0x1, -R11 ;  /* 0x000000010000b824 */ /* 0x000fe200078e0a0b */
[----:B------:R-:W-:Y:S01]  /*0a80*/  ISETP.GT.U32.AND P3, PT, R3, R92, PT ;  /* 0x0000005c0300720c */ /* 0x000fe20003f64070 */
[----:B------:R-:W-:Y:S01]  /*0a90*/  IMAD.MOV.U32 R6, RZ, RZ, R8 ;  /* 0x000000ffff067224 */ /* 0x000fe200078e0008 */
[----:B------:R-:W-:Y:S01]  /*0aa0*/  IADD3 R8, R45, 0x8, RZ ;  /* 0x000000082d087810 */ /* 0x000fe20007ffe0ff */
[----:B------:R-:W-:Y:S01]  /*0ab0*/  IMAD.HI.U32 R7, R4, R12, RZ ;  /* 0x0000000c04077227 */ /* 0x000fe200078e00ff */
[----:B------:R-:W-:-:S02]  /*0ac0*/  ISETP.GT.U32.AND P2, PT, R11, R0, PT ;  /* 0x000000000b00720c */ /* 0x000fc40003f44070 */
[----:B------:R-:W-:Y:S01]  /*0ad0*/  @!P1 IADD3 R36, R36, -R3, RZ ;  /* 0x8000000324249210 */ /* 0x000fe20007ffe0ff */
[----:B------:R-:W-:Y:S01]  /*0ae0*/  VIADD R5, R45, 0x6 ;  /* 0x000000062d057836 */ /* 0x000fe20000000000 */
[----:B------:R-:W-:Y:S01]  /*0af0*/  IABS R44, R8 ;  /* 0x00000008002c7213 */ /* 0x000fe20000000000 */
[----:B------:R-:W-:Y:S01]  /*0b00*/  @!P0 IMAD.MOV R6, RZ, RZ, -R6 ;  /* 0x000000ffff068224 */ /* 0x000fe200078e0a06 */
[----:B------:R-:W-:Y:S01]  /*0b10*/  ISETP.GE.AND P0, PT, R13, RZ, PT ;  /* 0x000000ff0d00720c */ /* 0x000fe20003f06270 */
[----:B------:R-:W-:Y:S01]  /*0b20*/  IMAD.MOV R7, RZ, RZ, -R7 ;  /* 0x000000ffff077224 */ /* 0x000fe200078e0a07 */
[----:B------:R-:W-:Y:S01]  /*0b30*/  @!P6 IADD3 R2, R2, -R11, RZ ;  /* 0x8000000b0202e210 */ /* 0x000fe20007ffe0ff */
[--C-:B------:R-:W-:Y:S01]  /*0b40*/  @!P4 IMAD.IADD R10, R10, 0x1, -R3.reuse ;  /* 0x000000010a0ac824 */ /* 0x100fe200078e0a03 */
[----:B------:R-:W-:Y:S01]  /*0b50*/  ISETP.GE.AND P6, PT, R14, RZ, PT ;  /* 0x000000ff0e00720c */ /* 0x000fe20003fc6270 */
[----:B------:R-:W-:Y:S01]  /*0b60*/  IMAD R12, R3, R7, R12 ;  /* 0x00000007030c7224 */ /* 0x000fe200078e020c */
[----:B------:R-:W-:Y:S01]  /*0b70*/  IABS R14, R5 ;  /* 0x00000005000e7213 */ /* 0x000fe20000000000 */
[----:B------:R-:W-:Y:S01]  /*0b80*/  @!P5 IMAD.MOV R36, RZ, RZ, -R36 ;  /* 0x000000ffff24d224 */ /* 0x000fe200078e0a24 */
[----:B------:R-:W-:Y:S01]  /*0b90*/  IADD3 R7, R45, 0x7, RZ ;  /* 0x000000072d077810 */ /* 0x000fe20007ffe0ff */
[----:B------:R-:W-:Y:S01]  /*0ba0*/  @!P3 IMAD.IADD R92, R92, 0x1, -R3 ;  /* 0x000000015c5cb824 */ /* 0x000fe200078e0a03 */
[----:B------:R-:W-:Y:S01]  /*0bb0*/  ISETP.GE.AND P5, PT, R5, RZ, PT ;  /* 0x000000ff0500720c */ /* 0x000fe20003fa6270 */
[----:B------:R-:W-:Y:S01]  /*0bc0*/  IMAD.HI.U32 R5, R4, R14, RZ ;  /* 0x0000000e04057227 */ /* 0x000fe200078e00ff */
[----:B------:R-:W-:-:S02]  /*0bd0*/  ISETP.GT.U32.AND P4, PT, R3, R10, PT ;  /* 0x0000000a0300720c */ /* 0x000fc40003f84070 */
[----:B------:R-:W-:Y:S01]  /*0be0*/  IABS R42, R7 ;  /* 0x00000007002a7213 */ /* 0x000fe20000000000 */
[----:B------:R-:W-:Y:S01]  /*0bf0*/  IMAD.MOV R5, RZ, RZ, -R5 ;  /* 0x000000ffff057224 */ /* 0x000fe200078e0a05 */
[----:B------:R-:W-:Y:S01]  /*0c00*/  ISETP.GT.U32.AND P3, PT, R3, R92, PT ;  /* 0x0000005c0300720c */ /* 0x000fe20003f64070 */
[----:B------:R-:W-:Y:S01]  /*0c10*/  @!P0 IMAD.MOV R64, RZ, RZ, -R64 ;  /* 0x000000ffff408224 */ /* 0x000fe200078e0a40 */
[----:B------:R-:W-:Y:S01]  /*0c20*/  ISETP.GE.AND P0, PT, R7, RZ, PT ;  /* 0x000000ff0700720c */ /* 0x000fe20003f06270 */
[----:B------:R-:W-:Y:S01]  /*0c30*/  IMAD.HI.U32 R7, R4, R42, RZ ;  /* 0x0000002a04077227 */ /* 0x000fe200078e00ff */
[----:B------:R-:W-:-:S03]  /*0c40*/  ISETP.GE.AND P1, PT, R15, RZ, PT ;  /* 0x000000ff0f00720c */ /* 0x000fc60003f26270 */
[----:B------:R-:W-:Y:S01]  /*0c50*/  IMAD R14, R3, R5, R14 ;  /* 0x00000005030e7224 */ /* 0x000fe200078e020e */
[----:B------:R-:W-:Y:S01]  /*0c60*/  IADD3 R7, -R7, RZ, RZ ;  /* 0x000000ff07077210 */ /* 0x000fe20007ffe1ff */
[----:B------:R-:W-:Y:S02]  /*0c70*/  @!P4 IMAD.IADD R10, R10, 0x1, -R3 ;  /* 0x000000010a0ac824 */ /* 0x000fe400078e0a03 */
[----:B------:R-:W-:Y:S01]  /*0c80*/  @!P2 IMAD.IADD R0, R0, 0x1, -R11 ;  /* 0x000000010000a824 */ /* 0x000fe200078e0a0b */
[C---:B------:R-:W-:Y:S01]  /*0c90*/  ISETP.GT.U32.AND P4, PT, R3.reuse, R14, PT ;  /* 0x0000000e0300720c */ /* 0x040fe20003f84070 */
[----:B------:R-:W-:Y:S01]  /*0ca0*/  @!P3 IMAD.IADD R92, R92, 0x1, -R3 ;  /* 0x000000015c5cb824 */ /* 0x000fe200078e0a03 */
[C---:B------:R-:W-:Y:S01]  /*0cb0*/  ISETP.GT.U32.AND P3, PT, R3.reuse, R12, PT ;  /* 0x0000000c0300720c */ /* 0x040fe20003f64070 */
[----:B------:R-:W-:Y:S01]  /*0cc0*/  IMAD R42, R3, R7, R42 ;  /* 0x00000007032a7224 */ /* 0x000fe200078e022a */
[----:B------:R-:W-:Y:S01]  /*0cd0*/  ISETP.GE.AND P2, PT, R9, RZ, PT ;  /* 0x000000ff0900720c */ /* 0x000fe20003f46270 */
[----:B------:R-:W-:Y:S01]  /*0ce0*/  @!P6 IMAD.MOV R92, RZ, RZ, -R92 ;  /* 0x000000ffff5ce224 */ /* 0x000fe200078e0a5c */
[C---:B------:R-:W-:Y:S01]  /*0cf0*/  IADD3 R11, R45.reuse, 0xa, RZ ;  /* 0x0000000a2d0b7810 */ /* 0x040fe20007ffe0ff */
[----:B------:R-:W-:Y:S01]  /*0d00*/  VIADD R9, R45, 0x9 ;  /* 0x000000092d097836 */ /* 0x000fe20000000000 */
[----:B------:R-:W-:Y:S01]  /*0d10*/  ISETP.GT.U32.AND P6, PT, R3, R42, PT ;  /* 0x0000002a0300720c */ /* 0x000fe20003fc4070 */
[----:B------:R-:W-:Y:S01]  /*0d20*/  IMAD.HI.U32 R5, R4, R44, RZ ;  /* 0x0000002c04057227 */ /* 0x000fe200078e00ff */
[----:B------:R-:W-:-:S02]  /*0d30*/  IABS R66, R11 ;  /* 0x0000000b00427213 */ /* 0x000fc40000000000 */
[----:B------:R-:W-:Y:S01]  /*0d40*/  IABS R38, R9 ;  /* 0x0000000900267213 */ /* 0x000fe20000000000 */
[----:B------:R-:W-:Y:S02]  /*0d50*/  @!P4 IMAD.IADD R14, R14, 0x1, -R3 ;  /* 0x000000010e0ec824 */ /* 0x000fe400078e0a03 */
[----:B------:R-:W-:Y:S02]  /*0d60*/  IMAD.MOV R5, RZ, RZ, -R5 ;  /* 0x000000ffff057224 */ /* 0x000fe400078e0a05 */
[----:B------:R-:W-:Y:S01]  /*0d70*/  @!P3 IMAD.IADD R12, R12, 0x1, -R3 ;  /* 0x000000010c0cb824 */ /* 0x000fe200078e0a03 */
[----:B------:R-:W-:Y:S01]  /*0d80*/  ISETP.GT.U32.AND P4, PT, R3, R14, PT ;  /* 0x0000000e0300720c */ /* 0x000fe20003f84070 */
[----:B------:R-:W-:-:S03]  /*0d90*/  IMAD.HI.U32 R7, R4, R38, RZ ;  /* 0x0000002604077227 */ /* 0x000fc600078e00ff */
[----:B------:R-:W-:Y:S01]  /*0da0*/  ISETP.GT.U32.AND P3, PT, R3, R12, PT ;  /* 0x0000000c0300720c */ /* 0x000fe20003f64070 */
[----:B------:R-:W-:Y:S01]  /*0db0*/  @!P6 IMAD.IADD R42, R42, 0x1, -R3 ;  /* 0x000000012a2ae824 */ /* 0x000fe200078e0a03 */
[----:B------:R-:W-:Y:S01]  /*0dc0*/  IADD3 R7, -R7, RZ, RZ ;  /* 0x000000ff07077210 */ /* 0x000fe20007ffe1ff */
[C---:B------:R-:W-:Y:S02]  /*0dd0*/  IMAD R44, R3.reuse, R5, R44 ;  /* 0x00000005032c7224 */ /* 0x040fe400078e022c */
[----:B------:R-:W-:Y:S01]  /*0de0*/  IMAD.HI.U32 R5, R4, R66, RZ ;  /* 0x0000004204057227 */ /* 0x000fe200078e00ff */
[----:B------:R-:W-:-:S03]  /*0df0*/  ISETP.GT.U32.AND P6, PT, R3, R42, PT ;  /* 0x0000002a0300720c */ /* 0x000fc60003fc4070 */
[--C-:B------:R-:W-:Y:S01]  /*0e00*/  @!P4 IMAD.IADD R14, R14, 0x1, -R3.reuse ;  /* 0x000000010e0ec824 */ /* 0x100fe200078e0a03 */
[----:B------:R-:W-:Y:S01]  /*0e10*/  ISETP.GT.U32.AND P4, PT, R3, R44, PT ;  /* 0x0000002c0300720c */ /* 0x000fe20003f84070 */
[----:B------:R-:W-:Y:S02]  /*0e20*/  VIADD R13, R45, 0xb ;  /* 0x0000000b2d0d7836 */ /* 0x000fe40000000000 */
[----:B------:R-:W-:Y:S01]  /*0e30*/  @!P2 IMAD.MOV R10, RZ, RZ, -R10 ;  /* 0x000000ffff0aa224 */ /* 0x000fe200078e0a0a */
[----:B------:R-:W-:Y:S01]  /*0e40*/  ISETP.GE.AND P2, PT, R8, RZ, PT ;  /* 0x000000ff0800720c */ /* 0x000fe20003f46270 */
[----:B------:R-:W-:Y:S01]  /*0e50*/  IMAD R38, R3, R7, R38 ;  /* 0x0000000703267224 */ /* 0x000fe200078e0226 */
[----:B------:R-:W-:Y:S01]  /*0e60*/  IADD3 R8, -R5, RZ, RZ ;  /* 0x000000ff05087210 */ /* 0x000fe20007ffe1ff */
[--C-:B------:R-:W-:Y:S01]  /*0e70*/  @!P3 IMAD.IADD R12, R12, 0x1, -R3.reuse ;  /* 0x000000010c0cb824 */ /* 0x100fe200078e0a03 */
[----:B------:R-:W-:Y:S01]  /*0e80*/  IABS R96, R13 ;  /* 0x0000000d00607213 */ /* 0x000fe20000000000 */
[----:B------:R-:W-:Y:S01]  /*0e90*/  @!P6 IMAD.IADD R42, R42, 0x1, -R3 ;  /* 0x000000012a2ae824 */ /* 0x000fe200078e0a03 */
[C---:B------:R-:W-:Y:S01]  /*0ea0*/  ISETP.GT.U32.AND P6, PT, R3.reuse, R38, PT ;  /* 0x000000260300720c */ /* 0x040fe20003fc4070 */
[----:B------:R-:W-:Y:S01]  /*0eb0*/  IMAD R66, R3, R8, R66 ;  /* 0x0000000803427224 */ /* 0x000fe200078e0242 */
[----:B------:R-:W-:Y:S01]  /*0ec0*/  ISETP.GE.AND P3, PT, R9, RZ, PT ;  /* 0x000000ff0900720c */ /* 0x000fe20003f66270 */
[----:B------:R-:W-:Y:S01]  /*0ed0*/  IMAD.HI.U32 R5, R4, R96, RZ ;  /* 0x0000006004057227 */ /* 0x000fe200078e00ff */
[----:B------:R-:W-:-:S02]  /*0ee0*/  @!P4 IADD3 R44, R44, -R3, RZ ;  /* 0x800000032c2cc210 */ /* 0x000fc40007ffe0ff */
[----:B------:R-:W-:Y:S01]  /*0ef0*/  ISETP.GT.U32.AND P4, PT, R3, R66, PT ;  /* 0x000000420300720c */ /* 0x000fe20003f84070 */
[----:B------:R-:W-:Y:S02]  /*0f00*/  IMAD.MOV R9, RZ, RZ, -R5 ;  /* 0x000000ffff097224 */ /* 0x000fe400078e0a05 */
[----:B------:R-:W-:Y:S02]  /*0f10*/  VIADD R15, R45, 0xc ;  /* 0x0000000c2d0f7836 */ /* 0x000fe40000000000 */
[----:B------:R-:W-:Y:S02]  /*0f20*/  IMAD R96, R3, R9, R96 ;  /* 0x0000000903607224 */ /* 0x000fe400078e0260 */
[----:B------:R-:W-:Y:S01]  /*0f30*/  @!P6 IMAD.IADD R38, R38, 0x1, -R3 ;  /* 0x000000012626e824 */ /* 0x000fe200078e0a03 */
[----:B------:R-:W-:Y:S01]  /*0f40*/  IABS R16, R15 ;  /* 0x0000000f00107213 */ /* 0x000fe20000000000 */
[----:B------:R-:W-:Y:S01]  /*0f50*/  VIADD R19, R45, 0xe ;  /* 0x0000000e2d137836 */ /* 0x000fe20000000000 */
[----:B------:R-:W-:Y:S01]  /*0f60*/  ISETP.GT.U32.AND P6, PT, R3, R96, PT ;  /* 0x000000600300720c */ /* 0x000fe20003fc4070 */
[----:B------:R-:W-:-:S02]  /*0f70*/  @!P5 IMAD.MOV R14, RZ, RZ, -R14 ;  /* 0x000000ffff0ed224 */ /* 0x000fc400078e0a0e */
[----:B------:R-:W-:Y:S01]  /*0f80*/  @!P4 IMAD.IADD R66, R66, 0x1, -R3 ;  /* 0x000000014242c824 */ /* 0x000fe200078e0a03 */
[----:B------:R-:W-:Y:S01]  /*0f90*/  IABS R32, R19 ;  /* 0x0000001300207213 */ /* 0x000fe20000000000 */
[C---:B------:R-:W-:Y:S01]  /*0fa0*/  IMAD.HI.U32 R7, R4.reuse, R16, RZ ;  /* 0x0000001004077227 */ /* 0x040fe200078e00ff */
[C---:B------:R-:W-:Y:S02]  /*0fb0*/  ISETP.GT.U32.AND P4, PT, R3.reuse, R38, PT ;  /* 0x000000260300720c */ /* 0x040fe40003f84070 */
[----:B------:R-:W-:Y:S01]  /*0fc0*/  ISETP.GT.U32.AND P5, PT, R3, R66, PT ;  /* 0x000000420300720c */ /* 0x000fe20003fa4070 */
[----:B------:R-:W-:-:S04]  /*0fd0*/  IMAD.HI.U32 R5, R4, R32, RZ ;  /* 0x0000002004057227 */ /* 0x000fc800078e00ff */
[----:B------:R-:W-:Y:S01]  /*0fe0*/  IMAD.HI.U32 R8, R4, R18, RZ ;  /* 0x0000001204087227 */ /* 0x000fe200078e00ff */
[----:B------:R-:W-:-:S03]  /*0ff0*/  @!P6 IADD3 R96, R96, -R3, RZ ;  /* 0x800000036060e210 */ /* 0x000fc60007ffe0ff */
[----:B------:R-:W-:Y:S01]  /*1000*/  IMAD.MOV R7, RZ, RZ, -R7 ;  /* 0x000000ffff077224 */ /* 0x000fe200078e0a07 */
[----:B------:R-:W-:Y:S01]  /*1010*/  ISETP.GT.U32.AND P6, PT, R3, R96, PT ;  /* 0x000000600300720c */ /* 0x000fe20003fc4070 */
[----:B------:R-:W-:Y:S01]  /*1020*/  IMAD.MOV R5, RZ, RZ, -R5 ;  /* 0x000000ffff057224 */ /* 0x000fe200078e0a05 */
[----:B------:R-:W-:Y:S01]  /*1030*/  @!P4 IADD3 R38, R38, -R3, RZ ;  /* 0x800000032626c210 */ /* 0x000fe20007ffe0ff */
[----:B------:R-:W-:Y:S01]  /*1040*/  VIADD R9, R45, 0x10 ;  /* 0x000000102d097836 */ /* 0x000fe20000000000 */
[----:B------:R-:W-:Y:S01]  /*1050*/  ISETP.GE.AND P4, PT, R11, RZ, PT ;  /* 0x000000ff0b00720c */ /* 0x000fe20003f86270 */
[----:B------:R-:W-:Y:S02]  /*1060*/  IMAD.MOV R8, RZ, RZ, -R8 ;  /* 0x000000ffff087224 */ /* 0x000fe400078e0a08 */
[C---:B------:R-:W-:Y:S01]  /*1070*/  IMAD R16, R3.reuse, R7, R16 ;  /* 0x0000000703107224 */ /* 0x040fe200078e0210 */
[----:B------:R-:W-:Y:S01]  /*1080*/  IABS R40, R9 ;  /* 0x0000000900287213 */ /* 0x000fe20000000000 */
[----:B------:R-:W-:-:S02]  /*1090*/  IMAD R32, R3, R5, R32 ;  /* 0x0000000503207224 */ /* 0x000fc400078e0220 */
[----:B------:R-:W-:Y:S01]  /*10a0*/  IMAD R18, R3, R8, R18 ;  /* 0x0000000803127224 */ /* 0x000fe200078e0212 */
[----:B------:R-:W-:Y:S01]  /*10b0*/  IADD3 R8, R45, 0xf, RZ ;  /* 0x0000000f2d087810 */ /* 0x000fe20007ffe0ff */
[----:B------:R-:W-:Y:S01]  /*10c0*/  @!P1 IMAD.MOV R12, RZ, RZ, -R12 ;  /* 0x000000ffff0c9224 */ /* 0x000fe200078e0a0c */
[C---:B------:R-:W-:Y:S01]  /*10d0*/  ISETP.GT.U32.AND P1, PT, R3.reuse, R44, PT ;  /* 0x0000002c0300720c */ /* 0x040fe20003f24070 */
[----:B------:R-:W-:Y:S01]  /*10e0*/  @!P0 IMAD.MOV R42, RZ, RZ, -R42 ;  /* 0x000000ffff2a8224 */ /* 0x000fe200078e0a2a */
[C---:B------:R-:W-:Y:S01]  /*10f0*/  ISETP.GT.U32.AND P0, PT, R3.reuse, R16, PT ;  /* 0x000000100300720c */ /* 0x040fe20003f04070 */
[--C-:B------:R-:W-:Y:S01]  /*1100*/  @!P5 IMAD.IADD R66, R66, 0x1, -R3.reuse ;  /* 0x000000014242d824 */ /* 0x100fe200078e0a03 */
[----:B------:R-:W-:Y:S01]  /*1110*/  ISETP.GT.U32.AND P5, PT, R3, R32, PT ;  /* 0x000000200300720c */ /* 0x000fe20003fa4070 */
[----:B------:R-:W-:Y:S01]  /*1120*/  IMAD.HI.U32 R7, R4, R40, RZ ;  /* 0x0000002804077227 */ /* 0x000fe200078e00ff */
[----:B------:R-:W-:Y:S02]  /*1130*/  IABS R34, R8 ;  /* 0x0000000800227213 */ /* 0x000fe40000000000 */
[----:B------:R-:W-:Y:S01]  /*1140*/  @!P4 IADD3 R66, -R66, RZ, RZ ;  /* 0x000000ff4242c210 */ /* 0x000fe20007ffe1ff */
[----:B------:R-:W-:Y:S01]  /*1150*/  @!P6 IMAD.IADD R96, R96, 0x1, -R3 ;  /* 0x000000016060e824 */ /* 0x000fe200078e0a03 */
[----:B------:R-:W-:Y:S01]  /*1160*/  IADD3 R7, -R7, RZ, RZ ;  /* 0x000000ff07077210 */ /* 0x000fe20007ffe1ff */
[----:B------:R-:W-:Y:S01]  /*1170*/  IMAD.HI.U32 R5, R4, R34, RZ ;  /* 0x0000002204057227 */ /* 0x000fe200078e00ff */
[----:B------:R-:W-:-:S03]  /*1180*/  ISETP.GE.AND P6, PT, R13, RZ, PT ;  /* 0x000000ff0d00720c */ /* 0x000fc60003fc6270 */
[----:B------:R-:W-:Y:S02]  /*1190*/  IMAD.MOV R5, RZ, RZ, -R5 ;  /* 0x000000ffff057224 */ /* 0x000fe400078e0a05 */
[--C-:B------:R-:W-:Y:S01]  /*11a0*/  @!P1 IMAD.IADD R44, R44, 0x1, -R3.reuse ;  /* 0x000000012c2c9824 */ /* 0x100fe200078e0a03 */
[C---:B------:R-:W-:Y:S01]  /*11b0*/  ISETP.GT.U32.AND P1, PT, R3.reuse, R18, PT ;  /* 0x000000120300720c */ /* 0x040fe20003f24070 */
[----:B------:R-:W-:Y:S01]  /*11c0*/  @!P0 IMAD.IADD R16, R16, 0x1, -R3 ;  /* 0x0000000110108824 */ /* 0x000fe200078e0a03 */
[----:B------:R-:W-:Y:S01]  /*11d0*/  @!P5 IADD3 R32, R32, -R3, RZ ;  /* 0x800000032020d210 */ /* 0x000fe20007ffe0ff */
[----:B------:R-:W-:Y:S01]  /*11e0*/  IMAD R40, R3, R7, R40 ;  /* 0x0000000703287224 */ /* 0x000fe200078e0228 */
[----:B------:R-:W-:Y:S01]  /*11f0*/  ISETP.GE.AND P0, PT, R15, RZ, PT ;  /* 0x000000ff0f00720c */ /* 0x000fe20003f06270 */
[----:B------:R-:W-:Y:S01]  /*1200*/  VIADD R7, R45, 0x11 ;  /* 0x000000112d077836 */ /* 0x000fe20000000000 */
[C---:B------:R-:W-:Y:S01]  /*1210*/  ISETP.GT.U32.AND P5, PT, R3.reuse, R32, PT ;  /* 0x000000200300720c */ /* 0x040fe20003fa4070 */
[----:B------:R-:W-:-:S02]  /*1220*/  IMAD R34, R3, R5, R34 ;  /* 0x0000000503227224 */ /* 0x000fc400078e0222 */
[----:B------:R-:W-:Y:S01]  /*1230*/  @!P2 IMAD.MOV R44, RZ, RZ, -R44 ;  /* 0x000000ffff2ca224 */ /* 0x000fe200078e0a2c */
[C---:B------:R-:W-:Y:S01]  /*1240*/  ISETP.GT.U32.AND P2, PT, R3.reuse, R16, PT ;  /* 0x000000100300720c */ /* 0x040fe20003f44070 */
[----:B------:R-:W-:Y:S01]  /*1250*/  @!P6 IMAD.MOV R96, RZ, RZ, -R96 ;  /* 0x000000ffff60e224 */ /* 0x000fe200078e0a60 */
[----:B------:R-:W-:Y:S01]  /*1260*/  IABS R20, R7 ;  /* 0x0000000700147213 */ /* 0x000fe20000000000 */
[----:B------:R-:W-:Y:S01]  /*1270*/  @!P1 IMAD.IADD R18, R18, 0x1, -R3 ;  /* 0x0000000112129824 */ /* 0x000fe200078e0a03 */
[----:B------:R-:W-:Y:S01]  /*1280*/  ISETP.GT.U32.AND P4, PT, R3, R34, PT ;  /* 0x000000220300720c */ /* 0x000fe20003f84070 */
[----:B------:R-:W-:Y:S01]  /*1290*/  @!P3 IMAD.MOV R38, RZ, RZ, -R38 ;  /* 0x000000ffff26b224 */ /* 0x000fe200078e0a26 */
[----:B------:R-:W-:Y:S01]  /*12a0*/  ISETP.GE.AND P6, PT, R19, RZ, PT ;  /* 0x000000ff1300720c */ /* 0x000fe20003fc6270 */
[----:B------:R-:W-:Y:S01]  /*12b0*/  IMAD.HI.U32 R5, R4, R20, RZ ;  /* 0x0000001404057227 */ /* 0x000fe200078e00ff */
[----:B------:R-:W-:Y:S02]  /*12c0*/  ISETP.GT.U32.AND P3, PT, R3, R18, PT ;  /* 0x000000120300720c */ /* 0x000fe40003f64070 */
[----:B------:R-:W-:Y:S01]  /*12d0*/  @!P5 IADD3 R32, R32, -R3, RZ ;  /* 0x800000032020d210 */ /* 0x000fe20007ffe0ff */
[----:B------:R-:W-:Y:S01]  /*12e0*/  IMAD.MOV R5, RZ, RZ, -R5 ;  /* 0x000000ffff057224 */ /* 0x000fe200078e0a05 */
[----:B------:R-:W-:Y:S01]  /*12f0*/  ISETP.GE.AND P1, PT, R17, RZ, PT ;  /* 0x000000ff1100720c */ /* 0x000fe20003f26270 */
[--C-:B------:R-:W-:Y:S01]  /*1300*/  @!P2 IMAD.IADD R16, R16, 0x1, -R3.reuse ;  /* 0x000000011010a824 */ /* 0x100fe200078e0a03 */
[C---:B------:R-:W-:Y:S01]  /*1310*/  ISETP.GT.U32.AND P2, PT, R3.reuse, R40, PT ;  /* 0x000000280300720c */ /* 0x040fe20003f44070 */
[----:B------:R-:W-:Y:S01]  /*1320*/  IMAD R20, R3, R5, R20 ;  /* 0x0000000503147224 */ /* 0x000fe200078e0214 */
[----:B------:R-:W-:Y:S01]  /*1330*/  ISETP.GE.AND P5, PT, R9, RZ, PT ;  /* 0x000000ff0900720c */ /* 0x000fe20003fa6270 */
[--C-:B------:R-:W-:Y:S01]  /*1340*/  @!P4 IMAD.IADD R34, R34, 0x1, -R3.reuse ;  /* 0x000000012222c824 */ /* 0x100fe200078e0a03 */
[----:B------:R-:W-:Y:S01]  /*1350*/  @!P0 IADD3 R16, -R16, RZ, RZ ;  /* 0x000000ff10108210 */ /* 0x000fe20007ffe1ff */
[----:B------:R-:W-:Y:S01]  /*1360*/  @!P6 IMAD.MOV R32, RZ, RZ, -R32 ;  /* 0x000000ffff20e224 */ /* 0x000fe200078e0a20 */
[----:B------:R-:W-:Y:S01]  /*1370*/  ISETP.GT.U32.AND P6, PT, R3, R20, PT ;  /* 0x000000140300720c */ /* 0x000fe20003fc4070 */
[----:B------:R-:W-:Y:S01]  /*1380*/  VIADD R11, R45, 0x12 ;  /* 0x000000122d0b7836 */ /* 0x000fe20000000000 */
[----:B------:R-:W-:Y:S01]  /*1390*/  ISETP.GT.U32.AND P0, PT, R3, R34, PT ;  /* 0x000000220300720c */ /* 0x000fe20003f04070 */
[----:B------:R-:W-:Y:S01]  /*13a0*/  VIADD R5, R45, 0x13 ;  /* 0x000000132d057836 */ /* 0x000fe20000000000 */
[----:B------:R-:W-:Y:S01]  /*13b0*/  ISETP.GE.AND P4, PT, R7, RZ, PT ;  /* 0x000000ff0700720c */ /* 0x000fe20003f86270 */
[--C-:B------:R-:W-:Y:S01]  /*13c0*/  @!P3 IMAD.IADD R18, R18, 0x1, -R3.reuse ;  /* 0x000000011212b824 */ /* 0x100fe200078e0a03 */
[----:B------:R-:W-:Y:S01]  /*13d0*/  IABS R22, R11 ;  /* 0x0000000b00167213 */ /* 0x000fe20000000000 */
[----:B------:R-:W-:Y:S01]  /*13e0*/  @!P2 IMAD.IADD R40, R40, 0x1, -R3 ;  /* 0x000000012828a824 */ /* 0x000fe200078e0a03 */
[----:B------:R-:W-:Y:S01]  /*13f0*/  IABS R26, R5 ;  /* 0x00000005001a7213 */ /* 0x000fe20000000000 */
[----:B------:R-:W-:Y:S01]  /*1400*/  @!P1 IMAD.MOV R18, RZ, RZ, -R18 ;  /* 0x000000ffff129224 */ /* 0x000fe200078e0a12 */
[----:B------:R-:W-:Y:S01]  /*1410*/  ISETP.GE.AND P3, PT, R8, RZ, PT ;  /* 0x000000ff0800720c */ /* 0x000fe20003f66270 */
[----:B------:R-:W-:Y:S01]  /*1420*/  IMAD.HI.U32 R7, R4, R22, RZ ;  /* 0x0000001604077227 */ /* 0x000fe200078e00ff */
[----:B------:R-:W-:-:S02]  /*1430*/  ISETP.GT.U32.AND P1, PT, R3, R40, PT ;  /* 0x000000280300720c */ /* 0x000fc40003f24070 */
[----:B------:R-:W-:Y:S01]  /*1440*/  ISETP.GE.AND P2, PT, R11, RZ, PT ;  /* 0x000000ff0b00720c */ /* 0x000fe20003f46270 */
[--C-:B------:R-:W-:Y:S02]  /*1450*/  @!P6 IMAD.IADD R20, R20, 0x1, -R3.reuse ;  /* 0x000000011414e824 */ /* 0x100fe400078e0a03 */
[----:B------:R-:W-:Y:S01]  /*1460*/  @!P0 IMAD.IADD R34, R34, 0x1, -R3 ;  /* 0x0000000122228824 */ /* 0x000fe200078e0a03 */
[----:B------:R-:W-:Y:S01]  /*1470*/  ISETP.GE.AND P0, PT, R5, RZ, PT ;  /* 0x000000ff0500720c */ /* 0x000fe20003f06270 */
[----:B------:R-:W-:Y:S01]  /*1480*/  IMAD.HI.U32 R5, R4, R26, RZ ;  /* 0x0000001a04057227 */ /* 0x000fe200078e00ff */
[----:B------:R-:W-:-:S03]  /*1490*/  ISETP.GT.U32.AND P6, PT, R3, R20, PT ;  /* 0x000000140300720c */ /* 0x000fc60003fc4070 */
[----:B------:R-:W-:Y:S01]  /*14a0*/  IMAD.MOV R7, RZ, RZ, -R7 ;  /* 0x000000ffff077224 */ /* 0x000fe200078e0a07 */
[----:B------:R-:W-:Y:S01]  /*14b0*/  IADD3 R5, -R5, RZ, RZ ;  /* 0x000000ff05057210 */ /* 0x000fe20007ffe1ff */
[----:B------:R-:W-:Y:S01]  /*14c0*/  VIADD R9, R45, 0x15 ;  /* 0x000000152d097836 */ /* 0x000fe20000000000 */
[----:B------:R-:W-:Y:S01]  /*14d0*/  @!P1 IADD3 R40, R40, -R3, RZ ;  /* 0x8000000328289210 */ /* 0x000fe20007ffe0ff */
[----:B------:R-:W-:Y:S01]  /*14e0*/  IMAD R22, R3, R7, R22 ;  /* 0x0000000703167224 */ /* 0x000fe200078e0216 */
[----:B------:R-:W-:Y:S01]  /*14f0*/  IADD3 R7, R45, 0x14, RZ ;  /* 0x000000142d077810 */ /* 0x000fe20007ffe0ff */
[C---:B------:R-:W-:Y:S01]  /*1500*/  IMAD R26, R3.reuse, R5, R26 ;  /* 0x00000005031a7224 */ /* 0x040fe200078e021a */
[----:B------:R-:W-:Y:S01]  /*1510*/  IABS R24, R9 ;  /* 0x0000000900187213 */ /* 0x000fe20000000000 */
[----:B------:R-:W-:Y:S01]  /*1520*/  @!P3 IMAD.MOV R34, RZ, RZ, -R34 ;  /* 0x000000ffff22b224 */ /* 0x000fe200078e0a22 */
[C---:B------:R-:W-:Y:S01]  /*1530*/  ISETP.GT.U32.AND P1, PT, R3.reuse, R22, PT ;  /* 0x000000160300720c */ /* 0x040fe20003f24070 */
[----:B------:R-:W-:Y:S01]  /*1540*/  @!P6 IMAD.IADD R20, R20, 0x1, -R3 ;  /* 0x000000011414e824 */ /* 0x000fe200078e0a03 */
[----:B------:R-:W-:Y:S01]  /*1550*/  ISETP.GT.U32.AND P6, PT, R3, R26, PT ;  /* 0x0000001a0300720c */ /* 0x000fe20003fc4070 */
[----:B------:R-:W-:Y:S01]  /*1560*/  IMAD.HI.U32 R8, R4, R24, RZ ;  /* 0x0000001804087227 */ /* 0x000fe200078e00ff */
[----:B------:R-:W-:-:S02]  /*1570*/  IABS R28, R7 ;  /* 0x00000007001c7213 */ /* 0x000fc40000000000 */
[----:B------:R-:W-:Y:S01]  /*1580*/  ISETP.GE.AND P3, PT, R7, RZ, PT ;  /* 0x000000ff0700720c */ /* 0x000fe20003f66270 */
[----:B------:R-:W-:Y:S02]  /*1590*/  IMAD.MOV R8, RZ, RZ, -R8 ;  /* 0x000000ffff087224 */ /* 0x000fe400078e0a08 */
[----:B------:R-:W-:-:S04]  /*15a0*/  IMAD.HI.U32 R7, R4, R28, RZ ;  /* 0x0000001c04077227 */ /* 0x000fc800078e00ff */
[--C-:B------:R-:W-:Y:S02]  /*15b0*/  @!P1 IMAD.IADD R22, R22, 0x1, -R3.reuse ;  /* 0x0000000116169824 */ /* 0x100fe400078e0a03 */
[C---:B------:R-:W-:Y:S02]  /*15c0*/  IMAD R24, R3.reuse, R8, R24 ;  /* 0x0000000803187224 */ /* 0x040fe400078e0218 */
[----:B------:R-:W-:Y:S01]  /*15d0*/  @!P6 IMAD.IADD R26, R26, 0x1, -R3 ;  /* 0x000000011a1ae824 */ /* 0x000fe200078e0a03 */
[C---:B------:R-:W-:Y:S01]  /*15e0*/  ISETP.GT.U32.AND P1, PT, R3.reuse, R22, PT ;  /* 0x000000160300720c */ /* 0x040fe20003f24070 */
[----:B------:R-:W-:Y:S01]  /*15f0*/  IMAD.MOV R7, RZ, RZ, -R7 ;  /* 0x000000ffff077224 */ /* 0x000fe200078e0a07 */
[----:B------:R-:W-:Y:S01]  /*1600*/  ISETP.GT.U32.AND P6, PT, R3, R24, PT ;  /* 0x000000180300720c */ /* 0x000fe20003fc4070 */
[----:B------:R-:W-:Y:S02]  /*1610*/  VIADD R11, R45, 0x18 ;  /* 0x000000182d0b7836 */ /* 0x000fe40000000000 */
[----:B------:R-:W-:Y:S01]  /*1620*/  IMAD R28, R3, R7, R28 ;  /* 0x00000007031c7224 */ /* 0x000fe200078e021c */
[C---:B------:R-:W-:Y:S01]  /*1630*/  IADD3 R7, R45.reuse, 0x16, RZ ;  /* 0x000000162d077810 */ /* 0x040fe20007ffe0ff */
[C---:B------:R-:W-:Y:S01]  /*1640*/  VIADD R13, R45.reuse, 0x19 ;  /* 0x000000192d0d7836 */ /* 0x040fe20000000000 */
[----:B------:R-:W-:Y:S01]  /*1650*/  IABS R86, R11 ;  /* 0x0000000b00567213 */ /* 0x000fe20000000000 */
[----:B------:R-:W-:Y:S01]  /*1660*/  @!P4 IMAD.MOV R20, RZ, RZ, -R20 ;  /* 0x000000ffff14c224 */ /* 0x000fe200078e0a14 */
[----:B------:R-:W-:Y:S01]  /*1670*/  IABS R30, R7 ;  /* 0x00000007001e7213 */ /* 0x000fe20000000000 */
[----:B------:R-:W-:Y:S01]  /*1680*/  @!P5 IMAD.MOV R40, RZ, RZ, -R40 ;  /* 0x000000ffff28d224 */ /* 0x000fe200078e0a28 */
[----:B------:R-:W-:Y:S01]  /*1690*/  IABS R88, R13 ;  /* 0x0000000d00587213 */ /* 0x000fe20000000000 */
[----:B------:R-:W-:Y:S01]  /*16a0*/  VIADD R15, R45, 0x23 ;  /* 0x000000232d0f7836 */ /* 0x000fe20000000000 */
[-C--:B------:R-:W-:Y:S01]  /*16b0*/  @!P1 IADD3 R22, R22, -R3.reuse, RZ ;  /* 0x8000000316169210 */ /* 0x080fe20007ffe0ff */
[----:B------:R-:W-:Y:S01]  /*16c0*/  IMAD.HI.U32 R5, R4, R30, RZ ;  /* 0x0000001e04057227 */ /* 0x000fe200078e00ff */
[----:B------:R-:W-:-:S02]  /*16d0*/  @!P6 IADD3 R24, R24, -R3, RZ ;  /* 0x800000031818e210 */ /* 0x000fc40007ffe0ff */
[C---:B------:R-:W-:Y:S01]  /*16e0*/  ISETP.GT.U32.AND P4, PT, R3.reuse, R26, PT ;  /* 0x0000001a0300720c */ /* 0x040fe20003f84070 */
[----:B------:R-:W-:Y:S01]  /*16f0*/  @!P2 IMAD.MOV R22, RZ, RZ, -R22 ;  /* 0x000000ffff16a224 */ /* 0x000fe200078e0a16 */
[----:B------:R-:W-:Y:S01]  /*1700*/  ISETP.GT.U32.AND P6, PT, R3, R24, PT ;  /* 0x000000180300720c */ /* 0x000fe20003fc4070 */
[----:B------:R-:W-:Y:S01]  /*1710*/  IMAD.MOV R5, RZ, RZ, -R5 ;  /* 0x000000ffff057224 */ /* 0x000fe200078e0a05 */
[----:B------:R-:W-:Y:S01]  /*1720*/  ISETP.GE.AND P2, PT, R7, RZ, PT ;  /* 0x000000ff0700720c */ /* 0x000fe20003f46270 */
[C---:B------:R-:W-:Y:S01]  /*1730*/  IMAD.HI.U32 R7, R4.reuse, R86, RZ ;  /* 0x0000005604077227 */ /* 0x040fe200078e00ff */
[----:B------:R-:W-:Y:S02]  /*1740*/  ISETP.GE.AND P5, PT, R9, RZ, PT ;  /* 0x000000ff0900720c */ /* 0x000fe40003fa6270 */
[----:B------:R-:W-:Y:S01]  /*1750*/  ISETP.GT.U32.AND P1, PT, R3, R28, PT ;  /* 0x0000001c0300720c */ /* 0x000fe20003f24070 */
[----:B------:R-:W-:Y:S01]  /*1760*/  VIADD R9, R45, 0x17 ;  /* 0x000000172d097836 */ /* 0x000fe20000000000 */
[----:B------:R-:W-:Y:S01]  /*1770*/  IABS R114, R15 ;  /* 0x0000000f00727213 */ /* 0x000fe20000000000 */
[----:B------:R-:W-:-:S03]  /*1780*/  IMAD.HI.U32 R8, R4, R88, RZ ;  /* 0x0000005804087227 */ /* 0x000fc600078e00ff */
[----:B------:R-:W-:Y:S01]  /*1790*/  IABS R84, R9 ;  /* 0x0000000900547213 */ /* 0x000fe20000000000 */
[----:B------:R-:W-:Y:S01]  /*17a0*/  IMAD.MOV R7, RZ, RZ, -R7 ;  /* 0x000000ffff077224 */ /* 0x000fe200078e0a07 */
[----:B------:R-:W-:Y:S01]  /*17b0*/  IADD3 R8, -R8, RZ, RZ ;  /* 0x000000ff08087210 */ /* 0x000fe20007ffe1ff */
[C---:B------:R-:W-:Y:S01]  /*17c0*/  IMAD R30, R3.reuse, R5, R30 ;  /* 0x00000005031e7224 */ /* 0x040fe200078e021e */
[----:B------:R-:W-:Y:S01]  /*17d0*/  @!P6 IADD3 R24, R24, -R3, RZ ;  /* 0x800000031818e210 */ /* 0x000fe20007ffe0ff */
[C---:B------:R-:W-:Y:S02]  /*17e0*/  IMAD R86, R3.reuse, R7, R86 ;  /* 0x0000000703567224 */ /* 0x040fe400078e0256 */
[----:B------:R-:W-:Y:S01]  /*17f0*/  @!P4 IMAD.IADD R26, R26, 0x1, -R3 ;  /* 0x000000011a1ac824 */ /* 0x000fe200078e0a03 */
[----:B------:R-:W-:Y:S01]  /*1800*/  ISETP.GT.U32.AND P4, PT, R3, R30, PT ;  /* 0x0000001e0300720c */ /* 0x000fe20003f84070 */
[----:B------:R-:W-:Y:S01]  /*1810*/  VIADD R7, R45, 0x1a ;  /* 0x0000001a2d077836 */ /* 0x000fe20000000000 */
[----:B------:R-:W-:Y:S01]  /*1820*/  ISETP.GT.U32.AND P6, PT, R3, R86, PT ;  /* 0x000000560300720c */ /* 0x000fe20003fc4070 */
[----:B------:R-:W-:Y:S01]  /*1830*/  IMAD.HI.U32 R5, R4, R84, RZ ;  /* 0x0000005404057227 */ /* 0x000fe200078e00ff */
[----:B------:R-:W-:-:S02]  /*1840*/  @!P1 IADD3 R28, R28, -R3, RZ ;  /* 0x800000031c1c9210 */ /* 0x000fc40007ffe0ff */
[----:B------:R-:W-:Y:S01]  /*1850*/  IABS R90, R7 ;  /* 0x00000007005a7213 */ /* 0x000fe20000000000 */
[C---:B------:R-:W-:Y:S01]  /*1860*/  IMAD R88, R3.reuse, R8, R88 ;  /* 0x0000000803587224 */ /* 0x040fe200078e0258 */
[C---:B------:R-:W-:Y:S01]  /*1870*/  ISETP.GT.U32.AND P1, PT, R3.reuse, R28, PT ;  /* 0x0000001c0300720c */ /* 0x040fe20003f24070 */
[----:B------:R-:W-:Y:S02]  /*1880*/  IMAD.MOV R5, RZ, RZ, -R5 ;  /* 0x000000ffff057224 */ /* 0x000fe400078e0a05 */
[----:B------:R-:W-:Y:S01]  /*1890*/  @!P5 IMAD.MOV R24, RZ, RZ, -R24 ;  /* 0x000000ffff18d224 */ /* 0x000fe200078e0a18 */
[C---:B------:R-:W-:Y:S01]  /*18a0*/  ISETP.GT.U32.AND P5, PT, R3.reuse, R88, PT ;  /* 0x000000580300720c */ /* 0x040fe20003fa4070 */
[----:B------:R-:W-:Y:S02]  /*18b0*/  IMAD R84, R3, R5, R84 ;  /* 0x0000000503547224 */ /* 0x000fe400078e0254 */
[----:B------:R-:W-:Y:S02]  /*18c0*/  VIADD R8, R45, 0x1b ;  /* 0x0000001b2d087836 */ /* 0x000fe40000000000 */
[----:B------:R-:W-:-:S03]  /*18d0*/  IMAD.HI.U32 R5, R4, R90, RZ ;  /* 0x0000005a04057227 */ /* 0x000fc600078e00ff */
[----:B------:R-:W-:Y:S01]  /*18e0*/  IABS R94, R8 ;  /* 0x00000008005e7213 */ /* 0x000fe20000000000 */
[----:B------:R-:W-:Y:S02]  /*18f0*/  @!P4 IMAD.IADD R30, R30, 0x1, -R3 ;  /* 0x000000011e1ec824 */ /* 0x000fe400078e0a03 */
[----:B------:R-:W-:Y:S02]  /*1900*/  IMAD.MOV R5, RZ, RZ, -R5 ;  /* 0x000000ffff057224 */ /* 0x000fe400078e0a05 */
[----:B------:R-:W-:Y:S01]  /*1910*/  @!P6 IMAD.IADD R86, R86, 0x1, -R3 ;  /* 0x000000015656e824 */ /* 0x000fe200078e0a03 */
[C---:B------:R-:W-:Y:S01]  /*1920*/  ISETP.GT.U32.AND P4, PT, R3.reuse, R30, PT ;  /* 0x0000001e0300720c */ /* 0x040fe20003f84070 */
[C---:B------:R-:W-:Y:S01]  /*1930*/  IMAD R90, R3.reuse, R5, R90 ;  /* 0x00000005035a7224 */ /* 0x040fe200078e025a */
[----:B------:R-:W-:Y:S01]  /*1940*/  @!P5 IADD3 R88, R88, -R3, RZ ;  /* 0x800000035858d210 */ /* 0x000fe20007ffe0ff */
[----:B------:R-:W-:Y:S01]  /*1950*/  IMAD.HI.U32 R5, R4, R94, RZ ;  /* 0x0000005e04057227 */ /* 0x000fe200078e00ff */
[----:B------:R-:W-:-:S03]  /*1960*/  ISETP.GT.U32.AND P5, PT, R3, R86, PT ;  /* 0x000000560300720c */ /* 0x000fc60003fa4070 */
[----:B------:R-:W-:Y:S01]  /*1970*/  @!P0 IMAD.MOV R26, RZ, RZ, -R26 ;  /* 0x000000ffff1a8224 */ /* 0x000fe200078e0a1a */
[----:B------:R-:W-:Y:S01]  /*1980*/  ISETP.GT.U32.AND P0, PT, R3, R84, PT ;  /* 0x000000540300720c */ /* 0x000fe20003f04070 */
[--C-:B------:R-:W-:Y:S01]  /*1990*/  @!P1 IMAD.IADD R28, R28, 0x1, -R3.reuse ;  /* 0x000000011c1c9824 */ /* 0x100fe200078e0a03 */
[----:B------:R-:W-:Y:S01]  /*19a0*/  IADD3 R5, -R5, RZ, RZ ;  /* 0x000000ff05057210 */ /* 0x000fe20007ffe1ff */
[----:B------:R-:W-:Y:S01]  /*19b0*/  VIADD R17, R45, 0x39 ;  /* 0x000000392d117836 */ /* 0x000fe20000000000 */
[----:B------:R-:W-:Y:S01]  /*19c0*/  ISETP.GE.AND P1, PT, R9, RZ, PT ;  /* 0x000000ff0900720c */ /* 0x000fe20003f26270 */
[----:B------:R-:W-:Y:S01]  /*19d0*/  @!P3 IMAD.MOV R28, RZ, RZ, -R28 ;  /* 0x000000ffff1cb224 */ /* 0x000fe200078e0a1c */
[----:B------:R-:W-:Y:S01]  /*19e0*/  @!P4 IADD3 R30, R30, -R3, RZ ;  /* 0x800000031e1ec210 */ /* 0x000fe20007ffe0ff */
[----:B------:R-:W-:Y:S01]  /*19f0*/  IMAD R94, R3, R5, R94 ;  /* 0x00000005035e7224 */ /* 0x000fe200078e025e */
[----:B------:R-:W-:Y:S01]  /*1a00*/  ISETP.GE.AND P3, PT, R11, RZ, PT ;  /* 0x000000ff0b00720c */ /* 0x000fe20003f66270 */
[--C-:B------:R-:W-:Y:S01]  /*1a10*/  @!P5 IMAD.IADD R86, R86, 0x1, -R3.reuse ;  /* 0x000000015656d824 */ /* 0x100fe200078e0a03 */
[----:B------:R-:W-:Y:S01]  /*1a20*/  ISETP.GE.AND P4, PT, R13, RZ, PT ;  /* 0x000000ff0d00720c */ /* 0x000fe20003f86270 */
[----:B------:R-:W-:Y:S01]  /*1a30*/  @!P2 IMAD.MOV R30, RZ, RZ, -R30 ;  /* 0x000000ffff1ea224 */ /* 0x000fe200078e0a1e */
[C---:B------:R-:W-:Y:S01]  /*1a40*/  ISETP.GT.U32.AND P5, PT, R3.reuse, R94, PT ;  /* 0x0000005e0300720c */ /* 0x040fe20003fa4070 */
[----:B------:R-:W-:Y:S01]  /*1a50*/  @!P0 IMAD.IADD R84, R84, 0x1, -R3 ;  /* 0x0000000154548824 */ /* 0x000fe200078e0a03 */
[----:B------:R-:W-:Y:S01]  /*1a60*/  ISETP.GT.U32.AND P2, PT, R3, R88, PT ;  /* 0x000000580300720c */ /* 0x000fe20003f44070 */
[----:B------:R-:W-:Y:S01]  /*1a70*/  VIADD R11, R45, 0x1d ;  /* 0x0000001d2d0b7836 */ /* 0x000fe20000000000 */
[----:B------:R-:W-:Y:S01]  /*1a80*/  ISETP.GE.AND P0, PT, R7, RZ, PT ;  /* 0x000000ff0700720c */ /* 0x000fe20003f06270 */
[----:B------:R-:W-:Y:S01]  /*1a90*/  VIADD R13, R45, 0x1e ;  /* 0x0000001e2d0d7836 */ /* 0x000fe20000000000 */
[----:B------:R-:W-:Y:S01]  /*1aa0*/  ISETP.GT.U32.AND P6, PT, R3, R84, PT ;  /* 0x000000540300720c */ /* 0x000fe20003fc4070 */
[C---:B------:R-:W-:Y:S01]  /*1ab0*/  VIADD R9, R45.reuse, 0x1c ;  /* 0x0000001c2d097836 */ /* 0x040fe20000000000 */
[----:B------:R-:W-:Y:S01]  /*1ac0*/  IABS R102, R11 ;  /* 0x0000000b00667213 */ /* 0x000fe20000000000 */
[----:B------:R-:W-:Y:S01]  /*1ad0*/  @!P3 IMAD.MOV R86, RZ, RZ, -R86 ;  /* 0x000000ffff56b224 */ /* 0x000fe200078e0a56 */
[----:B------:R-:W-:Y:S01]  /*1ae0*/  IABS R104, R13 ;  /* 0x0000000d00687213 */ /* 0x000fe20000000000 */
[----:B------:R-:W-:Y:S01]  /*1af0*/  VIADD R21, R45, 0x74 ;  /* 0x000000742d157836 */ /* 0x000fe20000000000 */
[----:B------:R-:W-:Y:S01]  /*1b00*/  IABS R100, R9 ;  /* 0x0000000900647213 */ /* 0x000fe20000000000 */
[----:B------:R-:W-:Y:S01]  /*1b10*/  IMAD.HI.U32 R7, R4, R102, RZ ;  /* 0x0000006604077227 */ /* 0x000fe200078e00ff */
[----:B------:R-:W-:-:S02]  /*1b20*/  @!P5 IADD3 R94, R94, -R3, RZ ;  /* 0x800000035e5ed210 */ /* 0x000fc40007ffe0ff */
[----:B------:R-:W-:Y:S01]  /*1b30*/  @!P2 IADD3 R88, R88, -R3, RZ ;  /* 0x800000035858a210 */ /* 0x000fe20007ffe0ff */
[----:B------:R-:W-:Y:S01]  /*1b40*/  IMAD.MOV R7, RZ, RZ, -R7 ;  /* 0x000000ffff077224 */ /* 0x000fe200078e0a07 */
[----:B------:R-:W-:Y:S01]  /*1b50*/  ISETP.GE.AND P2, PT, R8, RZ, PT ;  /* 0x000000ff0800720c */ /* 0x000fe20003f46270 */
[----:B------:R-:W-:Y:S01]  /*1b60*/  IMAD.HI.U32 R8, R4, R104, RZ ;  /* 0x0000006804087227 */ /* 0x000fe200078e00ff */
[C---:B------:R-:W-:Y:S02]  /*1b70*/  ISETP.GT.U32.AND P5, PT, R3.reuse, R94, PT ;  /* 0x0000005e0300720c */ /* 0x040fe40003fa4070 */
[----:B------:R-:W-:Y:S01]  /*1b80*/  IABS R160, R17 ;  /* 0x0000001100a07213 */ /* 0x000fe20000000000 */
[----:B------:R-:W-:Y:S01]  /*1b90*/  @!P6 IMAD.IADD R84, R84, 0x1, -R3 ;  /* 0x000000015454e824 */ /* 0x000fe200078e0a03 */
[C---:B------:R-:W-:Y:S01]  /*1ba0*/  ISETP.GT.U32.AND P6, PT, R3.reuse, R90, PT ;  /* 0x0000005a0300720c */ /* 0x040fe20003fc4070 */
[----:B------:R-:W-:Y:S01]  /*1bb0*/  IMAD.MOV R8, RZ, RZ, -R8 ;  /* 0x000000ffff087224 */ /* 0x000fe200078e0a08 */
[----:B------:R-:W-:Y:S01]  /*1bc0*/  IABS R68, R21 ;  /* 0x0000001500447213 */ /* 0x000fe20000000000 */
[----:B------:R-:W-:-:S02]  /*1bd0*/  IMAD R102, R3, R7, R102 ;  /* 0x0000000703667224 */ /* 0x000fc400078e0266 */
[----:B------:R-:W-:Y:S01]  /*1be0*/  IMAD R104, R3, R8, R104 ;  /* 0x0000000803687224 */ /* 0x000fe200078e0268 */
[----:B------:R-:W-:Y:S01]  /*1bf0*/  IADD3 R8, R45, 0x1f, RZ ;  /* 0x0000001f2d087810 */ /* 0x000fe20007ffe0ff */
[----:B------:R-:W-:Y:S01]  /*1c00*/  @!P4 IMAD.MOV R88, RZ, RZ, -R88 ;  /* 0x000000ffff58c224 */ /* 0x000fe200078e0a58 */
[C---:B------:R-:W-:Y:S01]  /*1c10*/  ISETP.GT.U32.AND P4, PT, R3.reuse, R102, PT ;  /* 0x000000660300720c */ /* 0x040fe20003f84070 */
[----:B------:R-:W-:Y:S01]  /*1c20*/  IMAD.HI.U32 R5, R4, R100, RZ ;  /* 0x0000006404057227 */ /* 0x000fe200078e00ff */
[----:B------:R-:W-:Y:S02]  /*1c30*/  @!P5 IADD3 R94, R94, -R3, RZ ;  /* 0x800000035e5ed210 */ /* 0x000fe40007ffe0ff */
[----:B------:R-:W-:Y:S01]  /*1c40*/  ISETP.GT.U32.AND P5, PT, R3, R104, PT ;  /* 0x000000680300720c */ /* 0x000fe20003fa4070 */
[----:B------:R-:W-:Y:S01]  /*1c50*/  @!P6 IMAD.IADD R90, R90, 0x1, -R3 ;  /* 0x000000015a5ae824 */ /* 0x000fe200078e0a03 */
[----:B------:R-:W-:Y:S01]  /*1c60*/  ISETP.GE.AND P6, PT, R9, RZ, PT ;  /* 0x000000ff0900720c */ /* 0x000fe20003fc6270 */
[----:B------:R-:W-:Y:S01]  /*1c70*/  IMAD.MOV R5, RZ, RZ, -R5 ;  /* 0x000000ffff057224 */ /* 0x000fe200078e0a05 */
[----:B------:R-:W-:Y:S01]  /*1c80*/  IABS R108, R8 ;  /* 0x00000008006c7213 */ /* 0x000fe20000000000 */
[----:B------:R-:W-:-:S02]  /*1c90*/  VIADD R9, R45, 0x20 ;  /* 0x000000202d097836 */ /* 0x000fc40000000000 */
[C---:B------:R-:W-:Y:S02]  /*1ca0*/  IMAD R100, R3.reuse, R5, R100 ;  /* 0x0000000503647224 */ /* 0x040fe400078e0264 */
[----:B------:R-:W-:Y:S01]  /*1cb0*/  IMAD.HI.U32 R5, R4, R108, RZ ;  /* 0x0000006c04057227 */ /* 0x000fe200078e00ff */
[----:B------:R-:W-:Y:S02]  /*1cc0*/  IABS R106, R9 ;  /* 0x00000009006a7213 */ /* 0x000fe40000000000 */
[----:B------:R-:W-:Y:S01]  /*1cd0*/  ISETP.GT.U32.AND P3, PT, R3, R100, PT ;  /* 0x000000640300720c */ /* 0x000fe20003f64070 */
[--C-:B------:R-:W-:Y:S01]  /*1ce0*/  @!P4 IMAD.IADD R102, R102, 0x1, -R3.reuse ;  /* 0x000000016666c824 */ /* 0x100fe200078e0a03 */
[----:B------:R-:W-:Y:S01]  /*1cf0*/  IADD3 R7, -R5, RZ, RZ ;  /* 0x000000ff05077210 */ /* 0x000fe20007ffe1ff */
[----:B------:R-:W-:Y:S02]  /*1d00*/  @!P5 IMAD.IADD R104, R104, 0x1, -R3 ;  /* 0x000000016868d824 */ /* 0x000fe400078e0a03 */
[----:B------:R-:W-:Y:S01]  /*1d10*/  @!P1 IMAD.MOV R84, RZ, RZ, -R84 ;  /* 0x000000ffff549224 */ /* 0x000fe200078e0a54 */
[C---:B------:R-:W-:Y:S01]  /*1d20*/  ISETP.GT.U32.AND P5, PT, R3.reuse, R102, PT ;  /* 0x000000660300720c */ /* 0x040fe20003fa4070 */
[----:B------:R-:W-:Y:S01]  /*1d30*/  IMAD.HI.U32 R5, R4, R106, RZ ;  /* 0x0000006a04057227 */ /* 0x000fe200078e00ff */
[----:B------:R-:W-:-:S03]  /*1d40*/  ISETP.GT.U32.AND P1, PT, R3, R90, PT ;  /* 0x0000005a0300720c */ /* 0x000fc60003f24070 */
[----:B------:R-:W-:Y:S02]  /*1d50*/  IMAD.MOV R5, RZ, RZ, -R5 ;  /* 0x000000ffff057224 */ /* 0x000fe400078e0a05 */
[--C-:B------:R-:W-:Y:S01]  /*1d60*/  @!P3 IMAD.IADD R100, R100, 0x1, -R3.reuse ;  /* 0x000000016464b824 */ /* 0x100fe200078e0a03 */
[----:B------:R-:W-:Y:S01]  /*1d70*/  ISETP.GE.AND P3, PT, R13, RZ, PT ;  /* 0x000000ff0d00720c */ /* 0x000fe20003f66270 */
[----:B------:R-:W-:Y:S01]  /*1d80*/  IMAD R106, R3, R5, R106 ;  /* 0x00000005036a7224 */ /* 0x000fe200078e026a */
[----:B------:R-:W-:Y:S01]  /*1d90*/  IADD3 R13, R45, 0x22, RZ ;  /* 0x000000222d0d7810 */ /* 0x000fe20007ffe0ff */
[C---:B------:R-:W-:Y:S01]  /*1da0*/  IMAD R108, R3.reuse, R7, R108 ;  /* 0x00000007036c7224 */ /* 0x040fe200078e026c */
[C---:B------:R-:W-:Y:S01]  /*1db0*/  ISETP.GT.U32.AND P4, PT, R3.reuse, R100, PT ;  /* 0x000000640300720c */ /* 0x040fe20003f84070 */
[--C-:B------:R-:W-:Y:S01]  /*1dc0*/  @!P5 IMAD.IADD R102, R102, 0x1, -R3.reuse ;  /* 0x000000016666d824 */ /* 0x100fe200078e0a03 */
[----:B------:R-:W-:Y:S01]  /*1dd0*/  ISETP.GT.U32.AND P5, PT, R3, R106, PT ;  /* 0x0000006a0300720c */ /* 0x000fe20003fa4070 */
[----:B------:R-:W-:Y:S01]  /*1de0*/  @!P1 IMAD.IADD R90, R90, 0x1, -R3 ;  /* 0x000000015a5a9824 */ /* 0x000fe200078e0a03 */
[----:B------:R-:W-:Y:S01]  /*1df0*/  ISETP.GE.AND P1, PT, R11, RZ, PT ;  /* 0x000000ff0b00720c */ /* 0x000fe20003f26270 */
[----:B------:R-:W-:Y:S01]  /*1e00*/  VIADD R11, R45, 0x21 ;  /* 0x000000212d0b7836 */ /* 0x000fe20000000000 */
[----:B------:R-:W-:Y:S01]  /*1e10*/  IABS R112, R13 ;  /* 0x0000000d00707213 */ /* 0x000fe20000000000 */
[----:B------:R-:W-:Y:S01]  /*1e20*/  @!P0 IMAD.MOV R90, RZ, RZ, -R90 ;  /* 0x000000ffff5a8224 */ /* 0x000fe200078e0a5a */
[----:B------:R-:W-:Y:S01]  /*1e30*/  ISETP.GT.U32.AND P0, PT, R3, R104, PT ;  /* 0x000000680300720c */ /* 0x000fe20003f04070 */
[----:B------:R-:W-:Y:S01]  /*1e40*/  @!P2 IMAD.MOV R94, RZ, RZ, -R94 ;  /* 0x000000ffff5ea224 */ /* 0x000fe200078e0a5e */
[----:B------:R-:W-:Y:S01]  /*1e50*/  IABS R110, R11 ;  /* 0x0000000b006e7213 */ /* 0x000fe20000000000 */
[----:B------:R-:W-:-:S02]  /*1e60*/  VIADD R19, R45, 0x73 ;  /* 0x000000732d137836 */ /* 0x000fc40000000000 */
[----:B------:R-:W-:Y:S01]  /*1e70*/  @!P4 IMAD.IADD R100, R100, 0x1, -R3 ;  /* 0x000000016464c824 */ /* 0x000fe200078e0a03 */
[C---:B------:R-:W-:Y:S01]  /*1e80*/  ISETP.GT.U32.AND P4, PT, R3.reuse, R108, PT ;  /* 0x0000006c0300720c */ /* 0x040fe20003f84070 */
[----:B------:R-:W-:Y:S01]  /*1e90*/  IMAD.HI.U32 R5, R4, R110, RZ ;  /* 0x0000006e04057227 */ /* 0x000fe200078e00ff */
[----:B------:R-:W-:Y:S02]  /*1ea0*/  @!P5 IADD3 R106, R106, -R3, RZ ;  /* 0x800000036a6ad210 */ /* 0x000fe40007ffe0ff */
[----:B------:R-:W-:Y:S01]  /*1eb0*/  IABS R70, R19 ;  /* 0x0000001300467213 */ /* 0x000fe20000000000 */
[----:B------:R-:W-:Y:S01]  /*1ec0*/  IMAD.MOV R7, RZ, RZ, -R5 ;  /* 0x000000ffff077224 */ /* 0x000fe200078e0a05 */
[C---:B------:R-:W-:Y:S01]  /*1ed0*/  ISETP.GT.U32.AND P5, PT, R3.reuse, R106, PT ;  /* 0x0000006a0300720c */ /* 0x040fe20003fa4070 */
[----:B------:R-:W-:Y:S01]  /*1ee0*/  IMAD.HI.U32 R5, R4, R112, RZ ;  /* 0x0000007004057227 */ /* 0x000fe200078e00ff */
[----:B------:R-:W-:Y:S02]  /*1ef0*/  @!P0 IADD3 R104, R104, -R3, RZ ;  /* 0x8000000368688210 */ /* 0x000fe40007ffe0ff */
[----:B------:R-:W-:Y:S01]  /*1f00*/  ISETP.GE.AND P0, PT, R8, RZ, PT ;  /* 0x000000ff0800720c */ /* 0x000fe20003f06270 */
[----:B------:R-:W-:Y:S01]  /*1f10*/  IMAD R110, R3, R7, R110 ;  /* 0x00000007036e7224 */ /* 0x000fe200078e026e */
[----:B------:R-:W-:Y:S01]  /*1f20*/  @!P3 IADD3 R104, -R104, RZ, RZ ;  /* 0x000000ff6868b210 */ /* 0x000fe20007ffe1ff */
[----:B------:R-:W-:Y:S01]  /*1f30*/  IMAD.MOV R7, RZ, RZ, -R5 ;  /* 0x000000ffff077224 */ /* 0x000fe200078e0a05 */
[----:B------:R-:W-:Y:S01]  /*1f40*/  ISETP.GE.AND P3, PT, R13, RZ, PT ;  /* 0x000000ff0d00720c */ /* 0x000fe20003f66270 */
[----:B------:R-:W-:Y:S01]  /*1f50*/  @!P4 IMAD.IADD R108, R108, 0x1, -R3 ;  /* 0x000000016c6cc824 */ /* 0x000fe200078e0a03 */
[----:B------:R-:W-:Y:S01]  /*1f60*/  ISETP.GE.AND P4, PT, R9, RZ, PT ;  /* 0x000000ff0900720c */ /* 0x000fe20003f86270 */
[----:B------:R-:W-:-:S02]  /*1f70*/  IMAD R112, R3, R7, R112 ;  /* 0x0000000703707224 */ /* 0x000fc400078e0270 */
[----:B------:R-:W-:Y:S01]  /*1f80*/  @!P5 IADD3 R106, R106, -R3, RZ ;  /* 0x800000036a6ad210 */ /* 0x000fe20007ffe0ff */
[----:B------:R-:W-:Y:S01]  /*1f90*/  VIADD R7, R45, 0x24 ;  /* 0x000000242d077836 */ /* 0x000fe20000000000 */
[C---:B------:R-:W-:Y:S01]  /*1fa0*/  ISETP.GT.U32.AND P2, PT, R3.reuse, R108, PT ;  /* 0x0000006c0300720c */ /* 0x040fe20003f44070 */
[----:B------:R-:W-:Y:S01]  /*1fb0*/  IMAD.HI.U32 R5, R4, R114, RZ ;  /* 0x0000007204057227 */ /* 0x000fe200078e00ff */
[C---:B------:R-:W-:Y:S02]  /*1fc0*/  ISETP.GT.U32.AND P5, PT, R3.reuse, R112, PT ;  /* 0x000000700300720c */ /* 0x040fe40003fa4070 */
[----:B------:R-:W-:Y:S01]  /*1fd0*/  IABS R116, R7 ;  /* 0x0000000700747213 */ /* 0x000fe20000000000 */
[----:B------:R-:W-:Y:S02]  /*1fe0*/  IMAD.MOV R5, RZ, RZ, -R5 ;  /* 0x000000ffff057224 */ /* 0x000fe400078e0a05 */
[----:B------:R-:W-:Y:S01]  /*1ff0*/  @!P6 IMAD.MOV R100, RZ, RZ, -R100 ;  /* 0x000000ffff64e224 */ /* 0x000fe200078e0a64 */
[----:B------:R-:W-:Y:S01]  /*2000*/  @!P4 IADD3 R106, -R106, RZ, RZ ;  /* 0x000000ff6a6ac210 */ /* 0x000fe20007ffe1ff */
[C---:B------:R-:W-:Y:S01]  /*2010*/  IMAD R114, R3.reuse, R5, R114 ;  /* 0x0000000503727224 */ /* 0x040fe200078e0272 */
[----:B------:R-:W-:Y:S01]  /*2020*/  ISETP.GT.U32.AND P6, PT, R3, R110, PT ;  /* 0x0000006e0300720c */ /* 0x000fe20003fc4070 */
[----:B------:R-:W-:-:S03]  /*2030*/  IMAD.HI.U32 R5, R4, R116, RZ ;  /* 0x0000007404057227 */ /* 0x000fc600078e00ff */
[C---:B------:R-:W-:Y:S01]  /*2040*/  ISETP.GT.U32.AND P4, PT, R3.reuse, R114, PT ;  /* 0x000000720300720c */ /* 0x040fe20003f84070 */
[----:B------:R-:W-:Y:S02]  /*2050*/  @!P5 IMAD.IADD R112, R112, 0x1, -R3 ;  /* 0x000000017070d824 */ /* 0x000fe400078e0a03 */
[----:B------:R-:W-:Y:S02]  /*2060*/  IMAD.MOV R5, RZ, RZ, -R5 ;  /* 0x000000ffff057224 */ /* 0x000fe400078e0a05 */
[--C-:B------:R-:W-:Y:S01]  /*2070*/  @!P2 IMAD.IADD R108, R108, 0x1, -R3.reuse ;  /* 0x000000016c6ca824 */ /* 0x100fe200078e0a03 */
[C---:B------:R-:W-:Y:S01]  /*2080*/  ISETP.GT.U32.AND P5, PT, R3.reuse, R112, PT ;  /* 0x000000700300720c */ /* 0x040fe20003fa4070 */
[----:B------:R-:W-:Y:S01]  /*2090*/  IMAD R116, R3, R5, R116 ;  /* 0x0000000503747224 */ /* 0x000fe200078e0274 */
[----:B------:R-:W-:Y:S01]  /*20a0*/  ISETP.GE.AND P2, PT, R15, RZ, PT ;  /* 0x000000ff0f00720c */ /* 0x000fe20003f46270 */
[----:B------:R-:W-:Y:S01]  /*20b0*/  @!P0 IMAD.MOV R108, RZ, RZ, -R108 ;  /* 0x000000ffff6c8224 */ /* 0x000fe200078e0a6c */
[----:B------:R-:W-:Y:S01]  /*20c0*/  ISETP.GE.AND P0, PT, R7, RZ, PT ;  /* 0x000000ff0700720c */ /* 0x000fe20003f06270 */
[C---:B------:R-:W-:Y:S01]  /*20d0*/  VIADD R7, R45.reuse, 0x25 ;  /* 0x000000252d077836 */ /* 0x040fe20000000000 */
[----:B------:R-:W-:Y:S01]  /*20e0*/  IADD3 R15, R45, 0x38, RZ ;  /* 0x000000382d0f7810 */ /* 0x000fe20007ffe0ff */
[----:B------:R-:W-:-:S02]  /*20f0*/  @!P4 IMAD.IADD R114, R114, 0x1, -R3 ;  /* 0x000000017272c824 */ /* 0x000fc400078e0a03 */
[--C-:B------:R-:W-:Y:S01]  /*2100*/  @!P6 IMAD.IADD R110, R110, 0x1, -R3.reuse ;  /* 0x000000016e6ee824 */ /* 0x100fe200078e0a03 */
[----:B------:R-:W-:Y:S01]  /*2110*/  IABS R118, R7 ;  /* 0x0000000700767213 */ /* 0x000fe20000000000 */
[----:B------:R-:W-:Y:S01]  /*2120*/  VIADD R9, R45, 0x27 ;  /* 0x000000272d097836 */ /* 0x000fe20000000000 */
[C---:B------:R-:W-:Y:S01]  /*2130*/  ISETP.GT.U32.AND P4, PT, R3.reuse, R114, PT ;  /* 0x000000720300720c */ /* 0x040fe20003f84070 */
[----:B------:R-:W-:Y:S01]  /*2140*/  @!P5 IMAD.IADD R112, R112, 0x1, -R3 ;  /* 0x000000017070d824 */ /* 0x000fe200078e0a03 */
[C---:B------:R-:W-:Y:S01]  /*2150*/  ISETP.GT.U32.AND P5, PT, R3.reuse, R116, PT ;  /* 0x000000740300720c */ /* 0x040fe20003fa4070 */
[----:B------:R-:W-:Y:S01]  /*2160*/  IMAD.HI.U32 R5, R4, R118, RZ ;  /* 0x0000007604057227 */ /* 0x000fe200078e00ff */
[----:B------:R-:W-:Y:S02]  /*2170*/  ISETP.GT.U32.AND P6, PT, R3, R110, PT ;  /* 0x0000006e0300720c */ /* 0x000fe40003fc4070 */
[----:B------:R-:W-:Y:S01]  /*2180*/  IABS R122, R9 ;  /* 0x00000009007a7213 */ /* 0x000fe20000000000 */
[----:B------:R-:W-:Y:S01]  /*2190*/  IMAD.MOV R5, RZ, RZ, -R5 ;  /* 0x000000ffff057224 */ /* 0x000fe200078e0a05 */
[----:B------:R-:W-:Y:S01]  /*21a0*/  IABS R158, R15 ;  /* 0x0000000f009e7213 */ /* 0x000fe20000000000 */
[----:B------:R-:W-:-:S02]  /*21b0*/  VIADD R8, R45, 0x26 ;  /* 0x000000262d087836 */ /* 0x000fc40000000000 */
[C---:B------:R-:W-:Y:S02]  /*21c0*/  IMAD R118, R3.reuse, R5, R118 ;  /* 0x0000000503767224 */ /* 0x040fe400078e0276 */
[----:B------:R-:W-:Y:S01]  /*21d0*/  IMAD.HI.U32 R5, R4, R122, RZ ;  /* 0x0000007a04057227 */ /* 0x000fe200078e00ff */
[----:B------:R-:W-:Y:S02]  /*21e0*/  IABS R120, R8 ;  /* 0x0000000800787213 */ /* 0x000fe40000000000 */
[-C--:B------:R-:W-:Y:S01]  /*21f0*/  @!P4 IADD3 R114, R114, -R3.reuse, RZ ;  /* 0x800000037272c210 */ /* 0x080fe20007ffe0ff */
[----:B------:R-:W-:Y:S01]  /*2200*/  @!P5 IMAD.IADD R116, R116, 0x1, -R3 ;  /* 0x000000017474d824 */ /* 0x000fe200078e0a03 */
[C---:B------:R-:W-:Y:S01]  /*2210*/  ISETP.GT.U32.AND P4, PT, R3.reuse, R118, PT ;  /* 0x000000760300720c */ /* 0x040fe20003f84070 */
[----:B------:R-:W-:Y:S01]  /*2220*/  IMAD.MOV R5, RZ, RZ, -R5 ;  /* 0x000000ffff057224 */ /* 0x000fe200078e0a05 */
[----:B------:R-:W-:Y:S01]  /*2230*/  @!P6 IADD3 R110, R110, -R3, RZ ;  /* 0x800000036e6ee210 */ /* 0x000fe20007ffe0ff */
[----:B------:R-:W-:Y:S01]  /*2240*/  @!P1 IMAD.MOV R102, RZ, RZ, -R102 ;  /* 0x000000ffff669224 */ /* 0x000fe200078e0a66 */
[C---:B------:R-:W-:Y:S01]  /*2250*/  ISETP.GT.U32.AND P5, PT, R3.reuse, R116, PT ;  /* 0x000000740300720c */ /* 0x040fe20003fa4070 */
[----:B------:R-:W-:Y:S01]  /*2260*/  IMAD R122, R3, R5, R122 ;  /* 0x00000005037a7224 */ /* 0x000fe200078e027a */
[----:B------:R-:W-:Y:S01]  /*2270*/  ISETP.GE.AND P6, PT, R7, RZ, PT ;  /* 0x000000ff0700720c */ /* 0x000fe20003fc6270 */
[----:B------:R-:W-:Y:S01]  /*2280*/  IMAD.HI.U32 R7, R4, R120, RZ ;  /* 0x0000007804077227 */ /* 0x000fe200078e00ff */
[----:B------:R-:W-:-:S03]  /*2290*/  ISETP.GE.AND P1, PT, R11, RZ, PT ;  /* 0x000000ff0b00720c */ /* 0x000fc60003f26270 */
[----:B------:R-:W-:Y:S02]  /*22a0*/  IMAD.MOV R7, RZ, RZ, -R7 ;  /* 0x000000ffff077224 */ /* 0x000fe400078e0a07 */
[----:B------:R-:W-:Y:S01]  /*22b0*/  @!P3 IMAD.MOV R112, RZ, RZ, -R112 ;  /* 0x000000ffff70b224 */ /* 0x000fe200078e0a70 */
[----:B------:R-:W-:Y:S01]  /*22c0*/  ISETP.GE.AND P3, PT, R9, RZ, PT ;  /* 0x000000ff0900720c */ /* 0x000fe20003f66270 */
[----:B------:R-:W-:Y:S01]  /*22d0*/  IMAD R120, R3, R7, R120 ;  /* 0x0000000703787224 */ /* 0x000fe200078e0278 */
[----:B------:R-:W-:Y:S01]  /*22e0*/  IADD3 R9, R45, 0x29, RZ ;  /* 0x000000292d097810 */ /* 0x000fe20007ffe0ff */
[----:B------:R-:W-:Y:S01]  /*22f0*/  @!P4 IMAD.IADD R118, R118, 0x1, -R3 ;  /* 0x000000017676c824 */ /* 0x000fe200078e0a03 */
[----:B------:R-:W-:Y:S01]  /*2300*/  @!P5 IADD3 R116, R116, -R3, RZ ;  /* 0x800000037474d210 */ /* 0x000fe20007ffe0ff */
[----:B------:R-:W-:Y:S01]  /*2310*/  @!P2 IMAD.MOV R114, RZ, RZ, -R114 ;  /* 0x000000ffff72a224 */ /* 0x000fe200078e0a72 */
[----:B------:R-:W-:Y:S01]  /*2320*/  ISETP.GT.U32.AND P5, PT, R3, R122, PT ;  /* 0x0000007a0300720c */ /* 0x000fe20003fa4070 */
[----:B------:R-:W-:Y:S01]  /*2330*/  VIADD R11, R45, 0x2a ;  /* 0x0000002a2d0b7836 */ /* 0x000fe20000000000 */
[----:B------:R-:W-:Y:S01]  /*2340*/  IABS R126, R9 ;  /* 0x00000009007e7213 */ /* 0x000fe20000000000 */
[----:B------:R-:W-:Y:S01]  /*2350*/  @!P0 IMAD.MOV R116, RZ, RZ, -R116 ;  /* 0x000000ffff748224 */ /* 0x000fe200078e0a74 */
[----:B------:R-:W-:Y:S01]  /*2360*/  ISETP.GT.U32.AND P2, PT, R3, R120, PT ;  /* 0x000000780300720c */ /* 0x000fe20003f44070 */
[----:B------:R-:W-:Y:S01]  /*2370*/  VIADD R13, R45, 0x2f ;  /* 0x0000002f2d0d7836 */ /* 0x000fe20000000000 */
[----:B------:R-:W-:Y:S01]  /*2380*/  @!P1 IADD3 R110, -R110, RZ, RZ ;  /* 0x000000ff6e6e9210 */ /* 0x000fe20007ffe1ff */
[----:B------:R-:W-:Y:S01]  /*2390*/  IMAD.HI.U32 R7, R4, R126, RZ ;  /* 0x0000007e04077227 */ /* 0x000fe200078e00ff */
[----:B------:R-:W-:-:S02]  /*23a0*/  ISETP.GT.U32.AND P4, PT, R3, R118, PT ;  /* 0x000000760300720c */ /* 0x000fc40003f84070 */
[----:B------:R-:W-:Y:S01]  /*23b0*/  ISETP.GE.AND P1, PT, R8, RZ, PT ;  /* 0x000000ff0800720c */ /* 0x000fe20003f26270 */
[----:B------:R-:W-:Y:S01]  /*23c0*/  VIADD R8, R45, 0x28 ;  /* 0x000000282d087836 */ /* 0x000fe20000000000 */
[----:B------:R-:W-:Y:S01]  /*23d0*/  IABS R128, R11 ;  /* 0x0000000b00807213 */ /* 0x000fe20000000000 */
[--C-:B------:R-:W-:Y:S01]  /*23e0*/  @!P5 IMAD.IADD R122, R122, 0x1, -R3.reuse ;  /* 0x000000017a7ad824 */ /* 0x100fe200078e0a03 */
[----:B------:R-:W-:Y:S01]  /*23f0*/  IADD3 R7, -R7, RZ, RZ ;  /* 0x000000ff07077210 */ /* 0x000fe20007ffe1ff */
[----:B------:R-:W-:Y:S01]  /*2400*/  VIADD R23, R45, 0x75 ;  /* 0x000000752d177836 */ /* 0x000fe20000000000 */
[----:B------:R-:W-:Y:S01]  /*2410*/  IABS R124, R8 ;  /* 0x00000008007c7213 */ /* 0x000fe20000000000 */
[----:B------:R-:W-:Y:S01]  /*2420*/  @!P2 IMAD.IADD R120, R120, 0x1, -R3 ;  /* 0x000000017878a824 */ /* 0x000fe200078e0a03 */
[----:B------:R-:W-:Y:S01]  /*2430*/  ISETP.GE.AND P0, PT, R8, RZ, PT ;  /* 0x000000ff0800720c */ /* 0x000fe20003f06270 */
[----:B------:R-:W-:Y:S01]  /*2440*/  IMAD.HI.U32 R8, R4, R128, RZ ;  /* 0x0000008004087227 */ /* 0x000fe200078e00ff */
[----:B------:R-:W-:-:S02]  /*2450*/  ISETP.GT.U32.AND P5, PT, R3, R122, PT ;  /* 0x0000007a0300720c */ /* 0x000fc40003fa4070 */
[----:B------:R-:W-:Y:S01]  /*2460*/  ISETP.GT.U32.AND P2, PT, R3, R120, PT ;  /* 0x000000780300720c */ /* 0x000fe20003f44070 */
[----:B------:R-:W-:Y:S01]  /*2470*/  IMAD.MOV R8, RZ, RZ, -R8 ;  /* 0x000000ffff087224 */ /* 0x000fe200078e0a08 */
[----:B------:R-:W-:Y:S01]  /*2480*/  IABS R138, R13 ;  /* 0x0000000d008a7213 */ /* 0x000fe20000000000 */
[----:B------:R-:W-:Y:S01]  /*2490*/  @!P4 IMAD.IADD R118, R118, 0x1, -R3 ;  /* 0x000000017676c824 */ /* 0x000fe200078e0a03 */
[----:B------:R-:W-:Y:S01]  /*24a0*/  ISETP.GE.AND P4, PT, R9, RZ, PT ;  /* 0x000000ff0900720c */ /* 0x000fe20003f86270 */
[C---:B------:R-:W-:Y:S01]  /*24b0*/  IMAD R126, R3.reuse, R7, R126 ;  /* 0x00000007037e7224 */ /* 0x040fe200078e027e */
[----:B------:R-:W-:Y:S01]  /*24c0*/  IABS R62, R23 ;  /* 0x00000017003e7213 */ /* 0x000fe20000000000 */
[----:B------:R-:W-:Y:S01]  /*24d0*/  IMAD R128, R3, R8, R128 ;  /* 0x0000000803807224 */ /* 0x000fe200078e0280 */
[----:B------:R-:W-:Y:S01]  /*24e0*/  IADD3 R8, R45, 0x2c, RZ ;  /* 0x0000002c2d087810 */ /* 0x000fe20007ffe0ff */
[----:B------:R-:W-:Y:S01]  /*24f0*/  @!P6 IMAD.MOV R118, RZ, RZ, -R118 ;  /* 0x000000ffff76e224 */ /* 0x000fe200078e0a76 */
[----:B------:R-:W-:Y:S01]  /*2500*/  ISETP.GT.U32.AND P6, PT, R3, R126, PT ;  /* 0x0000007e0300720c */ /* 0x000fe20003fc4070 */
[----:B------:R-:W-:Y:S01]  /*2510*/  IMAD.HI.U32 R5, R4, R124, RZ ;  /* 0x0000007c04057227 */ /* 0x000fe200078e00ff */
[----:B------:R-:W-:-:S02]  /*2520*/  IABS R130, R8 ;  /* 0x0000000800827213 */ /* 0x000fc40000000000 */
[----:B------:R-:W-:Y:S01]  /*2530*/  @!P2 IADD3 R120, R120, -R3, RZ ;  /* 0x800000037878a210 */ /* 0x000fe20007ffe0ff */
[----:B------:R-:W-:Y:S01]  /*2540*/  @!P5 IMAD.IADD R122, R122, 0x1, -R3 ;  /* 0x000000017a7ad824 */ /* 0x000fe200078e0a03 */
[----:B------:R-:W-:Y:S01]  /*2550*/  ISETP.GT.U32.AND P5, PT, R3, R128, PT ;  /* 0x000000800300720c */ /* 0x000fe20003fa4070 */
[----:B------:R-:W-:Y:S02]  /*2560*/  IMAD.MOV R5, RZ, RZ, -R5 ;  /* 0x000000ffff057224 */ /* 0x000fe400078e0a05 */
[----:B------:R-:W-:-:S04]  /*2570*/  IMAD.HI.U32 R7, R4, R130, RZ ;  /* 0x0000008204077227 */ /* 0x000fc800078e00ff */
[----:B------:R-:W-:Y:S01]  /*2580*/  IMAD R124, R3, R5, R124 ;  /* 0x00000005037c7224 */ /* 0x000fe200078e027c */
[----:B------:R-:W-:Y:S01]  /*2590*/  @!P6 IADD3 R126, R126, -R3, RZ ;  /* 0x800000037e7ee210 */ /* 0x000fe20007ffe0ff */
[----:B------:R-:W-:Y:S01]  /*25a0*/  VIADD R5, R45, 0x2b ;  /* 0x0000002b2d057836 */ /* 0x000fe20000000000 */
[----:B------:R-:W-:Y:S01]  /*25b0*/  IADD3 R7, -R7, RZ, RZ ;  /* 0x000000ff07077210 */ /* 0x000fe20007ffe1ff */
[----:B------:R-:W-:Y:S01]  /*25c0*/  VIADD R9, R45, 0x2d ;  /* 0x0000002d2d097836 */ /* 0x000fe20000000000 */
[C---:B------:R-:W-:Y:S01]  /*25d0*/  ISETP.GT.U32.AND P2, PT, R3.reuse, R124, PT ;  /* 0x0000007c0300720c */ /* 0x040fe20003f44070 */
[--C-:B------:R-:W-:Y:S01]  /*25e0*/  @!P5 IMAD.IADD R128, R128, 0x1, -R3.reuse ;  /* 0x000000018080d824 */ /* 0x100fe200078e0a03 */
[C---:B------:R-:W-:Y:S01]  /*25f0*/  ISETP.GT.U32.AND P5, PT, R3.reuse, R126, PT ;  /* 0x0000007e0300720c */ /* 0x040fe20003fa4070 */
[----:B------:R-:W-:Y:S01]  /*2600*/  IMAD R130, R3, R7, R130 ;  /* 0x0000000703827224 */ /* 0x000fe200078e0282 */
[----:B------:R-:W-:Y:S01]  /*2610*/  IABS R132, R5 ;  /* 0x0000000500847213 */ /* 0x000fe20000000000 */
[----:B------:R-:W-:Y:S01]  /*2620*/  @!P1 IMAD.MOV R120, RZ, RZ, -R120 ;  /* 0x000000ffff789224 */ /* 0x000fe200078e0a78 */
[----:B------:R-:W-:Y:S01]  /*2630*/  ISETP.GE.AND P1, PT, R11, RZ, PT ;  /* 0x000000ff0b00720c */ /* 0x000fe20003f26270 */
[----:B------:R-:W-:Y:S01]  /*2640*/  VIADD R11, R45, 0x2e ;  /* 0x0000002e2d0b7836 */ /* 0x000fe20000000000 */
[----:B------:R-:W-:Y:S01]  /*2650*/  IABS R136, R9 ;  /* 0x0000000900887213 */ /* 0x000fe20000000000 */
[----:B------:R-:W-:Y:S01]  /*2660*/  @!P3 IMAD.MOV R122, RZ, RZ, -R122 ;  /* 0x000000ffff7ab224 */ /* 0x000fe200078e0a7a */
[----:B------:R-:W-:Y:S01]  /*2670*/  ISETP.GT.U32.AND P3, PT, R3, R128, PT ;  /* 0x000000800300720c */ /* 0x000fe20003f64070 */
[----:B------:R-:W-:Y:S01]  /*2680*/  VIADD R27, R45, 0x78 ;  /* 0x000000782d1b7836 */ /* 0x000fe20000000000 */
[----:B------:R-:W-:Y:S01]  /*2690*/  IABS R134, R11 ;  /* 0x0000000b00867213 */ /* 0x000fe20000000000 */
[----:B------:R-:W-:Y:S01]  /*26a0*/  @!P2 IMAD.IADD R124, R124, 0x1, -R3 ;  /* 0x000000017c7ca824 */ /* 0x000fe200078e0a03 */
[----:B------:R-:W-:Y:S01]  /*26b0*/  ISETP.GE.AND P2, PT, R5, RZ, PT ;  /* 0x000000ff0500720c */ /* 0x000fe20003f46270 */
[----:B------:R-:W-:Y:S01]  /*26c0*/  IMAD.HI.U32 R5, R4, R132, RZ ;  /* 0x0000008404057227 */ /* 0x000fe200078e00ff */
[----:B------:R-:W-:-:S02]  /*26d0*/  @!P5 IADD3 R126, R126, -R3, RZ ;  /* 0x800000037e7ed210 */ /* 0x000fc40007ffe0ff */
[C---:B------:R-:W-:Y:S01]  /*26e0*/  ISETP.GT.U32.AND P6, PT, R3.reuse, R124, PT ;  /* 0x0000007c0300720c */ /* 0x040fe20003fc4070 */
[----:B------:R-:W-:Y:S01]  /*26f0*/  IMAD.MOV R5, RZ, RZ, -R5 ;  /* 0x000000ffff057224 */ /* 0x000fe200078e0a05 */
[----:B------:R-:W-:Y:S01]  /*2700*/  ISETP.GT.U32.AND P5, PT, R3, R130, PT ;  /* 0x000000820300720c */ /* 0x000fe20003fa4070 */
[----:B------:R-:W-:Y:S01]  /*2710*/  VIADD R31, R45, 0x7b ;  /* 0x0000007b2d1f7836 */ /* 0x000fe20000000000 */
[----:B------:R-:W-:Y:S01]  /*2720*/  @!P4 IADD3 R126, -R126, RZ, RZ ;  /* 0x000000ff7e7ec210 */ /* 0x000fe20007ffe1ff */
[----:B------:R-:W-:Y:S01]  /*2730*/  IMAD R132, R3, R5, R132 ;  /* 0x0000000503847224 */ /* 0x000fe200078e0284 */
[----:B------:R-:W-:Y:S01]  /*2740*/  IABS R56, R27 ;  /* 0x0000001b00387213 */ /* 0x000fe20000000000 */
[----:B------:R-:W-:Y:S01]  /*2750*/  IMAD.HI.U32 R5, R4, R136, RZ ;  /* 0x0000008804057227 */ /* 0x000fe200078e00ff */
[----:B------:R-:W-:-:S03]  /*2760*/  IABS R52, R31 ;  /* 0x0000001f00347213 */ /* 0x000fc60000000000 */
[----:B------:R-:W-:Y:S02]  /*2770*/  IMAD.MOV R7, RZ, RZ, -R5 ;  /* 0x000000ffff077224 */ /* 0x000fe400078e0a05 */
[--C-:B------:R-:W-:Y:S01]  /*2780*/  @!P6 IMAD.IADD R124, R124, 0x1, -R3.reuse ;  /* 0x000000017c7ce824 */ /* 0x100fe200078e0a03 */
[C---:B------:R-:W-:Y:S01]  /*2790*/  ISETP.GT.U32.AND P6, PT, R3.reuse, R132, PT ;  /* 0x000000840300720c */ /* 0x040fe20003fc4070 */
[----:B------:R-:W-:Y:S02]  /*27a0*/  @!P5 IMAD.IADD R130, R130, 0x1, -R3 ;  /* 0x000000018282d824 */ /* 0x000fe400078e0a03 */
[----:B------:R-:W-:Y:S01]  /*27b0*/  IMAD.HI.U32 R5, R4, R134, RZ ;  /* 0x0000008604057227 */ /* 0x000fe200078e00ff */
[----:B------:R-:W-:Y:S02]  /*27c0*/  @!P0 IADD3 R124, -R124, RZ, RZ ;  /* 0x000000ff7c7c8210 */ /* 0x000fe40007ffe1ff */
[----:B------:R-:W-:Y:S01]  /*27d0*/  ISETP.GT.U32.AND P5, PT, R3, R130, PT ;  /* 0x000000820300720c */ /* 0x000fe20003fa4070 */
[----:B------:R-:W-:-:S02]  /*27e0*/  IMAD.MOV R5, RZ, RZ, -R5 ;  /* 0x000000ffff057224 */ /* 0x000fc400078e0a05 */
[C---:B------:R-:W-:Y:S02]  /*27f0*/  IMAD R136, R3.reuse, R7, R136 ;  /* 0x0000000703887224 */ /* 0x040fe400078e0288 */
[C---:B------:R-:W-:Y:S02]  /*2800*/  IMAD R134, R3.reuse, R5, R134 ;  /* 0x0000000503867224 */ /* 0x040fe400078e0286 */
[--C-:B------:R-:W-:Y:S01]  /*2810*/  @!P6 IMAD.IADD R132, R132, 0x1, -R3.reuse ;  /* 0x000000018484e824 */ /* 0x100fe200078e0a03 */
[----:B------:R-:W-:Y:S01]  /*2820*/  ISETP.GT.U32.AND P4, PT, R3, R136, PT ;  /* 0x000000880300720c */ /* 0x000fe20003f84070 */
[--C-:B------:R-:W-:Y:S01]  /*2830*/  @!P3 IMAD.IADD R128, R128, 0x1, -R3.reuse ;  /* 0x000000018080b824 */ /* 0x100fe200078e0a03 */
[----:B------:R-:W-:Y:S01]  /*2840*/  ISETP.GE.AND P3, PT, R8, RZ, PT ;  /* 0x000000ff0800720c */ /* 0x000fe20003f66270 */
[----:B------:R-:W-:Y:S01]  /*2850*/  VIADD R8, R45, 0x30 ;  /* 0x000000302d087836 */ /* 0x000fe20000000000 */
[C---:B------:R-:W-:Y:S01]  /*2860*/  ISETP.GT.U32.AND P0, PT, R3.reuse, R132, PT ;  /* 0x000000840300720c */ /* 0x040fe20003f04070 */
[----:B------:R-:W-:Y:S01]  /*2870*/  @!P5 IMAD.IADD R130, R130, 0x1, -R3 ;  /* 0x000000018282d824 */ /* 0x000fe200078e0a03 */
[----:B------:R-:W-:Y:S01]  /*2880*/  ISETP.GT.U32.AND P5, PT, R3, R134, PT ;  /* 0x000000860300720c */ /* 0x000fe20003fa4070 */
[----:B------:R-:W-:Y:S01]  /*2890*/  IMAD.HI.U32 R7, R4, R138, RZ ;  /* 0x0000008a04077227 */ /* 0x000fe200078e00ff */
[----:B------:R-:W-:-:S02]  /*28a0*/  ISETP.GE.AND P6, PT, R9, RZ, PT ;  /* 0x000000ff0900720c */ /* 0x000fc40003fc6270 */
[----:B------:R-:W-:Y:S01]  /*28b0*/  IADD3 R9, R45, 0x31, RZ ;  /* 0x000000312d097810 */ /* 0x000fe20007ffe0ff */
[----:B------:R-:W-:Y:S01]  /*28c0*/  IMAD.MOV R7, RZ, RZ, -R7 ;  /* 0x000000ffff077224 */ /* 0x000fe200078e0a07 */
[----:B------:R-:W-:Y:S01]  /*28d0*/  IABS R140, R8 ;  /* 0x00000008008c7213 */ /* 0x000fe20000000000 */
[--C-:B------:R-:W-:Y:S01]  /*28e0*/  @!P4 IMAD.IADD R136, R136, 0x1, -R3.reuse ;  /* 0x000000018888c824 */ /* 0x100fe200078e0a03 */
[----:B------:R-:W-:Y:S01]  /*28f0*/  IABS R142, R9 ;  /* 0x00000009008e7213 */ /* 0x000fe20000000000 */
[----:B------:R-:W-:Y:S02]  /*2900*/  IMAD R138, R3, R7, R138 ;  /* 0x00000007038a7224 */ /* 0x000fe400078e028a */
[--C-:B------:R-:W-:Y:S01]  /*2910*/  @!P0 IMAD.IADD R132, R132, 0x1, -R3.reuse ;  /* 0x0000000184848824 */ /* 0x100fe200078e0a03 */
[----:B------:R-:W-:Y:S01]  /*2920*/  ISETP.GE.AND P0, PT, R13, RZ, PT ;  /* 0x000000ff0d00720c */ /* 0x000fe20003f06270 */
[----:B------:R-:W-:Y:S01]  /*2930*/  @!P5 IMAD.IADD R134, R134, 0x1, -R3 ;  /* 0x000000018686d824 */ /* 0x000fe200078e0a03 */
[----:B------:R-:W-:Y:S01]  /*2940*/  ISETP.GT.U32.AND P4, PT, R3, R138, PT ;  /* 0x0000008a0300720c */ /* 0x000fe20003f84070 */
[----:B------:R-:W-:Y:S01]  /*2950*/  IMAD.HI.U32 R5, R4, R140, RZ ;  /* 0x0000008c04057227 */ /* 0x000fe200078e00ff */
[----:B------:R-:W-:-:S02]  /*2960*/  @!P2 IADD3 R132, -R132, RZ, RZ ;  /* 0x000000ff8484a210 */ /* 0x000fc40007ffe1ff */
[C---:B------:R-:W-:Y:S01]  /*2970*/  ISETP.GT.U32.AND P5, PT, R3.reuse, R134, PT ;  /* 0x000000860300720c */ /* 0x040fe20003fa4070 */
[----:B------:R-:W-:Y:S01]  /*2980*/  IMAD.HI.U32 R7, R4, R142, RZ ;  /* 0x0000008e04077227 */ /* 0x000fe200078e00ff */
[----:B------:R-:W-:-:S03]  /*2990*/  ISETP.GT.U32.AND P2, PT, R3, R136, PT ;  /* 0x000000880300720c */ /* 0x000fc60003f44070 */
[----:B------:R-:W-:Y:S01]  /*29a0*/  IMAD.MOV R5, RZ, RZ, -R5 ;  /* 0x000000ffff057224 */ /* 0x000fe200078e0a05 */
[----:B------:R-:W-:Y:S01]  /*29b0*/  IADD3 R7, -R7, RZ, RZ ;  /* 0x000000ff07077210 */ /* 0x000fe20007ffe1ff */
[----:B------:R-:W-:Y:S01]  /*29c0*/  @!P1 IMAD.MOV R128, RZ, RZ, -R128 ;  /* 0x000000ffff809224 */ /* 0x000fe200078e0a80 */
[----:B------:R-:W-:Y:S01]  /*29d0*/  ISETP.GE.AND P1, PT, R11, RZ, PT ;  /* 0x000000ff0b00720c */ /* 0x000fe20003f26270 */
[C---:B------:R-:W-:Y:S02]  /*29e0*/  IMAD R140, R3.reuse, R5, R140 ;  /* 0x00000005038c7224 */ /* 0x040fe400078e028c */
[----:B------:R-:W-:Y:S02]  /*29f0*/  IMAD R142, R3, R7, R142 ;  /* 0x00000007038e7224 */ /* 0x000fe400078e028e */
[----:B------:R-:W-:Y:S01]  /*2a00*/  @!P5 IADD3 R134, R134, -R3, RZ ;  /* 0x800000038686d210 */ /* 0x000fe20007ffe0ff */
[----:B------:R-:W-:Y:S01]  /*2a10*/  VIADD R11, R45, 0x32 ;  /* 0x000000322d0b7836 */ /* 0x000fe20000000000 */
[----:B------:R-:W-:Y:S01]  /*2a20*/  ISETP.GT.U32.AND P5, PT, R3, R140, PT ;  /* 0x0000008c0300720c */ /* 0x000fe20003fa4070 */
[--C-:B------:R-:W-:Y:S01]  /*2a30*/  @!P2 IMAD.IADD R136, R136, 0x1, -R3.reuse ;  /* 0x000000018888a824 */ /* 0x100fe200078e0a03 */
[----:B------:R-:W-:Y:S01]  /*2a40*/  ISETP.GE.AND P2, PT, R9, RZ, PT ;  /* 0x000000ff0900720c */ /* 0x000fe20003f46270 */
[----:B------:R-:W-:Y:S01]  /*2a50*/  VIADD R7, R45, 0x33 ;  /* 0x000000332d077836 */ /* 0x000fe20000000000 */
[----:B------:R-:W-:Y:S01]  /*2a60*/  IABS R148, R11 ;  /* 0x0000000b00947213 */ /* 0x000fe20000000000 */
[----:B------:R-:W-:Y:S01]  /*2a70*/  @!P6 IMAD.MOV R136, RZ, RZ, -R136 ;  /* 0x000000ffff88e224 */ /* 0x000fe200078e0a88 */
[----:B------:R-:W-:Y:S01]  /*2a80*/  ISETP.GT.U32.AND P6, PT, R3, R142, PT ;  /* 0x0000008e0300720c */ /* 0x000fe20003fc4070 */
[----:B------:R-:W-:Y:S01]  /*2a90*/  @!P4 IMAD.IADD R138, R138, 0x1, -R3 ;  /* 0x000000018a8ac824 */ /* 0x000fe200078e0a03 */
[----:B------:R-:W-:Y:S01]  /*2aa0*/  IABS R146, R7 ;  /* 0x0000000700927213 */ /* 0x000fe20000000000 */
[----:B------:R-:W-:-:S03]  /*2ab0*/  IMAD.HI.U32 R5, R4, R148, RZ ;  /* 0x0000009404057227 */ /* 0x000fc600078e00ff */
[C---:B------:R-:W-:Y:S01]  /*2ac0*/  ISETP.GT.U32.AND P4, PT, R3.reuse, R138, PT ;  /* 0x0000008a0300720c */ /* 0x040fe20003f84070 */
[----:B------:R-:W-:Y:S02]  /*2ad0*/  @!P5 IMAD.IADD R140, R140, 0x1, -R3 ;  /* 0x000000018c8cd824 */ /* 0x000fe400078e0a03 */
[----:B------:R-:W-:Y:S02]  /*2ae0*/  IMAD.MOV R5, RZ, RZ, -R5 ;  /* 0x000000ffff057224 */ /* 0x000fe400078e0a05 */
[----:B------:R-:W-:Y:S01]  /*2af0*/  @!P3 IMAD.MOV R130, RZ, RZ, -R130 ;  /* 0x000000ffff82b224 */ /* 0x000fe200078e0a82 */
[C---:B------:R-:W-:Y:S01]  /*2b00*/  ISETP.GT.U32.AND P5, PT, R3.reuse, R140, PT ;  /* 0x0000008c0300720c */ /* 0x040fe20003fa4070 */
[----:B------:R-:W-:Y:S01]  /*2b10*/  IMAD R148, R3, R5, R148 ;  /* 0x0000000503947224 */ /* 0x000fe200078e0294 */
[----:B------:R-:W-:Y:S01]  /*2b20*/  @!P6 IADD3 R142, R142, -R3, RZ ;  /* 0x800000038e8ee210 */ /* 0x000fe20007ffe0ff */
[----:B------:R-:W-:Y:S01]  /*2b30*/  IMAD.HI.U32 R5, R4, R146, RZ ;  /* 0x0000009204057227 */ /* 0x000fe200078e00ff */
[----:B------:R-:W-:-:S02]  /*2b40*/  ISETP.GE.AND P3, PT, R8, RZ, PT ;  /* 0x000000ff0800720c */ /* 0x000fc40003f66270 */
[----:B------:R-:W-:Y:S01]  /*2b50*/  ISETP.GT.U32.AND P6, PT, R3, R142, PT ;  /* 0x0000008e0300720c */ /* 0x000fe20003fc4070 */
[C---:B------:R-:W-:Y:S01]  /*2b60*/  VIADD R8, R45.reuse, 0x34 ;  /* 0x000000342d087836 */ /* 0x040fe20000000000 */
[-C--:B------:R-:W-:Y:S01]  /*2b70*/  @!P4 IADD3 R138, R138, -R3.reuse, RZ ;  /* 0x800000038a8ac210 */ /* 0x080fe20007ffe0ff */
[----:B------:R-:W-:Y:S01]  /*2b80*/  VIADD R9, R45, 0x35 ;  /* 0x000000352d097836 */ /* 0x000fe20000000000 */
[----:B------:R-:W-:Y:S01]  /*2b90*/  ISETP.GE.AND P4, PT, R7, RZ, PT ;  /* 0x000000ff0700720c */ /* 0x000fe20003f86270 */
[----:B------:R-:W-:Y:S01]  /*2ba0*/  IMAD.MOV R5, RZ, RZ, -R5 ;  /* 0x000000ffff057224 */ /* 0x000fe200078e0a05 */
[----:B------:R-:W-:Y:S01]  /*2bb0*/  IABS R150, R8 ;  /* 0x0000000800967213 */ /* 0x000fe20000000000 */
[----:B------:R-:W-:Y:S01]  /*2bc0*/  @!P1 IMAD.MOV R134, RZ, RZ, -R134 ;  /* 0x000000ffff869224 */ /* 0x000fe200078e0a86 */
[----:B------:R-:W-:Y:S01]  /*2bd0*/  @!P5 IADD3 R140, R140, -R3, RZ ;  /* 0x800000038c8cd210 */ /* 0x000fe20007ffe0ff */
[C---:B------:R-:W-:Y:S01]  /*2be0*/  IMAD R146, R3.reuse, R5, R146 ;  /* 0x0000000503927224 */ /* 0x040fe200078e0292 */
[----:B------:R-:W-:Y:S01]  /*2bf0*/  IABS R144, R9 ;  /* 0x0000000900907213 */ /* 0x000fe20000000000 */
[----:B------:R-:W-:Y:S01]  /*2c00*/  IMAD.HI.U32 R5, R4, R150, RZ ;  /* 0x0000009604057227 */ /* 0x000fe200078e00ff */
[----:B------:R-:W-:-:S02]  /*2c10*/  ISETP.GT.U32.AND P5, PT, R3, R148, PT ;  /* 0x000000940300720c */ /* 0x000fc40003fa4070 */
[----:B------:R-:W-:Y:S01]  /*2c20*/  ISETP.GE.AND P1, PT, R11, RZ, PT ;  /* 0x000000ff0b00720c */ /* 0x000fe20003f26270 */
[----:B------:R-:W-:Y:S01]  /*2c30*/  @!P6 IMAD.IADD R142, R142, 0x1, -R3 ;  /* 0x000000018e8ee824 */ /* 0x000fe200078e0a03 */
[----:B------:R-:W-:Y:S01]  /*2c40*/  ISETP.GT.U32.AND P6, PT, R3, R146, PT ;  /* 0x000000920300720c */ /* 0x000fe20003fc4070 */
[----:B------:R-:W-:-:S04]  /*2c50*/  IMAD.HI.U32 R7, R4, R144, RZ ;  /* 0x0000009004077227 */ /* 0x000fc800078e00ff */
[----:B------:R-:W-:Y:S02]  /*2c60*/  IMAD.MOV R5, RZ, RZ, -R5 ;  /* 0x000000ffff057224 */ /* 0x000fe400078e0a05 */
[----:B------:R-:W-:Y:S02]  /*2c70*/  IMAD.MOV R7, RZ, RZ, -R7 ;  /* 0x000000ffff077224 */ /* 0x000fe400078e0a07 */
[----:B------:R-:W-:Y:S02]  /*2c80*/  IMAD R150, R3, R5, R150 ;  /* 0x0000000503967224 */ /* 0x000fe400078e0296 */
[----:B------:R-:W-:Y:S02]  /*2c90*/  VIADD R11, R45, 0x36 ;  /* 0x000000362d0b7836 */ /* 0x000fe40000000000 */
[C---:B------:R-:W-:Y:S02]  /*2ca0*/  IMAD R144, R3.reuse, R7, R144 ;  /* 0x0000000703907224 */ /* 0x040fe400078e0290 */
[--C-:B------:R-:W-:Y:S01]  /*2cb0*/  @!P5 IMAD.IADD R148, R148, 0x1, -R3.reuse ;  /* 0x000000019494d824 */ /* 0x100fe200078e0a03 */
[----:B------:R-:W-:Y:S01]  /*2cc0*/  ISETP.GT.U32.AND P5, PT, R3, R150, PT ;  /* 0x000000960300720c */ /* 0x000fe20003fa4070 */
[----:B------:R-:W-:Y:S01]  /*2cd0*/  @!P6 IMAD.IADD R146, R146, 0x1, -R3 ;  /* 0x000000019292e824 */ /* 0x000fe200078e0a03 */
[----:B------:R-:W-:Y:S01]  /*2ce0*/  IABS R152, R11 ;  /* 0x0000000b00987213 */ /* 0x000fe20000000000 */
[----:B------:R-:W-:Y:S01]  /*2cf0*/  VIADD R13, R45, 0x37 ;  /* 0x000000372d0d7836 */ /* 0x000fe20000000000 */
[----:B------:R-:W-:Y:S01]  /*2d00*/  ISETP.GT.U32.AND P6, PT, R3, R144, PT ;  /* 0x000000900300720c */ /* 0x000fe20003fc4070 */
[----:B------:R-:W-:-:S02]  /*2d10*/  @!P3 IMAD.MOV R140, RZ, RZ, -R140 ;  /* 0x000000ffff8cb224 */ /* 0x000fc400078e0a8c */
[----:B------:R-:W-:Y:S01]  /*2d20*/  IMAD.HI.U32 R5, R4, R152, RZ ;  /* 0x0000009804057227 */ /* 0x000fe200078e00ff */
[----:B------:R-:W-:-:S03]  /*2d30*/  IABS R154, R13 ;  /* 0x0000000d009a7213 */ /* 0x000fc60000000000 */
[----:B------:R-:W-:Y:S02]  /*2d40*/  IMAD.MOV R5, RZ, RZ, -R5 ;  /* 0x000000ffff057224 */ /* 0x000fe400078e0a05 */
[----:B------:R-:W-:Y:S01]  /*2d50*/  @!P5 IMAD.IADD R150, R150, 0x1, -R3 ;  /* 0x000000019696d824 */ /* 0x000fe200078e0a03 */
[C---:B------:R-:W-:Y:S01]  /*2d60*/  ISETP.GT.U32.AND P5, PT, R3.reuse, R148, PT ;  /* 0x000000940300720c */ /* 0x040fe20003fa4070 */
[----:B------:R-:W-:Y:S02]  /*2d70*/  IMAD R152, R3, R5, R152 ;  /* 0x0000000503987224 */ /* 0x000fe400078e0298 */
[----:B------:R-:W-:-:S04]  /*2d80*/  IMAD.HI.U32 R5, R4, R158, RZ ;  /* 0x0000009e04057227 */ /* 0x000fc800078e00ff */
[----:B------:R-:W-:Y:S01]  /*2d90*/  @!P6 IMAD.IADD R144, R144, 0x1, -R3 ;  /* 0x000000019090e824 */ /* 0x000fe200078e0a03 */
[----:B------:R-:W-:Y:S01]  /*2da0*/  ISETP.GT.U32.AND P6, PT, R3, R150, PT ;  /* 0x000000960300720c */ /* 0x000fe20003fc4070 */
[C---:B------:R-:W-:Y:S01]  /*2db0*/  IMAD.HI.U32 R7, R4.reuse, R154, RZ ;  /* 0x0000009a04077227 */ /* 0x040fe200078e00ff */
[----:B------:R-:W-:Y:S02]  /*2dc0*/  IADD3 R5, -R5, RZ, RZ ;  /* 0x000000ff05057210 */ /* 0x000fe40007ffe1ff */
[----:B------:R-:W-:Y:S01]  /*2dd0*/  ISETP.GT.U32.AND P3, PT, R3, R144, PT ;  /* 0x000000900300720c */ /* 0x000fe20003f64070 */
[----:B------:R-:W-:Y:S01]  /*2de0*/  @!P0 IMAD.MOV R138, RZ, RZ, -R138 ;  /* 0x000000ffff8a8224 */ /* 0x000fe200078e0a8a */
[----:B------:R-:W-:Y:S01]  /*2df0*/  IADD3 R7, -R7, RZ, RZ ;  /* 0x000000ff07077210 */ /* 0x000fe20007ffe1ff */
[C---:B------:R-:W-:Y:S01]  /*2e00*/  IMAD R158, R3.reuse, R5, R158 ;  /* 0x00000005039e7224 */ /* 0x040fe200078e029e */
[----:B------:R-:W-:Y:S01]  /*2e10*/  ISETP.GT.U32.AND P0, PT, R3, R146, PT ;  /* 0x000000920300720c */ /* 0x000fe20003f04070 */
[----:B------:R-:W-:Y:S01]  /*2e20*/  IMAD.HI.U32 R5, R4, R160, RZ ;  /* 0x000000a004057227 */ /* 0x000fe200078e00ff */
[----:B------:R-:W-:-:S03]  /*2e30*/  @!P5 IADD3 R148, R148, -R3, RZ ;  /* 0x800000039494d210 */ /* 0x000fc60007ffe0ff */
[----:B------:R-:W-:Y:S01]  /*2e40*/  @!P6 IMAD.IADD R150, R150, 0x1, -R3 ;  /* 0x000000019696e824 */ /* 0x000fe200078e0a03 */
[C---:B------:R-:W-:Y:S01]  /*2e50*/  ISETP.GT.U32.AND P6, PT, R3.reuse, R158, PT ;  /* 0x0000009e0300720c */ /* 0x040fe20003fc4070 */
[----:B------:R-:W-:Y:S02]  /*2e60*/  IMAD R154, R3, R7, R154 ;  /* 0x00000007039a7224 */ /* 0x000fe400078e029a */
[----:B------:R-:W-:Y:S01]  /*2e70*/  VIADD R7, R45, 0x3a ;  /* 0x0000003a2d077836 */ /* 0x000fe20000000000 */
[----:B------:R-:W-:Y:S01]  /*2e80*/  @!P3 IADD3 R144, R144, -R3, RZ ;  /* 0x800000039090b210 */ /* 0x000fe20007ffe0ff */
[----:B------:R-:W-:Y:S01]  /*2e90*/  IMAD.MOV R5, RZ, RZ, -R5 ;  /* 0x000000ffff057224 */ /* 0x000fe200078e0a05 */
[----:B------:R-:W-:Y:S01]  /*2ea0*/  ISETP.GE.AND P3, PT, R9, RZ, PT ;  /* 0x000000ff0900720c */ /* 0x000fe20003f66270 */
[--C-:B------:R-:W-:Y:S01]  /*2eb0*/  @!P0 IMAD.IADD R146, R146, 0x1, -R3.reuse ;  /* 0x0000000192928824 */ /* 0x100fe200078e0a03 */
[----:B------:R-:W-:Y:S01]  /*2ec0*/  IABS R156, R7 ;  /* 0x00000007009c7213 */ /* 0x000fe20000000000 */
[----:B------:R-:W-:Y:S01]  /*2ed0*/  IMAD R160, R3, R5, R160 ;  /* 0x0000000503a07224 */ /* 0x000fe200078e02a0 */
[----:B------:R-:W-:Y:S01]  /*2ee0*/  ISETP.GE.AND P0, PT, R8, RZ, PT ;  /* 0x000000ff0800720c */ /* 0x000fe20003f06270 */
[----:B------:R-:W-:Y:S01]  /*2ef0*/  @!P2 IMAD.MOV R142, RZ, RZ, -R142 ;  /* 0x000000ffff8ea224 */ /* 0x000fe200078e0a8e */
[----:B------:R-:W-:Y:S01]  /*2f00*/  IADD3 R8, R45, 0x3b, RZ ;  /* 0x0000003b2d087810 */ /* 0x000fe20007ffe0ff */
[----:B------:R-:W-:Y:S01]  /*2f10*/  @!P6 IMAD.IADD R158, R158, 0x1, -R3 ;  /* 0x000000019e9ee824 */ /* 0x000fe200078e0a03 */
[----:B------:R-:W-:Y:S01]  /*2f20*/  ISETP.GT.U32.AND P2, PT, R3, R152, PT ;  /* 0x000000980300720c */ /* 0x000fe20003f44070 */
[----:B------:R-:W-:Y:S01]  /*2f30*/  IMAD.HI.U32 R5, R4, R156, RZ ;  /* 0x0000009c04057227 */ /* 0x000fe200078e00ff */
[----:B------:R-:W-:-:S02]  /*2f40*/  IABS R162, R8 ;  /* 0x0000000800a27213 */ /* 0x000fc40000000000 */
[C---:B------:R-:W-:Y:S01]  /*2f50*/  ISETP.GT.U32.AND P6, PT, R3.reuse, R158, PT ;  /* 0x0000009e0300720c */ /* 0x040fe20003fc4070 */
[----:B------:R-:W-:Y:S01]  /*2f60*/  IMAD.MOV R5, RZ, RZ, -R5 ;  /* 0x000000ffff057224 */ /* 0x000fe200078e0a05 */
[C---:B------:R-:W-:Y:S01]  /*2f70*/  ISETP.GT.U32.AND P5, PT, R3.reuse, R154, PT ;  /* 0x0000009a0300720c */ /* 0x040fe20003fa4070 */
[----:B------:R-:W-:Y:S01]  /*2f80*/  @!P3 IMAD.MOV R144, RZ, RZ, -R144 ;  /* 0x000000ffff90b224 */ /* 0x000fe200078e0a90 */
[C---:B------:R-:W-:Y:S01]  /*2f90*/  ISETP.GT.U32.AND P3, PT, R3.reuse, R160, PT ;  /* 0x000000a00300720c */ /* 0x040fe20003f64070 */
[----:B------:R-:W-:Y:S01]  /*2fa0*/  IMAD R156, R3, R5, R156 ;  /* 0x00000005039c7224 */ /* 0x000fe200078e029c */
[----:B------:R-:W-:Y:S01]  /*2fb0*/  @!P0 IADD3 R150, -R150, RZ, RZ ;  /* 0x000000ff96968210 */ /* 0x000fe20007ffe1ff */
[----:B------:R-:W-:Y:S01]  /*2fc0*/  VIADD R9, R45, 0x3c ;  /* 0x0000003c2d097836 */ /* 0x000fe20000000000 */
[----:B------:R-:W-:Y:S01]  /*2fd0*/  ISETP.GE.AND P0, PT, R15, RZ, PT ;  /* 0x000000ff0f00720c */ /* 0x000fe20003f06270 */
[----:B------:R-:W-:Y:S01]  /*2fe0*/  IMAD.HI.U32 R5, R4, R162, RZ ;  /* 0x000000a204057227 */ /* 0x000fe200078e00ff */
[----:B------:R-:W-:-:S02]  /*2ff0*/  IADD3 R15, R45, 0x3f, RZ ;  /* 0x0000003f2d0f7810 */ /* 0x000fc40007ffe0ff */
[----:B------:R-:W-:Y:S01]  /*3000*/  IABS R164, R9 ;  /* 0x0000000900a47213 */ /* 0x000fe20000000000 */
[----:B------:R-:W-:Y:S01]  /*3010*/  @!P6 IMAD.IADD R158, R158, 0x1, -R3 ;  /* 0x000000019e9ee824 */ /* 0x000fe200078e0a03 */
[C---:B------:R-:W-:Y:S01]  /*3020*/  ISETP.GT.U32.AND P6, PT, R3.reuse, R156, PT ;  /* 0x0000009c0300720c */ /* 0x040fe20003fc4070 */
[----:B------:R-:W-:Y:S01]  /*3030*/  IMAD.MOV R5, RZ, RZ, -R5 ;  /* 0x000000ffff057224 */ /* 0x000fe200078e0a05 */
[----:B------:R-:W-:Y:S01]  /*3040*/  IABS R170, R15 ;  /* 0x0000000f00aa7213 */ /* 0x000fe20000000000 */
[----:B------:R-:W-:Y:S01]  /*3050*/  @!P2 IMAD.IADD R152, R152, 0x1, -R3 ;  /* 0x000000019898a824 */ /* 0x000fe200078e0a03 */
[----:B------:R-:W-:Y:S01]  /*3060*/  @!P3 IADD3 R160, R160, -R3, RZ ;  /* 0x80000003a0a0b210 */ /* 0x000fe20007ffe0ff */
[----:B------:R-:W-:Y:S01]  /*3070*/  IMAD R162, R3, R5, R162 ;  /* 0x0000000503a27224 */ /* 0x000fe200078e02a2 */
[----:B------:R-:W-:Y:S01]  /*3080*/  ISETP.GE.AND P2, PT, R11, RZ, PT ;  /* 0x000000ff0b00720c */ /* 0x000fe20003f46270 */
[----:B------:R-:W-:Y:S01]  /*3090*/  IMAD.HI.U32 R5, R4, R164, RZ ;  /* 0x000000a404057227 */ /* 0x000fe200078e00ff */
[----:B------:R-:W-:-:S02]  /*30a0*/  ISETP.GT.U32.AND P3, PT, R3, R160, PT ;  /* 0x000000a00300720c */ /* 0x000fc40003f64070 */
[----:B------:R-:W-:Y:S01]  /*30b0*/  @!P0 IADD3 R158, -R158, RZ, RZ ;  /* 0x000000ff9e9e8210 */ /* 0x000fe20007ffe1ff */
[----:B------:R-:W-:Y:S02]  /*30c0*/  IMAD.MOV R5, RZ, RZ, -R5 ;  /* 0x000000ffff057224 */ /* 0x000fe400078e0a05 */
[--C-:B------:R-:W-:Y:S02]  /*30d0*/  @!P6 IMAD.IADD R156, R156, 0x1, -R3.reuse ;  /* 0x000000019c9ce824 */ /* 0x100fe400078e0a03 */
[--C-:B------:R-:W-:Y:S01]  /*30e0*/  @!P5 IMAD.IADD R154, R154, 0x1, -R3.reuse ;  /* 0x000000019a9ad824 */ /* 0x100fe200078e0a03 */
[----:B------:R-:W-:Y:S01]  /*30f0*/  ISETP.GE.AND P5, PT, R13, RZ, PT ;  /* 0x000000ff0d00720c */ /* 0x000fe20003fa6270 */
[----:B------:R-:W-:Y:S01]  /*3100*/  @!P1 IMAD.MOV R148, RZ, RZ, -R148 ;  /* 0x000000ffff949224 */ /* 0x000fe200078e0a94 */
[C---:B------:R-:W-:Y:S01]  /*3110*/  ISETP.GT.U32.AND P6, PT, R3.reuse, R156, PT ;  /* 0x0000009c0300720c */ /* 0x040fe20003fc4070 */
[C---:B------:R-:W-:Y:S01]  /*3120*/  IMAD R164, R3.reuse, R5, R164 ;  /* 0x0000000503a47224 */ /* 0x040fe200078e02a4 */
[C---:B------:R-:W-:Y:S01]  /*3130*/  ISETP.GT.U32.AND P1, PT, R3.reuse, R152, PT ;  /* 0x000000980300720c */ /* 0x040fe20003f24070 */
[----:B------:R-:W-:Y:S01]  /*3140*/  @!P3 IMAD.IADD R160, R160, 0x1, -R3 ;  /* 0x00000001a0a0b824 */ /* 0x000fe200078e0a03 */
[C---:B------:R-:W-:Y:S01]  /*3150*/  ISETP.GT.U32.AND P3, PT, R3.reuse, R162, PT ;  /* 0x000000a20300720c */ /* 0x040fe20003f64070 */
[----:B------:R-:W-:Y:S01]  /*3160*/  @!P4 IMAD.MOV R146, RZ, RZ, -R146 ;  /* 0x000000ffff92c224 */ /* 0x000fe200078e0a92 */
[----:B------:R-:W-:Y:S01]  /*3170*/  ISETP.GT.U32.AND P4, PT, R3, R154, PT ;  /* 0x0000009a0300720c */ /* 0x000fe20003f84070 */
[----:B------:R-:W-:-:S02]  /*3180*/  VIADD R11, R45, 0x3d ;  /* 0x0000003d2d0b7836 */ /* 0x000fc40000000000 */
[C---:B------:R-:W-:Y:S02]  /*3190*/  VIADD R13, R45.reuse, 0x3e ;  /* 0x0000003e2d0d7836 */ /* 0x040fe40000000000 */
[----:B------:R-:W-:Y:S01]  /*31a0*/  VIADD R29, R45, 0x79 ;  /* 0x000000792d1d7836 */ /* 0x000fe20000000000 */
[----:B------:R-:W-:Y:S01]  /*31b0*/  IABS R166, R11 ;  /* 0x0000000b00a67213 */ /* 0x000fe20000000000 */
[--C-:B------:R-:W-:Y:S01]  /*31c0*/  @!P6 IMAD.IADD R156, R156, 0x1, -R3.reuse ;  /* 0x000000019c9ce824 */ /* 0x100fe200078e0a03 */
[----:B------:R-:W-:Y:S01]  /*31d0*/  ISETP.GT.U32.AND P6, PT, R3, R164, PT ;  /* 0x000000a40300720c */ /* 0x000fe20003fc4070 */
[--C-:B------:R-:W-:Y:S01]  /*31e0*/  @!P1 IMAD.IADD R152, R152, 0x1, -R3.reuse ;  /* 0x0000000198989824 */ /* 0x100fe200078e0a03 */
[----:B------:R-:W-:Y:S01]  /*31f0*/  IABS R168, R13 ;  /* 0x0000000d00a87213 */ /* 0x000fe20000000000 */
[----:B------:R-:W-:Y:S01]  /*3200*/  IMAD.HI.U32 R5, R4, R166, RZ ;  /* 0x000000a604057227 */ /* 0x000fe200078e00ff */
[----:B------:R-:W-:Y:S02]  /*3210*/  ISETP.GE.AND P1, PT, R17, RZ, PT ;  /* 0x000000ff1100720c */ /* 0x000fe40003f26270 */
[----:B------:R-:W-:Y:S01]  /*3220*/  @!P4 IADD3 R154, R154, -R3, RZ ;  /* 0x800000039a9ac210 */ /* 0x000fe20007ffe0ff */
[----:B------:R-:W-:Y:S01]  /*3230*/  @!P3 IMAD.IADD R162, R162, 0x1, -R3 ;  /* 0x00000001a2a2b824 */ /* 0x000fe200078e0a03 */
[----:B------:R-:W-:Y:S01]  /*3240*/  ISETP.GE.AND P4, PT, R7, RZ, PT ;  /* 0x000000ff0700720c */ /* 0x000fe20003f86270 */
[----:B------:R-:W-:Y:S01]  /*3250*/  @!P2 IMAD.MOV R152, RZ, RZ, -R152 ;  /* 0x000000ffff98a224 */ /* 0x000fe200078e0a98 */
[----:B------:R-:W-:Y:S01]  /*3260*/  ISETP.GE.AND P2, PT, R8, RZ, PT ;  /* 0x000000ff0800720c */ /* 0x000fe20003f46270 */
[----:B------:R-:W-:Y:S01]  /*3270*/  IMAD.HI.U32 R7, R4, R168, RZ ;  /* 0x000000a804077227 */ /* 0x000fe200078e00ff */
[----:B------:R-:W-:-:S02]  /*3280*/  IADD3 R17, R45, 0x40, RZ ;  /* 0x000000402d117810 */ /* 0x000fc40007ffe0ff */
[----:B------:R-:W-:Y:S01]  /*3290*/  ISETP.GE.AND P3, PT, R9, RZ, PT ;  /* 0x000000ff0900720c */ /* 0x000fe20003f66270 */
[----:B------:R-:W-:Y:S01]  /*32a0*/  IMAD.HI.U32 R8, R4, R170, RZ ;  /* 0x000000aa04087227 */ /* 0x000fe200078e00ff */
[----:B------:R-:W-:Y:S02]  /*32b0*/  IABS R172, R17 ;  /* 0x0000001100ac7213 */ /* 0x000fe40000000000 */
[----:B------:R-:W-:Y:S01]  /*32c0*/  IABS R54, R29 ;  /* 0x0000001d00367213 */ /* 0x000fe20000000000 */
[----:B------:R-:W-:Y:S01]  /*32d0*/  IMAD.MOV R5, RZ, RZ, -R5 ;  /* 0x000000ffff057224 */ /* 0x000fe200078e0a05 */
[----:B------:R-:W-:Y:S01]  /*32e0*/  IADD3 R8, -R8, RZ, RZ ;  /* 0x000000ff08087210 */ /* 0x000fe20007ffe1ff */
[----:B------:R-:W-:Y:S01]  /*32f0*/  @!P6 IMAD.IADD R164, R164, 0x1, -R3 ;  /* 0x00000001a4a4e824 */ /* 0x000fe200078e0a03 */
[C---:B------:R-:W-:Y:S01]  /*3300*/  ISETP.GT.U32.AND P6, PT, R3.reuse, R162, PT ;  /* 0x000000a20300720c */ /* 0x040fe20003fc4070 */
[----:B------:R-:W-:Y:S02]  /*3310*/  IMAD.MOV R7, RZ, RZ, -R7 ;  /* 0x000000ffff077224 */ /* 0x000fe400078e0a07 */
[----:B------:R-:W-:-:S02]  /*3320*/  IMAD R166, R3, R5, R166 ;  /* 0x0000000503a67224 */ /* 0x000fc400078e02a6 */
[C---:B------:R-:W-:Y:S02]  /*3330*/  IMAD R168, R3.reuse, R7, R168 ;  /* 0x0000000703a87224 */ /* 0x040fe400078e02a8 */
[----:B------:R-:W-:Y:S01]  /*3340*/  @!P5 IMAD.MOV R154, RZ, RZ, -R154 ;  /* 0x000000ffff9ad224 */ /* 0x000fe200078e0a9a */
[C---:B------:R-:W-:Y:S01]  /*3350*/  ISETP.GT.U32.AND P5, PT, R3.reuse, R164, PT ;  /* 0x000000a40300720c */ /* 0x040fe20003fa4070 */
[C---:B------:R-:W-:Y:S01]  /*3360*/  IMAD R170, R3.reuse, R8, R170 ;  /* 0x0000000803aa7224 */ /* 0x040fe200078e02aa */
[----:B------:R-:W-:Y:S01]  /*3370*/  ISETP.GT.U32.AND P0, PT, R3, R166, PT ;  /* 0x000000a60300720c */ /* 0x000fe20003f04070 */
[----:B------:R-:W-:-:S04]  /*3380*/  IMAD.HI.U32 R5, R4, R172, RZ ;  /* 0x000000ac04057227 */ /* 0x000fc800078e00ff */
[----:B------:R-:W-:Y:S01]  /*3390*/  @!P1 IMAD.MOV R160, RZ, RZ, -R160 ;  /* 0x000000ffffa09224 */ /* 0x000fe200078e0aa0 */
[----:B------:R-:W-:Y:S01]  /*33a0*/  ISETP.GT.U32.AND P1, PT, R3, R168, PT ;  /* 0x000000a80300720c */ /* 0x000fe20003f24070 */
[----:B------:R-:W-:Y:S01]  /*33b0*/  VIADD R7, R45, 0x41 ;  /* 0x000000412d077836 */ /* 0x000fe20000000000 */
[----:B------:R-:W-:Y:S01]  /*33c0*/  IADD3 R5, -R5, RZ, RZ ;  /* 0x000000ff05057210 */ /* 0x000fe20007ffe1ff */
[--C-:B------:R-:W-:Y:S01]  /*33d0*/  @!P6 IMAD.IADD R162, R162, 0x1, -R3.reuse ;  /* 0x00000001a2a2e824 */ /* 0x100fe200078e0a03 */
[----:B------:R-:W-:Y:S01]  /*33e0*/  ISETP.GT.U32.AND P6, PT, R3, R170, PT ;  /* 0x000000aa0300720c */ /* 0x000fe20003fc4070 */
[--C-:B------:R-:W-:Y:S01]  /*33f0*/  @!P5 IMAD.IADD R164, R164, 0x1, -R3.reuse ;  /* 0x00000001a4a4d824 */ /* 0x100fe200078e0a03 */
[----:B------:R-:W-:Y:S01]  /*3400*/  IABS R174, R7 ;  /* 0x0000000700ae7213 */ /* 0x000fe20000000000 */
[----:B------:R-:W-:Y:S01]  /*3410*/  @!P0 IMAD.IADD R166, R166, 0x1, -R3 ;  /* 0x00000001a6a68824 */ /* 0x000fe200078e0a03 */
[----:B------:R-:W-:Y:S01]  /*3420*/  ISETP.GE.AND P5, PT, R13, RZ, PT ;  /* 0x000000ff0d00720c */ /* 0x000fe20003fa6270 */
[----:B------:R-:W-:Y:S01]  /*3430*/  IMAD R172, R3, R5, R172 ;  /* 0x0000000503ac7224 */ /* 0x000fe200078e02ac */
[----:B------:R-:W-:Y:S01]  /*3440*/  ISETP.GE.AND P0, PT, R15, RZ, PT ;  /* 0x000000ff0f00720c */ /* 0x000fe20003f06270 */
[----:B------:R-:W-:-:S02]  /*3450*/  IMAD.HI.U32 R5, R4, R174, RZ ;  /* 0x000000ae04057227 */ /* 0x000fc400078e00ff */
[----:B------:R-:W-:Y:S02]  /*3460*/  @!P1 IADD3 R168, R168, -R3, RZ ;  /* 0x80000003a8a89210 */ /* 0x000fe40007ffe0ff */
[----:B------:R-:W-:Y:S01]  /*3470*/  VIADD R8, R45, 0x42 ;  /* 0x000000422d087836 */ /* 0x000fe20000000000 */
[C---:B------:R-:W-:Y:S01]  /*3480*/  ISETP.GT.U32.AND P1, PT, R3.reuse, R166, PT ;  /* 0x000000a60300720c */ /* 0x040fe20003f24070 */
[----:B------:R-:W-:Y:S01]  /*3490*/  @!P3 IMAD.MOV R164, RZ, RZ, -R164 ;  /* 0x000000ffffa4b224 */ /* 0x000fe200078e0aa4 */
[----:B------:R-:W-:Y:S01]  /*34a0*/  ISETP.GT.U32.AND P3, PT, R3, R172, PT ;  /* 0x000000ac0300720c */ /* 0x000fe20003f64070 */
[----:B------:R-:W-:Y:S01]  /*34b0*/  @!P6 IMAD.IADD R170, R170, 0x1, -R3 ;  /* 0x00000001aaaae824 */ /* 0x000fe200078e0a03 */
[----:B------:R-:W-:Y:S01]  /*34c0*/  IADD3 R5, -R5, RZ, RZ ;  /* 0x000000ff05057210 */ /* 0x000fe20007ffe1ff */
[----:B------:R-:W-:Y:S01]  /*34d0*/  @!P4 IMAD.MOV R156, RZ, RZ, -R156 ;  /* 0x000000ffff9cc224 */ /* 0x000fe200078e0a9c */
[----:B------:R-:W-:Y:S01]  /*34e0*/  IABS R176, R8 ;  /* 0x0000000800b07213 */ /* 0x000fe20000000000 */
[----:B------:R-:W-:Y:S01]  /*34f0*/  VIADD R9, R45, 0x43 ;  /* 0x000000432d097836 */ /* 0x000fe20000000000 */
[----:B------:R-:W-:Y:S01]  /*3500*/  ISETP.GE.AND P4, PT, R11, RZ, PT ;  /* 0x000000ff0b00720c */ /* 0x000fe20003f86270 */
[C---:B------:R-:W-:Y:S01]  /*3510*/  IMAD R174, R3.reuse, R5, R174 ;  /* 0x0000000503ae7224 */ /* 0x040fe200078e02ae */
[C---:B------:R-:W-:Y:S01]  /*3520*/  ISETP.GT.U32.AND P6, PT, R3.reuse, R170, PT ;  /* 0x000000aa0300720c */ /* 0x040fe20003fc4070 */
[----:B------:R-:W-:Y:S01]  /*3530*/  @!P2 IMAD.MOV R162, RZ, RZ, -R162 ;  /* 0x000000ffffa2a224 */ /* 0x000fe200078e0aa2 */
[----:B------:R-:W-:Y:S01]  /*3540*/  ISETP.GT.U32.AND P2, PT, R3, R168, PT ;  /* 0x000000a80300720c */ /* 0x000fe20003f44070 */
[----:B------:R-:W-:Y:S01]  /*3550*/  IMAD.HI.U32 R5, R4, R176, RZ ;  /* 0x000000b004057227 */ /* 0x000fe200078e00ff */
[----:B------:R-:W-:-:S03]  /*3560*/  IABS R178, R9 ;  /* 0x0000000900b27213 */ /* 0x000fc60000000000 */
[----:B------:R-:W-:Y:S02]  /*3570*/  IMAD.MOV R5, RZ, RZ, -R5 ;  /* 0x000000ffff057224 */ /* 0x000fe400078e0a05 */
[--C-:B------:R-:W-:Y:S01]  /*3580*/  @!P1 IMAD.IADD R166, R166, 0x1, -R3.reuse ;  /* 0x00000001a6a69824 */ /* 0x100fe200078e0a03 */
[----:B------:R-:W-:Y:S01]  /*3590*/  ISETP.GE.AND P1, PT, R17, RZ, PT ;  /* 0x000000ff1100720c */ /* 0x000fe20003f26270 */
[--C-:B------:R-:W-:Y:S01]  /*35a0*/  @!P3 IMAD.IADD R172, R172, 0x1, -R3.reuse ;  /* 0x00000001acacb824 */ /* 0x100fe200078e0a03 */
[----:B------:R-:W-:Y:S01]  /*35b0*/  ISETP.GE.AND P3, PT, R8, RZ, PT ;  /* 0x000000ff0800720c */ /* 0x000fe20003f66270 */
[----:B------:R-:W-:Y:S01]  /*35c0*/  IMAD R176, R3, R5, R176 ;  /* 0x0000000503b07224 */ /* 0x000fe200078e02b0 */
[----:B------:R-:W-:Y:S01]  /*35d0*/  IADD3 R8, R45, 0x44, RZ ;  /* 0x000000442d087810 */ /* 0x000fe20007ffe0ff */
[----:B------:R-:W-:Y:S01]  /*35e0*/  IMAD.HI.U32 R5, R4, R178, RZ ;  /* 0x000000b204057227 */ /* 0x000fe200078e00ff */
[----:B------:R-:W-:Y:S02]  /*35f0*/  @!P2 IADD3 R168, R168, -R3, RZ ;  /* 0x80000003a8a8a210 */ /* 0x000fe40007ffe0ff */
[----:B------:R-:W-:Y:S01]  /*3600*/  IABS R182, R8 ;  /* 0x0000000800b67213 */ /* 0x000fe20000000000 */
[----:B------:R-:W-:Y:S01]  /*3610*/  @!P4 IMAD.MOV R166, RZ, RZ, -R166 ;  /* 0x000000ffffa6c224 */ /* 0x000fe200078e0aa6 */
[C---:B------:R-:W-:Y:S01]  /*3620*/  ISETP.GT.U32.AND P4, PT, R3.reuse, R172, PT ;  /* 0x000000ac0300720c */ /* 0x040fe20003f84070 */
[----:B------:R-:W-:Y:S01]  /*3630*/  @!P6 IMAD.IADD R170, R170, 0x1, -R3 ;  /* 0x00000001aaaae824 */ /* 0x000fe200078e0a03 */
[----:B------:R-:W-:Y:S01]  /*3640*/  ISETP.GT.U32.AND P6, PT, R3, R174, PT ;  /* 0x000000ae0300720c */ /* 0x000fe20003fc4070 */
[----:B------:R-:W-:Y:S01]  /*3650*/  @!P5 IMAD.MOV R168, RZ, RZ, -R168 ;  /* 0x000000ffffa8d224 */ /* 0x000fe200078e0aa8 */
[----:B------:R-:W-:Y:S01]  /*3660*/  IADD3 R5, -R5, RZ, RZ ;  /* 0x000000ff05057210 */ /* 0x000fe20007ffe1ff */
[----:B------:R-:W-:Y:S01]  /*3670*/  VIADD R11, R45, 0x45 ;  /* 0x000000452d0b7836 */ /* 0x000fe20000000000 */
[----:B------:R-:W-:Y:S01]  /*3680*/  ISETP.GT.U32.AND P5, PT, R3, R176, PT ;  /* 0x000000b00300720c */ /* 0x000fe20003fa4070 */
[----:B------:R-:W-:Y:S01]  /*3690*/  @!P0 IMAD.MOV R170, RZ, RZ, -R170 ;  /* 0x000000ffffaa8224 */ /* 0x000fe200078e0aaa */
[----:B------:R-:W-:Y:S01]  /*36a0*/  ISETP.GE.AND P2, PT, R7, RZ, PT ;  /* 0x000000ff0700720c */ /* 0x000fe20003f46270 */
[----:B------:R-:W-:Y:S01]  /*36b0*/  IMAD R178, R3, R5, R178 ;  /* 0x0000000503b27224 */ /* 0x000fe200078e02b2 */
[----:B------:R-:W-:Y:S01]  /*36c0*/  IABS R180, R11 ;  /* 0x0000000b00b47213 */ /* 0x000fe20000000000 */
[----:B------:R-:W-:Y:S01]  /*36d0*/  IMAD.HI.U32 R5, R4, R182, RZ ;  /* 0x000000b604057227 */ /* 0x000fe200078e00ff */
[----:B------:R-:W-:-:S02]  /*36e0*/  ISETP.GE.AND P0, PT, R9, RZ, PT ;  /* 0x000000ff0900720c */ /* 0x000fc40003f06270 */
[----:B------:R-:W-:Y:S01]  /*36f0*/  IADD3 R17, R45, 0x63, RZ ;  /* 0x000000632d117810 */ /* 0x000fe20007ffe0ff */
[--C-:B------:R-:W-:Y:S01]  /*3700*/  @!P4 IMAD.IADD R172, R172, 0x1, -R3.reuse ;  /* 0x00000001acacc824 */ /* 0x100fe200078e0a03 */
[----:B------:R-:W-:Y:S01]  /*3710*/  ISETP.GT.U32.AND P4, PT, R3, R178, PT ;  /* 0x000000b20300720c */ /* 0x000fe20003f84070 */
[--C-:B------:R-:W-:Y:S01]  /*3720*/  @!P6 IMAD.IADD R174, R174, 0x1, -R3.reuse ;  /* 0x00000001aeaee824 */ /* 0x100fe200078e0a03 */
[----:B------:R-:W-:Y:S01]  /*3730*/  IADD3 R5, -R5, RZ, RZ ;  /* 0x000000ff05057210 */ /* 0x000fe20007ffe1ff */
[----:B------:R-:W-:Y:S01]  /*3740*/  @!P5 IMAD.IADD R176, R176, 0x1, -R3 ;  /* 0x00000001b0b0d824 */ /* 0x000fe200078e0a03 */
[----:B------:R-:W-:Y:S01]  /*3750*/  ISETP.GE.AND P5, PT, R11, RZ, PT ;  /* 0x000000ff0b00720c */ /* 0x000fe20003fa6270 */
[----:B------:R-:W-:Y:S01]  /*3760*/  IMAD.HI.U32 R7, R4, R180, RZ ;  /* 0x000000b404077227 */ /* 0x000fe200078e00ff */
[----:B------:R-:W-:Y:S02]  /*3770*/  ISETP.GT.U32.AND P6, PT, R3, R174, PT ;  /* 0x000000ae0300720c */ /* 0x000fe40003fc4070 */
[----:B------:R-:W-:Y:S01]  /*3780*/  IADD3 R11, R45, 0x48, RZ ;  /* 0x000000482d0b7810 */ /* 0x000fe20007ffe0ff */
[----:B------:R-:W-:Y:S01]  /*3790*/  IMAD.MOV R7, RZ, RZ, -R7 ;  /* 0x000000ffff077224 */ /* 0x000fe200078e0a07 */
[----:B------:R-:W-:Y:S01]  /*37a0*/  IABS R236, R17 ;  /* 0x0000001100ec7213 */ /* 0x000fe20000000000 */
[C---:B------:R-:W-:Y:S01]  /*37b0*/  IMAD R182, R3.reuse, R5, R182 ;  /* 0x0000000503b67224 */ /* 0x040fe200078e02b6 */
[----:B------:R-:W-:Y:S01]  /*37c0*/  IABS R188, R11 ;  /* 0x0000000b00bc7213 */ /* 0x000fe20000000000 */
[----:B------:R-:W-:Y:S01]  /*37d0*/  @!P4 IMAD.IADD R178, R178, 0x1, -R3 ;  /* 0x00000001b2b2c824 */ /* 0x000fe200078e0a03 */
[C---:B------:R-:W-:Y:S01]  /*37e0*/  ISETP.GT.U32.AND P4, PT, R3.reuse, R176, PT ;  /* 0x000000b00300720c */ /* 0x040fe20003f84070 */
[----:B------:R-:W-:-:S02]  /*37f0*/  IMAD R180, R3, R7, R180 ;  /* 0x0000000703b47224 */ /* 0x000fc400078e02b4 */
[C---:B------:R-:W-:Y:S02]  /*3800*/  VIADD R9, R45.reuse, 0x47 ;  /* 0x000000472d097836 */ /* 0x040fe40000000000 */
[----:B------:R-:W-:Y:S01]  /*3810*/  @!P6 IMAD.IADD R174, R174, 0x1, -R3 ;  /* 0x00000001aeaee824 */ /* 0x000fe200078e0a03 */
[----:B------:R-:W-:Y:S01]  /*3820*/  ISETP.GE.AND P6, PT, R8, RZ, PT ;  /* 0x000000ff0800720c */ /* 0x000fe20003fc6270 */
[----:B------:R-:W-:Y:S01]  /*3830*/  @!P1 IMAD.MOV R172, RZ, RZ, -R172 ;  /* 0x000000ffffac9224 */ /* 0x000fe200078e0aac */
[----:B------:R-:W-:Y:S01]  /*3840*/  IADD3 R8, R45, 0x46, RZ ;  /* 0x000000462d087810 */ /* 0x000fe20007ffe0ff */
[----:B------:R-:W-:Y:S01]  /*3850*/  @!P2 IMAD.MOV R174, RZ, RZ, -R174 ;  /* 0x000000ffffaea224 */ /* 0x000fe200078e0aae */
[----:B------:R-:W-:Y:S01]  /*3860*/  ISETP.GT.U32.AND P2, PT, R3, R182, PT ;  /* 0x000000b60300720c */ /* 0x000fe20003f44070 */
[----:B------:R-:W-:Y:S01]  /*3870*/  VIADD R13, R45, 0x49 ;  /* 0x000000492d0d7836 */ /* 0x000fe20000000000 */
[----:B------:R-:W-:Y:S01]  /*3880*/  IABS R184, R8 ;  /* 0x0000000800b87213 */ /* 0x000fe20000000000 */
[----:B------:R-:W-:Y:S01]  /*3890*/  IMAD.HI.U32 R7, R4, R188, RZ ;  /* 0x000000bc04077227 */ /* 0x000fe200078e00ff */
[----:B------:R-:W-:-:S02]  /*38a0*/  @!P4 IADD3 R176, R176, -R3, RZ ;  /* 0x80000003b0b0c210 */ /* 0x000fc40007ffe0ff */
[C---:B------:R-:W-:Y:S01]  /*38b0*/  ISETP.GT.U32.AND P4, PT, R3.reuse, R180, PT ;  /* 0x000000b40300720c */ /* 0x040fe20003f84070 */
[----:B------:R-:W-:Y:S01]  /*38c0*/  IMAD.HI.U32 R5, R4, R184, RZ ;  /* 0x000000b804057227 */ /* 0x000fe200078e00ff */
[C---:B------:R-:W-:Y:S02]  /*38d0*/  ISETP.GT.U32.AND P1, PT, R3.reuse, R178, PT ;  /* 0x000000b20300720c */ /* 0x040fe40003f24070 */
[----:B------:R-:W-:Y:S01]  /*38e0*/  IABS R186, R9 ;  /* 0x0000000900ba7213 */ /* 0x000fe20000000000 */
[----:B------:R-:W-:Y:S01]  /*38f0*/  IMAD.MOV R5, RZ, RZ, -R5 ;  /* 0x000000ffff057224 */ /* 0x000fe200078e0a05 */
[----:B------:R-:W-:Y:S01]  /*3900*/  IABS R190, R13 ;  /* 0x0000000d00be7213 */ /* 0x000fe20000000000 */
[----:B------:R-:W-:Y:S01]  /*3910*/  @!P2 IMAD.IADD R182, R182, 0x1, -R3 ;  /* 0x00000001b6b6a824 */ /* 0x000fe200078e0a03 */
[----:B------:R-:W-:Y:S01]  /*3920*/  @!P3 IADD3 R176, -R176, RZ, RZ ;  /* 0x000000ffb0b0b210 */ /* 0x000fe20007ffe1ff */
[----:B------:R-:W-:Y:S02]  /*3930*/  IMAD R184, R3, R5, R184 ;  /* 0x0000000503b87224 */ /* 0x000fe400078e02b8 */
[----:B------:R-:W-:-:S03]  /*3940*/  IMAD.HI.U32 R5, R4, R186, RZ ;  /* 0x000000ba04057227 */ /* 0x000fc600078e00ff */
[C---:B------:R-:W-:Y:S01]  /*3950*/  ISETP.GT.U32.AND P2, PT, R3.reuse, R184, PT ;  /* 0x000000b80300720c */ /* 0x040fe20003f44070 */
[----:B------:R-:W-:Y:S01]  /*3960*/  @!P4 IMAD.IADD R180, R180, 0x1, -R3 ;  /* 0x00000001b4b4c824 */ /* 0x000fe200078e0a03 */
[C---:B------:R-:W-:Y:S01]  /*3970*/  ISETP.GT.U32.AND P4, PT, R3.reuse, R182, PT ;  /* 0x000000b60300720c */ /* 0x040fe20003f84070 */
[----:B------:R-:W-:Y:S02]  /*3980*/  IMAD.MOV R5, RZ, RZ, -R5 ;  /* 0x000000ffff057224 */ /* 0x000fe400078e0a05 */
[----:B------:R-:W-:Y:S01]  /*3990*/  @!P1 IMAD.IADD R178, R178, 0x1, -R3 ;  /* 0x00000001b2b29824 */ /* 0x000fe200078e0a03 */
[C---:B------:R-:W-:Y:S01]  /*39a0*/  ISETP.GT.U32.AND P3, PT, R3.reuse, R180, PT ;  /* 0x000000b40300720c */ /* 0x040fe20003f64070 */
[----:B------:R-:W-:Y:S01]  /*39b0*/  IMAD R186, R3, R5, R186 ;  /* 0x0000000503ba7224 */ /* 0x000fe200078e02ba */
[----:B------:R-:W-:Y:S01]  /*39c0*/  ISETP.GE.AND P1, PT, R8, RZ, PT ;  /* 0x000000ff0800720c */ /* 0x000fe20003f26270 */
[----:B------:R-:W-:-:S04]  /*39d0*/  IMAD.HI.U32 R8, R4, R190, RZ ;  /* 0x000000be04087227 */ /* 0x000fc800078e00ff */
[----:B------:R-:W-:Y:S01]  /*39e0*/  IMAD.MOV R7, RZ, RZ, -R7 ;  /* 0x000000ffff077224 */ /* 0x000fe200078e0a07 */
[----:B------:R-:W-:Y:S01]  /*39f0*/  IADD3 R8, -R8, RZ, RZ ;  /* 0x000000ff08087210 */ /* 0x000fe20007ffe1ff */
[--C-:B------:R-:W-:Y:S01]  /*3a00*/  @!P4 IMAD.IADD R182, R182, 0x1, -R3.reuse ;  /* 0x00000001b6b6c824 */ /* 0x100fe200078e0a03 */
[C---:B------:R-:W-:Y:S01]  /*3a10*/  ISETP.GT.U32.AND P4, PT, R3.reuse, R186, PT ;  /* 0x000000ba0300720c */ /* 0x040fe20003f84070 */
[C---:B------:R-:W-:Y:S02]  /*3a20*/  IMAD R188, R3.reuse, R7, R188 ;  /* 0x0000000703bc7224 */ /* 0x040fe400078e02bc */
[----:B------:R-:W-:Y:S01]  /*3a30*/  @!P3 IADD3 R180, R180, -R3, RZ ;  /* 0x80000003b4b4b210 */ /* 0x000fe20007ffe0ff */
[----:B------:R-:W-:Y:S01]  /*3a40*/  IMAD R190, R3, R8, R190 ;  /* 0x0000000803be7224 */ /* 0x000fe200078e02be */
[C---:B------:R-:W-:Y:S01]  /*3a50*/  IADD3 R8, R45.reuse, 0x4b, RZ ;  /* 0x0000004b2d087810 */ /* 0x040fe20007ffe0ff */
[----:B------:R-:W-:Y:S01]  /*3a60*/  VIADD R7, R45, 0x4a ;  /* 0x0000004a2d077836 */ /* 0x000fe20000000000 */
[C---:B------:R-:W-:Y:S01]  /*3a70*/  ISETP.GT.U32.AND P3, PT, R3.reuse, R188, PT ;  /* 0x000000bc0300720c */ /* 0x040fe20003f64070 */
[----:B------:R-:W-:Y:S01]  /*3a80*/  @!P5 IMAD.MOV R180, RZ, RZ, -R180 ;  /* 0x000000ffffb4d224 */ /* 0x000fe200078e0ab4 */
[----:B------:R-:W-:Y:S01]  /*3a90*/  ISETP.GT.U32.AND P5, PT, R3, R190, PT ;  /* 0x000000be0300720c */ /* 0x000fe20003fa4070 */
[--C-:B------:R-:W-:Y:S01]  /*3aa0*/  @!P2 IMAD.IADD R184, R184, 0x1, -R3.reuse ;  /* 0x00000001b8b8a824 */ /* 0x100fe200078e0a03 */
[----:B------:R-:W-:Y:S01]  /*3ab0*/  IABS R192, R7 ;  /* 0x0000000700c07213 */ /* 0x000fe20000000000 */
[----:B------:R-:W-:Y:S01]  /*3ac0*/  @!P0 IMAD.MOV R178, RZ, RZ, -R178 ;  /* 0x000000ffffb28224 */ /* 0x000fe200078e0ab2 */
[----:B------:R-:W-:Y:S01]  /*3ad0*/  ISETP.GE.AND P0, PT, R9, RZ, PT ;  /* 0x000000ff0900720c */ /* 0x000fe20003f06270 */
[----:B------:R-:W-:Y:S01]  /*3ae0*/  @!P4 IMAD.IADD R186, R186, 0x1, -R3 ;  /* 0x00000001babac824 */ /* 0x000fe200078e0a03 */
[----:B------:R-:W-:Y:S01]  /*3af0*/  ISETP.GT.U32.AND P2, PT, R3, R184, PT ;  /* 0x000000b80300720c */ /* 0x000fe20003f44070 */
[----:B------:R-:W-:Y:S01]  /*3b00*/  IMAD.HI.U32 R5, R4, R192, RZ ;  /* 0x000000c004057227 */ /* 0x000fe200078e00ff */
[----:B------:R-:W-:-:S02]  /*3b10*/  IABS R194, R8 ;  /* 0x0000000800c27213 */ /* 0x000fc40000000000 */
[----:B------:R-:W-:Y:S01]  /*3b20*/  ISETP.GT.U32.AND P4, PT, R3, R186, PT ;  /* 0x000000ba0300720c */ /* 0x000fe20003f84070 */
[----:B------:R-:W-:Y:S01]  /*3b30*/  IMAD.MOV R5, RZ, RZ, -R5 ;  /* 0x000000ffff057224 */ /* 0x000fe200078e0a05 */
[----:B------:R-:W-:Y:S01]  /*3b40*/  @!P3 IADD3 R188, R188, -R3, RZ ;  /* 0x80000003bcbcb210 */ /* 0x000fe20007ffe0ff */
[----:B------:R-:W-:Y:S02]  /*3b50*/  VIADD R9, R45, 0x4c ;  /* 0x0000004c2d097836 */ /* 0x000fe40000000000 */
[----:B------:R-:W-:Y:S01]  /*3b60*/  @!P5 IMAD.IADD R190, R190, 0x1, -R3 ;  /* 0x00000001bebed824 */ /* 0x000fe200078e0a03 */
[C---:B------:R-:W-:Y:S01]  /*3b70*/  ISETP.GT.U32.AND P3, PT, R3.reuse, R188, PT ;  /* 0x000000bc0300720c */ /* 0x040fe20003f64070 */
[C---:B------:R-:W-:Y:S01]  /*3b80*/  IMAD R192, R3.reuse, R5, R192 ;  /* 0x0000000503c07224 */ /* 0x040fe200078e02c0 */
[----:B------:R-:W-:Y:S01]  /*3b90*/  IABS R196, R9 ;  /* 0x0000000900c47213 */ /* 0x000fe20000000000 */
[----:B------:R-:W-:Y:S01]  /*3ba0*/  IMAD.HI.U32 R5, R4, R194, RZ ;  /* 0x000000c204057227 */ /* 0x000fe200078e00ff */
[----:B------:R-:W-:-:S03]  /*3bb0*/  ISETP.GT.U32.AND P5, PT, R3, R190, PT ;  /* 0x000000be0300720c */ /* 0x000fc60003fa4070 */
[--C-:B------:R-:W-:Y:S01]  /*3bc0*/  @!P2 IMAD.IADD R184, R184, 0x1, -R3.reuse ;  /* 0x00000001b8b8a824 */ /* 0x100fe200078e0a03 */
[----:B------:R-:W-:Y:S01]  /*3bd0*/  ISETP.GE.AND P2, PT, R13, RZ, PT ;  /* 0x000000ff0d00720c */ /* 0x000fe20003f46270 */
[----:B------:R-:W-:Y:S01]  /*3be0*/  @!P4 IMAD.IADD R186, R186, 0x1, -R3 ;  /* 0x00000001babac824 */ /* 0x000fe200078e0a03 */
[----:B------:R-:W-:Y:S01]  /*3bf0*/  ISETP.GE.AND P4, PT, R7, RZ, PT ;  /* 0x000000ff0700720c */ /* 0x000fe20003f86270 */
[----:B------:R-:W-:Y:S01]  /*3c00*/  @!P1 IMAD.MOV R184, RZ, RZ, -R184 ;  /* 0x000000ffffb89224 */ /* 0x000fe200078e0ab8 */
[----:B------:R-:W-:Y:S01]  /*3c10*/  IADD3 R7, -R5, RZ, RZ ;  /* 0x000000ff05077210 */ /* 0x000fe20007ffe1ff */
[----:B------:R-:W-:Y:S01]  /*3c20*/  IMAD.HI.U32 R5, R4, R196, RZ ;  /* 0x000000c404057227 */ /* 0x000fe200078e00ff */
[----:B------:R-:W-:-:S03]  /*3c30*/  ISETP.GT.U32.AND P1, PT, R3, R192, PT ;  /* 0x000000c00300720c */ /* 0x000fc60003f24070 */
[----:B------:R-:W-:Y:S01]  /*3c40*/  IMAD.MOV R5, RZ, RZ, -R5 ;  /* 0x000000ffff057224 */ /* 0x000fe200078e0a05 */
[----:B------:R-:W-:Y:S01]  /*3c50*/  @!P5 IADD3 R190, R190, -R3, RZ ;  /* 0x80000003bebed210 */ /* 0x000fe20007ffe0ff */
[----:B------:R-:W-:Y:S01]  /*3c60*/  @!P6 IMAD.MOV R182, RZ, RZ, -R182 ;  /* 0x000000ffffb6e224 */ /* 0x000fe200078e0ab6 */
[----:B------:R-:W-:Y:S01]  /*3c70*/  ISETP.GE.AND P6, PT, R11, RZ, PT ;  /* 0x000000ff0b00720c */ /* 0x000fe20003fc6270 */
[----:B------:R-:W-:Y:S01]  /*3c80*/  VIADD R11, R45, 0x4d ;  /* 0x0000004d2d0b7836 */ /* 0x000fe20000000000 */
[----:B------:R-:W-:Y:S01]  /*3c90*/  @!P2 IADD3 R190, -R190, RZ, RZ ;  /* 0x000000ffbebea210 */ /* 0x000fe20007ffe1ff */
[C---:B------:R-:W-:Y:S02]  /*3ca0*/  IMAD R196, R3.reuse, R5, R196 ;  /* 0x0000000503c47224 */ /* 0x040fe400078e02c4 */
[----:B------:R-:W-:Y:S01]  /*3cb0*/  @!P0 IMAD.MOV R186, RZ, RZ, -R186 ;  /* 0x000000ffffba8224 */ /* 0x000fe200078e0aba */
[----:B------:R-:W-:Y:S01]  /*3cc0*/  IABS R198, R11 ;  /* 0x0000000b00c67213 */ /* 0x000fe20000000000 */
[----:B------:R-:W-:Y:S01]  /*3cd0*/  @!P1 IMAD.IADD R192, R192, 0x1, -R3 ;  /* 0x00000001c0c09824 */ /* 0x000fe200078e0a03 */
[C---:B------:R-:W-:Y:S01]  /*3ce0*/  ISETP.GT.U32.AND P2, PT, R3.reuse, R196, PT ;  /* 0x000000c40300720c */ /* 0x040fe20003f44070 */
[----:B------:R-:W-:Y:S01]  /*3cf0*/  IMAD R194, R3, R7, R194 ;  /* 0x0000000703c27224 */ /* 0x000fe200078e02c2 */
[----:B------:R-:W-:Y:S01]  /*3d00*/  ISETP.GE.AND P1, PT, R9, RZ, PT ;  /* 0x000000ff0900720c */ /* 0x000fe20003f26270 */
[----:B------:R-:W-:Y:S01]  /*3d10*/  IMAD.HI.U32 R5, R4, R198, RZ ;  /* 0x000000c604057227 */ /* 0x000fe200078e00ff */
[----:B------:R-:W-:-:S02]  /*3d20*/  ISETP.GT.U32.AND P0, PT, R3, R192, PT ;  /* 0x000000c00300720c */ /* 0x000fc40003f04070 */
[----:B------:R-:W-:Y:S01]  /*3d30*/  ISETP.GT.U32.AND P5, PT, R3, R194, PT ;  /* 0x000000c20300720c */ /* 0x000fe20003fa4070 */
[----:B------:R-:W-:Y:S01]  /*3d40*/  VIADD R7, R45, 0x4e ;  /* 0x0000004e2d077836 */ /* 0x000fe20000000000 */
[----:B------:R-:W-:Y:S01]  /*3d50*/  IADD3 R5, -R5, RZ, RZ ;  /* 0x000000ff05057210 */ /* 0x000fe20007ffe1ff */
[--C-:B------:R-:W-:Y:S01]  /*3d60*/  @!P3 IMAD.IADD R188, R188, 0x1, -R3.reuse ;  /* 0x00000001bcbcb824 */ /* 0x100fe200078e0a03 */
[----:B------:R-:W-:Y:S01]  /*3d70*/  ISETP.GE.AND P3, PT, R8, RZ, PT ;  /* 0x000000ff0800720c */ /* 0x000fe20003f66270 */
[----:B------:R-:W-:Y:S01]  /*3d80*/  VIADD R8, R45, 0x4f ;  /* 0x0000004f2d087836 */ /* 0x000fe20000000000 */
[----:B------:R-:W-:Y:S01]  /*3d90*/  IABS R200, R7 ;  /* 0x0000000700c87213 */ /* 0x000fe20000000000 */
[----:B------:R-:W-:Y:S02]  /*3da0*/  @!P2 IMAD.IADD R196, R196, 0x1, -R3 ;  /* 0x00000001c4c4a824 */ /* 0x000fe400078e0a03 */
[C---:B------:R-:W-:Y:S01]  /*3db0*/  IMAD R198, R3.reuse, R5, R198 ;  /* 0x0000000503c67224 */ /* 0x040fe200078e02c6 */
[----:B------:R-:W-:Y:S01]  /*3dc0*/  IABS R204, R8 ;  /* 0x0000000800cc7213 */ /* 0x000fe20000000000 */
[----:B------:R-:W-:Y:S01]  /*3dd0*/  IMAD.HI.U32 R5, R4, R200, RZ ;  /* 0x000000c804057227 */ /* 0x000fe200078e00ff */
[----:B------:R-:W-:-:S03]  /*3de0*/  ISETP.GT.U32.AND P2, PT, R3, R196, PT ;  /* 0x000000c40300720c */ /* 0x000fc60003f44070 */
[----:B------:R-:W-:Y:S01]  /*3df0*/  @!P0 IMAD.IADD R192, R192, 0x1, -R3 ;  /* 0x00000001c0c08824 */ /* 0x000fe200078e0a03 */
[----:B------:R-:W-:Y:S01]  /*3e00*/  ISETP.GE.AND P0, PT, R7, RZ, PT ;  /* 0x000000ff0700720c */ /* 0x000fe20003f06270 */
[----:B------:R-:W-:Y:S02]  /*3e10*/  IMAD.MOV R7, RZ, RZ, -R5 ;  /* 0x000000ffff077224 */ /* 0x000fe400078e0a05 */
[----:B------:R-:W-:-:S04]  /*3e20*/  IMAD.HI.U32 R5, R4, R204, RZ ;  /* 0x000000cc04057227 */ /* 0x000fc800078e00ff */
[----:B------:R-:W-:Y:S01]  /*3e30*/  @!P4 IMAD.MOV R192, RZ, RZ, -R192 ;  /* 0x000000ffffc0c224 */ /* 0x000fe200078e0ac0 */
[C---:B------:R-:W-:Y:S01]  /*3e40*/  ISETP.GT.U32.AND P4, PT, R3.reuse, R198, PT ;  /* 0x000000c60300720c */ /* 0x040fe20003f84070 */
[--C-:B------:R-:W-:Y:S02]  /*3e50*/  @!P5 IMAD.IADD R194, R194, 0x1, -R3.reuse ;  /* 0x00000001c2c2d824 */ /* 0x100fe400078e0a03 */
[----:B------:R-:W-:Y:S01]  /*3e60*/  IMAD R200, R3, R7, R200 ;  /* 0x0000000703c87224 */ /* 0x000fe200078e02c8 */
[----:B------:R-:W-:Y:S01]  /*3e70*/  IADD3 R7, -R5, RZ, RZ ;  /* 0x000000ff05077210 */ /* 0x000fe20007ffe1ff */
[----:B------:R-:W-:Y:S01]  /*3e80*/  @!P2 IMAD.IADD R196, R196, 0x1, -R3 ;  /* 0x00000001c4c4a824 */ /* 0x000fe200078e0a03 */
[----:B------:R-:W-:Y:S01]  /*3e90*/  ISETP.GT.U32.AND P5, PT, R3, R194, PT ;  /* 0x000000c20300720c */ /* 0x000fe20003fa4070 */
[----:B------:R-:W-:Y:S01]  /*3ea0*/  VIADD R9, R45, 0x50 ;  /* 0x000000502d097836 */ /* 0x000fe20000000000 */
[C---:B------:R-:W-:Y:S01]  /*3eb0*/  ISETP.GT.U32.AND P2, PT, R3.reuse, R200, PT ;  /* 0x000000c80300720c */ /* 0x040fe20003f44070 */
[----:B------:R-:W-:-:S02]  /*3ec0*/  IMAD R204, R3, R7, R204 ;  /* 0x0000000703cc7224 */ /* 0x000fc400078e02cc */
        /* <DEDUP_REMOVED lines=11> */
[C---:B------:R-:W-:Y:S01]  /*3f80*/  VIADD R11, R45.reuse, 0x53 ;  /* 0x000000532d0b7836 */ /* 0x040fe20000000000 */
[----:B------:R-:W-:Y:S01]  /*3f90*/  IADD3 R8, R45, 0x51, RZ ;  /* 0x000000512d087810 */ /* 0x000fe20007ffe0ff */
[----:B------:R-:W-:Y:S01]  /*3fa0*/  @!P3 IMAD.MOV R194, RZ, RZ, -R194 ;  /* 0x000000ffffc2b224 */ /* 0x000fe200078e0ac2 */
[----:B------:R-:W-:Y:S01]  /*3fb0*/  ISETP.GE.AND P3, PT, R9, RZ, PT ;  /* 0x000000ff0900720c */ /* 0x000fe20003f66270 */
[----:B------:R-:W-:Y:S01]  /*3fc0*/  VIADD R9, R45, 0x52 ;  /* 0x000000522d097836 */ /* 0x000fe20000000000 */
[----:B------:R-:W-:Y:S01]  /*3fd0*/  IABS R206, R8 ;  /* 0x0000000800ce7213 */ /* 0x000fe20000000000 */
[--C-:B------:R-:W-:Y:S01]  /*3fe0*/  @!P1 IMAD.IADD R204, R204, 0x1, -R3.reuse ;  /* 0x00000001cccc9824 */ /* 0x100fe200078e0a03 */
[----:B------:R-:W-:Y:S01]  /*3ff0*/  IABS R212, R11 ;  /* 0x0000000b00d47213 */ /* 0x000fe20000000000 */
[C---:B------:R-:W-:Y:S01]  /*4000*/  IMAD R202, R3.reuse, R5, R202 ;  /* 0x0000000503ca7224 */ /* 0x040fe200078e02ca */
[----:B------:R-:W-:Y:S01]  /*4010*/  IABS R208, R9 ;  /* 0x0000000900d07213 */ /* 0x000fe20000000000 */
[----:B------:R-:W-:Y:S01]  /*4020*/  @!P4 IMAD.IADD R198, R198, 0x1, -R3 ;  /* 0x00000001c6c6c824 */ /* 0x000fe200078e0a03 */
[C---:B------:R-:W-:Y:S01]  /*4030*/  ISETP.GT.U32.AND P1, PT, R3.reuse, R204, PT ;  /* 0x000000cc0300720c */ /* 0x040fe20003f24070 */
[----:B------:R-:W-:Y:S01]  /*4040*/  IMAD.HI.U32 R5, R4, R206, RZ ;  /* 0x000000ce04057227 */ /* 0x000fe200078e00ff */
[----:B------:R-:W-:-:S02]  /*4050*/  ISETP.GT.U32.AND P4, PT, R3, R202, PT ;  /* 0x000000ca0300720c */ /* 0x000fc40003f84070 */
[----:B------:R-:W-:Y:S01]  /*4060*/  @!P2 IADD3 R200, R200, -R3, RZ ;  /* 0x80000003c8c8a210 */ /* 0x000fe20007ffe0ff */
[----:B------:R-:W-:Y:S01]  /*4070*/  IMAD.HI.U32 R7, R4, R208, RZ ;  /* 0x000000d004077227 */ /* 0x000fe200078e00ff */
[----:B------:R-:W-:Y:S02]  /*4080*/  IADD3 R5, -R5, RZ, RZ ;  /* 0x000000ff05057210 */ /* 0x000fe40007ffe1ff */
[C---:B------:R-:W-:Y:S01]  /*4090*/  ISETP.GT.U32.AND P2, PT, R3.reuse, R200, PT ;  /* 0x000000c80300720c */ /* 0x040fe20003f44070 */
[----:B------:R-:W-:Y:S02]  /*40a0*/  IMAD.MOV R7, RZ, RZ, -R7 ;  /* 0x000000ffff077224 */ /* 0x000fe400078e0a07 */
[C---:B------:R-:W-:Y:S02]  /*40b0*/  IMAD R206, R3.reuse, R5, R206 ;  /* 0x0000000503ce7224 */ /* 0x040fe400078e02ce */
[C---:B------:R-:W-:Y:S01]  /*40c0*/  IMAD R208, R3.reuse, R7, R208 ;  /* 0x0000000703d07224 */ /* 0x040fe200078e02d0 */
[----:B------:R-:W-:Y:S01]  /*40d0*/  @!P1 IADD3 R204, R204, -R3, RZ ;  /* 0x80000003cccc9210 */ /* 0x000fe20007ffe0ff */
[----:B------:R-:W-:Y:S01]  /*40e0*/  @!P4 IMAD.IADD R202, R202, 0x1, -R3 ;  /* 0x00000001cacac824 */ /* 0x000fe200078e0a03 */
[----:B------:R-:W-:Y:S01]  /*40f0*/  ISETP.GT.U32.AND P1, PT, R3, R206, PT ;  /* 0x000000ce0300720c */ /* 0x000fe20003f24070 */
[----:B------:R-:W-:Y:S01]  /*4100*/  IMAD.HI.U32 R5, R4, R212, RZ ;  /* 0x000000d404057227 */ /* 0x000fe200078e00ff */
[----:B------:R-:W-:-:S02]  /*4110*/  @!P5 IADD3 R204, -R204, RZ, RZ ;  /* 0x000000ffccccd210 */ /* 0x000fc40007ffe1ff */
[C---:B------:R-:W-:Y:S01]  /*4120*/  ISETP.GT.U32.AND P5, PT, R3.reuse, R208, PT ;  /* 0x000000d00300720c */ /* 0x040fe20003fa4070 */
[----:B------:R-:W-:Y:S01]  /*4130*/  IMAD.MOV R5, RZ, RZ, -R5 ;  /* 0x000000ffff057224 */ /* 0x000fe200078e0a05 */
[C---:B------:R-:W-:Y:S01]  /*4140*/  ISETP.GT.U32.AND P4, PT, R3.reuse, R202, PT ;  /* 0x000000ca0300720c */ /* 0x040fe20003f84070 */
[----:B------:R-:W-:Y:S01]  /*4150*/  @!P6 IMAD.MOV R198, RZ, RZ, -R198 ;  /* 0x000000ffffc6e224 */ /* 0x000fe200078e0ac6 */
[----:B------:R-:W-:Y:S01]  /*4160*/  ISETP.GE.AND P6, PT, R8, RZ, PT ;  /* 0x000000ff0800720c */ /* 0x000fe20003fc6270 */
[----:B------:R-:W-:Y:S02]  /*4170*/  IMAD R212, R3, R5, R212 ;  /* 0x0000000503d47224 */ /* 0x000fe400078e02d4 */
[C---:B------:R-:W-:Y:S02]  /*4180*/  VIADD R5, R45.reuse, 0x54 ;  /* 0x000000542d057836 */ /* 0x040fe40000000000 */
[----:B------:R-:W-:Y:S01]  /*4190*/  VIADD R8, R45, 0x55 ;  /* 0x000000552d087836 */ /* 0x000fe20000000000 */
[----:B------:R-:W-:Y:S01]  /*41a0*/  @!P1 IADD3 R206, R206, -R3, RZ ;  /* 0x80000003cece9210 */ /* 0x000fe20007ffe0ff */
[--C-:B------:R-:W-:Y:S01]  /*41b0*/  @!P2 IMAD.IADD R200, R200, 0x1, -R3.reuse ;  /* 0x00000001c8c8a824 */ /* 0x100fe200078e0a03 */
[----:B------:R-:W-:Y:S01]  /*41c0*/  IABS R210, R5 ;  /* 0x0000000500d27213 */ /* 0x000fe20000000000 */
[--C-:B------:R-:W-:Y:S01]  /*41d0*/  @!P5 IMAD.IADD R208, R208, 0x1, -R3.reuse ;  /* 0x00000001d0d0d824 */ /* 0x100fe200078e0a03 */
[----:B------:R-:W-:Y:S01]  /*41e0*/  ISETP.GE.AND P2, PT, R9, RZ, PT ;  /* 0x000000ff0900720c */ /* 0x000fe20003f46270 */
[----:B------:R-:W-:Y:S01]  /*41f0*/  @!P4 IMAD.IADD R202, R202, 0x1, -R3 ;  /* 0x00000001cacac824 */ /* 0x000fe200078e0a03 */
[----:B------:R-:W-:Y:S01]  /*4200*/  ISETP.GE.AND P4, PT, R5, RZ, PT ;  /* 0x000000ff0500720c */ /* 0x000fe20003f86270 */
[----:B------:R-:W-:Y:S01]  /*4210*/  IMAD.HI.U32 R5, R4, R210, RZ ;  /* 0x000000d204057227 */ /* 0x000fe200078e00ff */
[----:B------:R-:W-:-:S02]  /*4220*/  ISETP.GT.U32.AND P5, PT, R3, R208, PT ;  /* 0x000000d00300720c */ /* 0x000fc40003fa4070 */
[----:B------:R-:W-:Y:S01]  /*4230*/  IABS R214, R8 ;  /* 0x0000000800d67213 */ /* 0x000fe20000000000 */
        /* <DEDUP_REMOVED lines=8> */
[----:B------:R-:W-:Y:S01]  /*42c0*/  VIADD R11, R45, 0x57 ;  /* 0x000000572d0b7836 */ /* 0x000fe20000000000 */
[C---:B------:R-:W-:Y:S01]  /*42d0*/  ISETP.GT.U32.AND P1, PT, R3.reuse, R206, PT ;  /* 0x000000ce0300720c */ /* 0x040fe20003f24070 */
[----:B------:R-:W-:Y:S01]  /*42e0*/  @!P5 IMAD.IADD R208, R208, 0x1, -R3 ;  /* 0x00000001d0d0d824 */ /* 0x000fe200078e0a03 */
[----:B------:R-:W-:Y:S01]  /*42f0*/  ISETP.GT.U32.AND P5, PT, R3, R210, PT ;  /* 0x000000d20300720c */ /* 0x000fe20003fa4070 */
[----:B------:R-:W-:Y:S01]  /*4300*/  IMAD.HI.U32 R7, R4, R214, RZ ;  /* 0x000000d604077227 */ /* 0x000fe200078e00ff */
[----:B------:R-:W-:-:S02]  /*4310*/  IABS R218, R11 ;  /* 0x0000000b00da7213 */ /* 0x000fc40000000000 */
[----:B------:R-:W-:Y:S01]  /*4320*/  @!P2 IADD3 R208, -R208, RZ, RZ ;  /* 0x000000ffd0d0a210 */ /* 0x000fe20007ffe1ff */
[----:B------:R-:W-:Y:S01]  /*4330*/  IMAD.MOV R7, RZ, RZ, -R7 ;  /* 0x000000ffff077224 */ /* 0x000fe200078e0a07 */
[----:B------:R-:W-:Y:S01]  /*4340*/  @!P3 IADD3 R212, R212, -R3, RZ ;  /* 0x80000003d4d4b210 */ /* 0x000fe20007ffe0ff */
[----:B------:R-:W-:Y:S01]  /*4350*/  IMAD.HI.U32 R5, R4, R216, RZ ;  /* 0x000000d804057227 */ /* 0x000fe200078e00ff */
[----:B------:R-:W-:Y:S02]  /*4360*/  ISETP.GE.AND P2, PT, R9, RZ, PT ;  /* 0x000000ff0900720c */ /* 0x000fe40003f46270 */
[C---:B------:R-:W-:Y:S01]  /*4370*/  ISETP.GT.U32.AND P3, PT, R3.reuse, R212, PT ;  /* 0x000000d40300720c */ /* 0x040fe20003f64070 */
[----:B------:R-:W-:Y:S02]  /*4380*/  IMAD R214, R3, R7, R214 ;  /* 0x0000000703d67224 */ /* 0x000fe400078e02d6 */
[----:B------:R-:W-:Y:S02]  /*4390*/  @!P5 IMAD.IADD R210, R210, 0x1, -R3 ;  /* 0x00000001d2d2d824 */ /* 0x000fe400078e0a03 */
[----:B------:R-:W-:-:S02]  /*43a0*/  IMAD.MOV R5, RZ, RZ, -R5 ;  /* 0x000000ffff057224 */ /* 0x000fc400078e0a05 */
[----:B------:R-:W-:Y:S01]  /*43b0*/  IMAD.HI.U32 R7, R4, R218, RZ ;  /* 0x000000da04077227 */ /* 0x000fe200078e00ff */
[----:B------:R-:W-:-:S03]  /*43c0*/  ISETP.GT.U32.AND P5, PT, R3, R210, PT ;  /* 0x000000d20300720c */ /* 0x000fc60003fa4070 */
[C---:B------:R-:W-:Y:S02]  /*43d0*/  IMAD R216, R3.reuse, R5, R216 ;  /* 0x0000000503d87224 */ /* 0x040fe400078e02d8 */
[----:B------:R-:W-:Y:S01]  /*43e0*/  IMAD.MOV R7, RZ, RZ, -R7 ;  /* 0x000000ffff077224 */ /* 0x000fe200078e0a07 */
[----:B------:R-:W-:Y:S01]  /*43f0*/  @!P3 IADD3 R212, R212, -R3, RZ ;  /* 0x80000003d4d4b210 */ /* 0x000fe20007ffe0ff */
[--C-:B------:R-:W-:Y:S01]  /*4400*/  @!P1 IMAD.IADD R206, R206, 0x1, -R3.reuse ;  /* 0x00000001cece9824 */ /* 0x100fe200078e0a03 */
[C---:B------:R-:W-:Y:S01]  /*4410*/  ISETP.GT.U32.AND P3, PT, R3.reuse, R216, PT ;  /* 0x000000d80300720c */ /* 0x040fe20003f64070 */
[----:B------:R-:W-:Y:S01]  /*4420*/  IMAD R218, R3, R7, R218 ;  /* 0x0000000703da7224 */ /* 0x000fe200078e02da */
[----:B------:R-:W-:Y:S01]  /*4430*/  ISETP.GE.AND P1, PT, R8, RZ, PT ;  /* 0x000000ff0800720c */ /* 0x000fe20003f26270 */
[----:B------:R-:W-:Y:S02]  /*4440*/  VIADD R8, R45, 0x58 ;  /* 0x000000582d087836 */ /* 0x000fe40000000000 */
[----:B------:R-:W-:Y:S01]  /*4450*/  @!P5 IMAD.IADD R210, R210, 0x1, -R3 ;  /* 0x00000001d2d2d824 */ /* 0x000fe200078e0a03 */
[C---:B------:R-:W-:Y:S01]  /*4460*/  ISETP.GT.U32.AND P5, PT, R3.reuse, R218, PT ;  /* 0x000000da0300720c */ /* 0x040fe20003fa4070 */
[----:B------:R-:W-:Y:S01]  /*4470*/  @!P6 IMAD.MOV R206, RZ, RZ, -R206 ;  /* 0x000000ffffcee224 */ /* 0x000fe200078e0ace */
[----:B------:R-:W-:Y:S01]  /*4480*/  ISETP.GT.U32.AND P6, PT, R3, R214, PT ;  /* 0x000000d60300720c */ /* 0x000fe20003fc4070 */
[----:B------:R-:W-:Y:S01]  /*4490*/  VIADD R9, R45, 0x59 ;  /* 0x000000592d097836 */ /* 0x000fe20000000000 */
[----:B------:R-:W-:Y:S01]  /*44a0*/  IABS R220, R8 ;  /* 0x0000000800dc7213 */ /* 0x000fe20000000000 */
[----:B------:R-:W-:Y:S01]  /*44b0*/  @!P0 IMAD.MOV R212, RZ, RZ, -R212 ;  /* 0x000000ffffd48224 */ /* 0x000fe200078e0ad4 */
[----:B------:R-:W-:Y:S01]  /*44c0*/  ISETP.GE.AND P0, PT, R11, RZ, PT ;  /* 0x000000ff0b00720c */ /* 0x000fe20003f06270 */
[----:B------:R-:W-:Y:S01]  /*44d0*/  @!P4 IMAD.MOV R210, RZ, RZ, -R210 ;  /* 0x000000ffffd2c224 */ /* 0x000fe200078e0ad2 */
[----:B------:R-:W-:Y:S01]  /*44e0*/  @!P3 IADD3 R216, R216, -R3, RZ ;  /* 0x80000003d8d8b210 */ /* 0x000fe20007ffe0ff */
[----:B------:R-:W-:Y:S01]  /*44f0*/  IMAD.HI.U32 R5, R4, R220, RZ ;  /* 0x000000dc04057227 */ /* 0x000fe200078e00ff */
[----:B------:R-:W-:-:S02]  /*4500*/  IABS R222, R9 ;  /* 0x0000000900de7213 */ /* 0x000fc40000000000 */
[----:B------:R-:W-:Y:S01]  /*4510*/  ISETP.GT.U32.AND P3, PT, R3, R216, PT ;  /* 0x000000d80300720c */ /* 0x000fe20003f64070 */
[----:B------:R-:W-:Y:S01]  /*4520*/  @!P5 IMAD.IADD R218, R218, 0x1, -R3 ;  /* 0x00000001dadad824 */ /* 0x000fe200078e0a03 */
[----:B------:R-:W-:Y:S01]  /*4530*/  ISETP.GE.AND P4, PT, R8, RZ, PT ;  /* 0x000000ff0800720c */ /* 0x000fe20003f86270 */
[----:B------:R-:W-:Y:S01]  /*4540*/  IMAD.MOV R5, RZ, RZ, -R5 ;  /* 0x000000ffff057224 */ /* 0x000fe200078e0a05 */
[----:B------:R-:W-:Y:S01]  /*4550*/  IADD3 R8, R45, 0x5c, RZ ;  /* 0x0000005c2d087810 */ /* 0x000fe20007ffe0ff */
[----:B------:R-:W-:Y:S01]  /*4560*/  @!P6 IMAD.IADD R214, R214, 0x1, -R3 ;  /* 0x00000001d6d6e824 */ /* 0x000fe200078e0a03 */
[C---:B------:R-:W-:Y:S01]  /*4570*/  ISETP.GT.U32.AND P5, PT, R3.reuse, R218, PT ;  /* 0x000000da0300720c */ /* 0x040fe20003fa4070 */
[C---:B------:R-:W-:Y:S01]  /*4580*/  IMAD R220, R3.reuse, R5, R220 ;  /* 0x0000000503dc7224 */ /* 0x040fe200078e02dc */
[----:B------:R-:W-:Y:S01]  /*4590*/  IABS R226, R8 ;  /* 0x0000000800e27213 */ /* 0x000fe20000000000 */
[----:B------:R-:W-:Y:S01]  /*45a0*/  IMAD.HI.U32 R7, R4, R222, RZ ;  /* 0x000000de04077227 */ /* 0x000fe200078e00ff */
[----:B------:R-:W-:-:S03]  /*45b0*/  ISETP.GT.U32.AND P6, PT, R3, R214, PT ;  /* 0x000000d60300720c */ /* 0x000fc60003fc4070 */
[----:B------:R-:W-:Y:S01]  /*45c0*/  @!P3 IMAD.IADD R216, R216, 0x1, -R3 ;  /* 0x00000001d8d8b824 */ /* 0x000fe200078e0a03 */
[----:B------:R-:W-:Y:S01]  /*45d0*/  ISETP.GT.U32.AND P3, PT, R3, R220, PT ;  /* 0x000000dc0300720c */ /* 0x000fe20003f64070 */
[----:B------:R-:W-:Y:S02]  /*45e0*/  IMAD.MOV R7, RZ, RZ, -R7 ;  /* 0x000000ffff077224 */ /* 0x000fe400078e0a07 */
[----:B------:R-:W-:Y:S02]  /*45f0*/  VIADD R5, R45, 0x5a ;  /* 0x0000005a2d057836 */ /* 0x000fe40000000000 */
[----:B------:R-:W-:Y:S02]  /*4600*/  IMAD R222, R3, R7, R222 ;  /* 0x0000000703de7224 */ /* 0x000fe400078e02de */
[--C-:B------:R-:W-:Y:S01]  /*4610*/  @!P5 IMAD.IADD R218, R218, 0x1, -R3.reuse ;  /* 0x00000001dadad824 */ /* 0x100fe200078e0a03 */
[----:B------:R-:W-:Y:S01]  /*4620*/  IABS R224, R5 ;  /* 0x0000000500e07213 */ /* 0x000fe20000000000 */
[----:B------:R-:W-:Y:S01]  /*4630*/  VIADD R7, R45, 0x5b ;  /* 0x0000005b2d077836 */ /* 0x000fe20000000000 */
[----:B------:R-:W-:Y:S01]  /*4640*/  @!P6 IADD3 R214, R214, -R3, RZ ;  /* 0x80000003d6d6e210 */ /* 0x000fe20007ffe0ff */
[----:B------:R-:W-:Y:S01]  /*4650*/  @!P0 IMAD.MOV R218, RZ, RZ, -R218 ;  /* 0x000000ffffda8224 */ /* 0x000fe200078e0ada */
[----:B------:R-:W-:Y:S01]  /*4660*/  ISETP.GT.U32.AND P0, PT, R3, R222, PT ;  /* 0x000000de0300720c */ /* 0x000fe20003f04070 */
[----:B------:R-:W-:Y:S01]  /*4670*/  @!P3 IMAD.IADD R220, R220, 0x1, -R3 ;  /* 0x00000001dcdcb824 */ /* 0x000fe200078e0a03 */
[----:B------:R-:W-:Y:S01]  /*4680*/  @!P1 IADD3 R214, -R214, RZ, RZ ;  /* 0x000000ffd6d69210 */ /* 0x000fe20007ffe1ff */
[----:B------:R-:W-:Y:S01]  /*4690*/  @!P2 IMAD.MOV R216, RZ, RZ, -R216 ;  /* 0x000000ffffd8a224 */ /* 0x000fe200078e0ad8 */
[----:B------:R-:W-:Y:S01]  /*46a0*/  ISETP.GE.AND P1, PT, R5, RZ, PT ;  /* 0x000000ff0500720c */ /* 0x000fe20003f26270 */
[----:B------:R-:W-:Y:S01]  /*46b0*/  IMAD.HI.U32 R5, R4, R224, RZ ;  /* 0x000000e004057227 */ /* 0x000fe200078e00ff */
[----:B------:R-:W-:-:S02]  /*46c0*/  ISETP.GT.U32.AND P3, PT, R3, R220, PT ;  /* 0x000000dc0300720c */ /* 0x000fc40003f64070 */
[----:B------:R-:W-:Y:S01]  /*46d0*/  ISETP.GE.AND P5, PT, R8, RZ, PT ;  /* 0x000000ff0800720c */ /* 0x000fe20003fa6270 */
[----:B------:R-:W-:Y:S01]  /*46e0*/  VIADD R11, R45, 0x5e ;  /* 0x0000005e2d0b7836 */ /* 0x000fe20000000000 */
[----:B------:R-:W-:Y:S01]  /*46f0*/  IADD3 R8, -R5, RZ, RZ ;  /* 0x000000ff05087210 */ /* 0x000fe20007ffe1ff */
[----:B------:R-:W-:Y:S01]  /*4700*/  IMAD.HI.U32 R5, R4, R226, RZ ;  /* 0x000000e204057227 */ /* 0x000fe200078e00ff */
[----:B------:R-:W-:Y:S02]  /*4710*/  IABS R232, R7 ;  /* 0x0000000700e87213 */ /* 0x000fe40000000000 */
[----:B------:R-:W-:Y:S01]  /*4720*/  ISETP.GE.AND P2, PT, R7, RZ, PT ;  /* 0x000000ff0700720c */ /* 0x000fe20003f46270 */
[----:B------:R-:W-:Y:S01]  /*4730*/  @!P0 IMAD.IADD R222, R222, 0x1, -R3 ;  /* 0x00000001dede8824 */ /* 0x000fe200078e0a03 */
[----:B------:R-:W-:Y:S01]  /*4740*/  IABS R230, R11 ;  /* 0x0000000b00e67213 */ /* 0x000fe20000000000 */
[----:B------:R-:W-:Y:S01]  /*4750*/  IMAD R224, R3, R8, R224 ;  /* 0x0000000803e07224 */ /* 0x000fe200078e02e0 */
[----:B------:R-:W-:Y:S01]  /*4760*/  ISETP.GE.AND P6, PT, R9, RZ, PT ;  /* 0x000000ff0900720c */ /* 0x000fe20003fc6270 */
[----:B------:R-:W-:Y:S01]  /*4770*/  IMAD.HI.U32 R7, R4, R232, RZ ;  /* 0x000000e804077227 */ /* 0x000fe200078e00ff */
[----:B------:R-:W-:-:S02]  /*4780*/  ISETP.GT.U32.AND P0, PT, R3, R222, PT ;  /* 0x000000de0300720c */ /* 0x000fc40003f04070 */
[----:B------:R-:W-:Y:S01]  /*4790*/  @!P3 IADD3 R220, R220, -R3, RZ ;  /* 0x80000003dcdcb210 */ /* 0x000fe20007ffe0ff */
[----:B------:R-:W-:Y:S01]  /*47a0*/  IMAD.MOV R7, RZ, RZ, -R7 ;  /* 0x000000ffff077224 */ /* 0x000fe200078e0a07 */
[----:B------:R-:W-:Y:S01]  /*47b0*/  ISETP.GT.U32.AND P3, PT, R3, R224, PT ;  /* 0x000000e00300720c */ /* 0x000fe20003f64070 */
[----:B------:R-:W-:Y:S02]  /*47c0*/  VIADD R9, R45, 0x5d ;  /* 0x0000005d2d097836 */ /* 0x000fe40000000000 */
[----:B------:R-:W-:Y:S02]  /*47d0*/  IMAD R232, R3, R7, R232 ;  /* 0x0000000703e87224 */ /* 0x000fe400078e02e8 */
[----:B------:R-:W-:Y:S01]  /*47e0*/  IMAD.HI.U32 R7, R4, R230, RZ ;  /* 0x000000e604077227 */ /* 0x000fe200078e00ff */
[----:B------:R-:W-:-:S03]  /*47f0*/  IABS R228, R9 ;  /* 0x0000000900e47213 */ /* 0x000fc60000000000 */
[----:B------:R-:W-:Y:S01]  /*4800*/  @!P0 IMAD.IADD R222, R222, 0x1, -R3 ;  /* 0x00000001dede8824 */ /* 0x000fe200078e0a03 */
[C---:B------:R-:W-:Y:S01]  /*4810*/  ISETP.GT.U32.AND P0, PT, R3.reuse, R232, PT ;  /* 0x000000e80300720c */ /* 0x040fe20003f04070 */
[----:B------:R-:W-:Y:S02]  /*4820*/  IMAD.MOV R5, RZ, RZ, -R5 ;  /* 0x000000ffff057224 */ /* 0x000fe400078e0a05 */
[----:B------:R-:W-:Y:S02]  /*4830*/  @!P3 IMAD.IADD R224, R224, 0x1, -R3 ;  /* 0x00000001e0e0b824 */ /* 0x000fe400078e0a03 */
[----:B------:R-:W-:Y:S02]  /*4840*/  IMAD.MOV R7, RZ, RZ, -R7 ;  /* 0x000000ffff077224 */ /* 0x000fe400078e0a07 */
[C---:B------:R-:W-:Y:S01]  /*4850*/  IMAD R226, R3.reuse, R5, R226 ;  /* 0x0000000503e27224 */ /* 0x040fe200078e02e2 */
[C---:B------:R-:W-:Y:S01]  /*4860*/  ISETP.GT.U32.AND P3, PT, R3.reuse, R224, PT ;  /* 0x000000e00300720c */ /* 0x040fe20003f64070 */
[----:B------:R-:W-:-:S02]  /*4870*/  IMAD R230, R3, R7, R230 ;  /* 0x0000000703e67224 */ /* 0x000fc400078e02e6 */
[----:B------:R-:W-:-:S04]  /*4880*/  IMAD.HI.U32 R5, R4, R228, RZ ;  /* 0x000000e404057227 */ /* 0x000fc800078e00ff */
[----:B------:R-:W-:Y:S01]  /*4890*/  VIADD R8, R45, 0x5f ;  /* 0x0000005f2d087836 */ /* 0x000fe20000000000 */
[----:B------:R-:W-:Y:S01]  /*48a0*/  IADD3 R5, -R5, RZ, RZ ;  /* 0x000000ff05057210 */ /* 0x000fe20007ffe1ff */
[----:B------:R-:W-:Y:S01]  /*48b0*/  @!P4 IMAD.MOV R220, RZ, RZ, -R220 ;  /* 0x000000ffffdcc224 */ /* 0x000fe200078e0adc */
[C---:B------:R-:W-:Y:S01]  /*48c0*/  ISETP.GT.U32.AND P4, PT, R3.reuse, R226, PT ;  /* 0x000000e20300720c */ /* 0x040fe20003f84070 */
[----:B------:R-:W-:Y:S01]  /*48d0*/  @!P0 IMAD.IADD R232, R232, 0x1, -R3 ;  /* 0x00000001e8e88824 */ /* 0x000fe200078e0a03 */
[----:B------:R-:W-:Y:S01]  /*48e0*/  ISETP.GT.U32.AND P0, PT, R3, R230, PT ;  /* 0x000000e60300720c */ /* 0x000fe20003f04070 */
[----:B------:R-:W-:Y:S01]  /*48f0*/  VIADD R13, R45, 0x60 ;  /* 0x000000602d0d7836 */ /* 0x000fe20000000000 */
[----:B------:R-:W-:Y:S01]  /*4900*/  IABS R234, R8 ;  /* 0x0000000800ea7213 */ /* 0x000fe20000000000 */
[----:B------:R-:W-:Y:S01]  /*4910*/  IMAD R228, R3, R5, R228 ;  /* 0x0000000503e47224 */ /* 0x000fe200078e02e4 */
[----:B------:R-:W-:Y:S01]  /*4920*/  @!P3 IADD3 R224, R224, -R3, RZ ;  /* 0x80000003e0e0b210 */ /* 0x000fe20007ffe0ff */
[----:B------:R-:W-:Y:S01]  /*4930*/  @!P6 IMAD.MOV R222, RZ, RZ, -R222 ;  /* 0x000000ffffdee224 */ /* 0x000fe200078e0ade */
[----:B------:R-:W-:Y:S01]  /*4940*/  ISETP.GE.AND P3, PT, R9, RZ, PT ;  /* 0x000000ff0900720c */ /* 0x000fe20003f66270 */
[----:B------:R-:W-:Y:S01]  /*4950*/  IMAD.HI.U32 R5, R4, R234, RZ ;  /* 0x000000ea04057227 */ /* 0x000fe200078e00ff */
[----:B------:R-:W-:-:S02]  /*4960*/  IABS R238, R13 ;  /* 0x0000000d00ee7213 */ /* 0x000fc40000000000 */
[----:B------:R-:W-:Y:S01]  /*4970*/  ISETP.GT.U32.AND P6, PT, R3, R228, PT ;  /* 0x000000e40300720c */ /* 0x000fe20003fc4070 */
[----:B------:R-:W-:Y:S01]  /*4980*/  VIADD R9, R45, 0x61 ;  /* 0x000000612d097836 */ /* 0x000fe20000000000 */
[----:B------:R-:W-:Y:S01]  /*4990*/  IADD3 R5, -R5, RZ, RZ ;  /* 0x000000ff05057210 */ /* 0x000fe20007ffe1ff */
[--C-:B------:R-:W-:Y:S01]  /*49a0*/  @!P4 IMAD.IADD R226, R226, 0x1, -R3.reuse ;  /* 0x00000001e2e2c824 */ /* 0x100fe200078e0a03 */
[C---:B------:R-:W-:Y:S01]  /*49b0*/  ISETP.GT.U32.AND P4, PT, R3.reuse, R232, PT ;  /* 0x000000e80300720c */ /* 0x040fe20003f84070 */
[----:B------:R-:W-:Y:S01]  /*49c0*/  @!P0 IMAD.IADD R230, R230, 0x1, -R3 ;  /* 0x00000001e6e68824 */ /* 0x000fe200078e0a03 */
[----:B------:R-:W-:Y:S01]  /*49d0*/  IABS R240, R9 ;  /* 0x0000000900f07213 */ /* 0x000fe20000000000 */
[----:B------:R-:W-:Y:S01]  /*49e0*/  IMAD.HI.U32 R7, R4, R238, RZ ;  /* 0x000000ee04077227 */ /* 0x000fe200078e00ff */
[----:B------:R-:W-:Y:S02]  /*49f0*/  @!P1 IADD3 R224, -R224, RZ, RZ ;  /* 0x000000ffe0e09210 */ /* 0x000fe40007ffe1ff */
[----:B------:R-:W-:Y:S01]  /*4a00*/  ISETP.GT.U32.AND P1, PT, R3, R230, PT ;  /* 0x000000e60300720c */ /* 0x000fe20003f24070 */
[----:B------:R-:W-:-:S02]  /*4a10*/  IMAD.MOV R7, RZ, RZ, -R7 ;  /* 0x000000ffff077224 */ /* 0x000fc400078e0a07 */
[----:B------:R-:W-:Y:S02]  /*4a20*/  IMAD R234, R3, R5, R234 ;  /* 0x0000000503ea7224 */ /* 0x000fe400078e02ea */
[----:B------:R-:W-:-:S04]  /*4a30*/  IMAD.HI.U32 R5, R4, R240, RZ ;  /* 0x000000f004057227 */ /* 0x000fc800078e00ff */
[C---:B------:R-:W-:Y:S02]  /*4a40*/  IMAD R238, R3.reuse, R7, R238 ;  /* 0x0000000703ee7224 */ /* 0x040fe400078e02ee */
[----:B------:R-:W-:Y:S02]  /*4a50*/  IMAD.MOV R7, RZ, RZ, -R5 ;  /* 0x000000ffff077224 */ /* 0x000fe400078e0a05 */
[--C-:B------:R-:W-:Y:S01]  /*4a60*/  @!P6 IMAD.IADD R228, R228, 0x1, -R3.reuse ;  /* 0x00000001e4e4e824 */ /* 0x100fe200078e0a03 */
[C---:B------:R-:W-:Y:S01]  /*4a70*/  ISETP.GT.U32.AND P6, PT, R3.reuse, R226, PT ;  /* 0x000000e20300720c */ /* 0x040fe20003fc4070 */
[--C-:B------:R-:W-:Y:S01]  /*4a80*/  @!P4 IMAD.IADD R232, R232, 0x1, -R3.reuse ;  /* 0x00000001e8e8c824 */ /* 0x100fe200078e0a03 */
[C---:B------:R-:W-:Y:S01]  /*4a90*/  ISETP.GT.U32.AND P4, PT, R3.reuse, R234, PT ;  /* 0x000000ea0300720c */ /* 0x040fe20003f84070 */
[C---:B------:R-:W-:Y:S01]  /*4aa0*/  IMAD R240, R3.reuse, R7, R240 ;  /* 0x0000000703f07224 */ /* 0x040fe200078e02f0 */
[----:B------:R-:W-:Y:S01]  /*4ab0*/  ISETP.GT.U32.AND P0, PT, R3, R228, PT ;  /* 0x000000e40300720c */ /* 0x000fe20003f04070 */
[----:B------:R-:W-:-:S02]  /*4ac0*/  @!P1 IMAD.IADD R230, R230, 0x1, -R3 ;  /* 0x00000001e6e69824 */ /* 0x000fc400078e0a03 */
[----:B------:R-:W-:Y:S01]  /*4ad0*/  VIADD R15, R45, 0x62 ;  /* 0x000000622d0f7836 */ /* 0x000fe20000000000 */
[----:B------:R-:W-:Y:S01]  /*4ae0*/  ISETP.GT.U32.AND P1, PT, R3, R240, PT ;  /* 0x000000f00300720c */ /* 0x000fe20003f24070 */
[----:B------:R-:W-:-:S03]  /*4af0*/  IMAD.HI.U32 R7, R4, R236, RZ ;  /* 0x000000ec04077227 */ /* 0x000fc600078e00ff */
[----:B------:R-:W-:Y:S01]  /*4b00*/  IABS R242, R15 ;  /* 0x0000000f00f27213 */ /* 0x000fe20000000000 */
[--C-:B------:R-:W-:Y:S01]  /*4b10*/  @!P6 IMAD.IADD R226, R226, 0x1, -R3.reuse ;  /* 0x00000001e2e2e824 */ /* 0x100fe200078e0a03 */
[----:B------:R-:W-:Y:S01]  /*4b20*/  ISETP.GT.U32.AND P6, PT, R3, R238, PT ;  /* 0x000000ee0300720c */ /* 0x000fe20003fc4070 */
[----:B------:R-:W-:Y:S01]  /*4b30*/  @!P4 IMAD.IADD R234, R234, 0x1, -R3 ;  /* 0x00000001eaeac824 */ /* 0x000fe200078e0a03 */
[----:B------:R-:W-:Y:S01]  /*4b40*/  ISETP.GE.AND P4, PT, R8, RZ, PT ;  /* 0x000000ff0800720c */ /* 0x000fe20003f86270 */
[----:B------:R-:W-:Y:S01]  /*4b50*/  IMAD.HI.U32 R5, R4, R242, RZ ;  /* 0x000000f204057227 */ /* 0x000fe200078e00ff */
[-C--:B------:R-:W-:Y:S02]  /*4b60*/  @!P0 IADD3 R228, R228, -R3.reuse, RZ ;  /* 0x80000003e4e48210 */ /* 0x080fe40007ffe0ff */
[----:B------:R-:W-:Y:S01]  /*4b70*/  ISETP.GE.AND P0, PT, R11, RZ, PT ;  /* 0x000000ff0b00720c */ /* 0x000fe20003f06270 */
[----:B------:R-:W-:Y:S01]  /*4b80*/  IMAD.MOV R5, RZ, RZ, -R5 ;  /* 0x000000ffff057224 */ /* 0x000fe200078e0a05 */
[----:B------:R-:W-:Y:S01]  /*4b90*/  @!P1 IADD3 R240, R240, -R3, RZ ;  /* 0x80000003f0f09210 */ /* 0x000fe20007ffe0ff */
[----:B------:R-:W-:Y:S01]  /*4ba0*/  VIADD R8, R45, 0x64 ;  /* 0x000000642d087836 */ /* 0x000fe20000000000 */
[C---:B------:R-:W-:Y:S01]  /*4bb0*/  ISETP.GT.U32.AND P1, PT, R3.reuse, R234, PT ;  /* 0x000000ea0300720c */ /* 0x040fe20003f24070 */
[----:B------:R-:W-:Y:S01]  /*4bc0*/  IMAD R242, R3, R5, R242 ;  /* 0x0000000503f27224 */ /* 0x000fe200078e02f2 */
[----:B------:R-:W-:Y:S01]  /*4bd0*/  IADD3 R7, -R7, RZ, RZ ;  /* 0x000000ff07077210 */ /* 0x000fe20007ffe1ff */
[----:B------:R-:W-:Y:S01]  /*4be0*/  @!P5 IMAD.MOV R226, RZ, RZ, -R226 ;  /* 0x000000ffffe2d224 */ /* 0x000fe200078e0ae2 */
[C---:B------:R-:W-:Y:S01]  /*4bf0*/  ISETP.GT.U32.AND P5, PT, R3.reuse, R240, PT ;  /* 0x000000f00300720c */ /* 0x040fe20003fa4070 */
[----:B------:R-:W-:Y:S01]  /*4c00*/  @!P3 IMAD.MOV R228, RZ, RZ, -R228 ;  /* 0x000000ffffe4b224 */ /* 0x000fe200078e0ae4 */
[----:B------:R-:W-:Y:S01]  /*4c10*/  IABS R244, R8 ;  /* 0x0000000800f47213 */ /* 0x000fe20000000000 */
[C---:B------:R-:W-:Y:S01]  /*4c20*/  IMAD R236, R3.reuse, R7, R236 ;  /* 0x0000000703ec7224 */ /* 0x040fe200078e02ec */
[----:B------:R-:W-:Y:S01]  /*4c30*/  ISETP.GT.U32.AND P3, PT, R3, R242, PT ;  /* 0x000000f20300720c */ /* 0x000fe20003f64070 */
[----:B------:R-:W-:Y:S01]  /*4c40*/  @!P6 IMAD.IADD R238, R238, 0x1, -R3 ;  /* 0x00000001eeeee824 */ /* 0x000fe200078e0a03 */
[----:B------:R-:W-:Y:S01]  /*4c50*/  @!P0 IADD3 R230, -R230, RZ, RZ ;  /* 0x000000ffe6e68210 */ /* 0x000fe20007ffe1ff */
[----:B------:R-:W-:Y:S01]  /*4c60*/  IMAD.HI.U32 R5, R4, R244, RZ ;  /* 0x000000f404057227 */ /* 0x000fe200078e00ff */
[----:B------:R-:W-:-:S02]  /*4c70*/  ISETP.GE.AND P0, PT, R9, RZ, PT ;  /* 0x000000ff0900720c */ /* 0x000fc40003f06270 */
[----:B------:R-:W-:Y:S01]  /*4c80*/  ISETP.GE.AND P6, PT, R13, RZ, PT ;  /* 0x000000ff0d00720c */ /* 0x000fe20003fc6270 */
[----:B------:R-:W-:Y:S01]  /*4c90*/  @!P1 IMAD.IADD R234, R234, 0x1, -R3 ;  /* 0x00000001eaea9824 */ /* 0x000fe200078e0a03 */
[C---:B------:R-:W-:Y:S01]  /*4ca0*/  ISETP.GT.U32.AND P1, PT, R3.reuse, R236, PT ;  /* 0x000000ec0300720c */ /* 0x040fe20003f24070 */
[----:B------:R-:W-:Y:S01]  /*4cb0*/  @!P2 IMAD.MOV R232, RZ, RZ, -R232 ;  /* 0x000000ffffe8a224 */ /* 0x000fe200078e0ae8 */
[----:B------:R-:W-:Y:S01]  /*4cc0*/  ISETP.GT.U32.AND P2, PT, R3, R238, PT ;  /* 0x000000ee0300720c */ /* 0x000fe20003f44070 */
[----:B------:R-:W-:Y:S01]  /*4cd0*/  IMAD.MOV R5, RZ, RZ, -R5 ;  /* 0x000000ffff057224 */ /* 0x000fe200078e0a05 */
[----:B------:R-:W-:Y:S01]  /*4ce0*/  @!P4 IADD3 R234, -R234, RZ, RZ ;  /* 0x000000ffeaeac210 */ /* 0x000fe20007ffe1ff */
[----:B------:R-:W-:Y:S01]  /*4cf0*/  VIADD R11, R45, 0x65 ;  /* 0x000000652d0b7836 */ /* 0x000fe20000000000 */
[----:B------:R-:W-:Y:S01]  /*4d00*/  @!P3 IADD3 R242, R242, -R3, RZ ;  /* 0x80000003f2f2b210 */ /* 0x000fe20007ffe0ff */
[--C-:B------:R-:W-:Y:S01]  /*4d10*/  @!P5 IMAD.IADD R240, R240, 0x1, -R3.reuse ;  /* 0x00000001f0f0d824 */ /* 0x100fe200078e0a03 */
[----:B------:R-:W-:Y:S01]  /*4d20*/  ISETP.GE.AND P5, PT, R17, RZ, PT ;  /* 0x000000ff1100720c */ /* 0x000fe20003fa6270 */
[----:B------:R-:W-:Y:S01]  /*4d30*/  IMAD R244, R3, R5, R244 ;  /* 0x0000000503f47224 */ /* 0x000fe200078e02f4 */
[----:B------:R-:W-:Y:S01]  /*4d40*/  IABS R246, R11 ;  /* 0x0000000b00f67213 */ /* 0x000fe20000000000 */
[----:B------:R-:W-:Y:S01]  /*4d50*/  VIADD R5, R45, 0x66 ;  /* 0x000000662d057836 */ /* 0x000fe20000000000 */
[----:B------:R-:W-:Y:S01]  /*4d60*/  @!P0 IADD3 R240, -R240, RZ, RZ ;  /* 0x000000fff0f08210 */ /* 0x000fe20007ffe1ff */
[--C-:B------:R-:W-:Y:S01]  /*4d70*/  @!P1 IMAD.IADD R236, R236, 0x1, -R3.reuse ;  /* 0x00000001ecec9824 */ /* 0x100fe200078e0a03 */
[C---:B------:R-:W-:Y:S01]  /*4d80*/  ISETP.GT.U32.AND P1, PT, R3.reuse, R242, PT ;  /* 0x000000f20300720c */ /* 0x040fe20003f24070 */
[----:B------:R-:W-:Y:S01]  /*4d90*/  @!P2 IMAD.IADD R238, R238, 0x1, -R3 ;  /* 0x00000001eeeea824 */ /* 0x000fe200078e0a03 */
[----:B------:R-:W-:Y:S01]  /*4da0*/  ISETP.GT.U32.AND P0, PT, R3, R244, PT ;  /* 0x000000f40300720c */ /* 0x000fe20003f04070 */
[----:B------:R-:W-:Y:S01]  /*4db0*/  IMAD.HI.U32 R7, R4, R246, RZ ;  /* 0x000000f604077227 */ /* 0x000fe200078e00ff */
[----:B------:R-:W-:-:S02]  /*4dc0*/  ISETP.GE.AND P2, PT, R15, RZ, PT ;  /* 0x000000ff0f00720c */ /* 0x000fc40003f46270 */
[----:B------:R-:W-:Y:S01]  /*4dd0*/  IABS R248, R5 ;  /* 0x0000000500f87213 */ /* 0x000fe20000000000 */
[----:B------:R-:W-:Y:S01]  /*4de0*/  @!P6 IMAD.MOV R238, RZ, RZ, -R238 ;  /* 0x000000ffffeee224 */ /* 0x000fe200078e0aee */
[----:B------:R-:W-:Y:S01]  /*4df0*/  ISETP.GT.U32.AND P6, PT, R3, R236, PT ;  /* 0x000000ec0300720c */ /* 0x000fe20003fc4070 */
[----:B------:R-:W-:Y:S01]  /*4e00*/  IMAD.MOV R7, RZ, RZ, -R7 ;  /* 0x000000ffff077224 */ /* 0x000fe200078e0a07 */
[----:B------:R-:W-:Y:S01]  /*4e10*/  ISETP.GE.AND P3, PT, R8, RZ, PT ;  /* 0x000000ff0800720c */ /* 0x000fe20003f66270 */
[----:B------:R-:W-:Y:S01]  /*4e20*/  VIADD R8, R45, 0x68 ;  /* 0x000000682d087836 */ /* 0x000fe20000000000 */
[----:B------:R-:W-:Y:S01]  /*4e30*/  ISETP.GE.AND P4, PT, R11, RZ, PT ;  /* 0x000000ff0b00720c */ /* 0x000fe20003f86270 */
[----:B------:R-:W-:Y:S01]  /*4e40*/  IMAD R246, R3, R7, R246 ;  /* 0x0000000703f67224 */ /* 0x000fe200078e02f6 */
[C---:B------:R-:W-:Y:S01]  /*4e50*/  IADD3 R17, R45.reuse, 0x72, RZ ;  /* 0x000000722d117810 */ /* 0x040fe20007ffe0ff */
[----:B------:R-:W-:Y:S01]  /*4e60*/  VIADD R7, R45, 0x67 ;  /* 0x000000672d077836 */ /* 0x000fe20000000000 */
[----:B------:R-:W-:Y:S01]  /*4e70*/  IABS R252, R8 ;  /* 0x0000000800fc7213 */ /* 0x000fe20000000000 */
[--C-:B------:R-:W-:Y:S01]  /*4e80*/  @!P1 IMAD.IADD R242, R242, 0x1, -R3.reuse ;  /* 0x00000001f2f29824 */ /* 0x100fe200078e0a03 */
[----:B------:R-:W-:Y:S01]  /*4e90*/  ISETP.GE.AND P1, PT, R5, RZ, PT ;  /* 0x000000ff0500720c */ /* 0x000fe20003f26270 */
[----:B------:R-:W-:Y:S01]  /*4ea0*/  @!P0 IMAD.IADD R244, R244, 0x1, -R3 ;  /* 0x00000001f4f48824 */ /* 0x000fe200078e0a03 */
[----:B------:R-:W-:Y:S01]  /*4eb0*/  IABS R250, R7 ;  /* 0x0000000700fa7213 */ /* 0x000fe20000000000 */
[----:B------:R-:W-:Y:S01]  /*4ec0*/  @!P2 IMAD.MOV R242, RZ, RZ, -R242 ;  /* 0x000000fffff2a224 */ /* 0x000fe200078e0af2 */
[----:B------:R-:W-:Y:S01]  /*4ed0*/  @!P6 IADD3 R236, R236, -R3, RZ ;  /* 0x80000003ecece210 */ /* 0x000fe20007ffe0ff */
[----:B------:R-:W-:Y:S01]  /*4ee0*/  IMAD.HI.U32 R5, R4, R248, RZ ;  /* 0x000000f804057227 */ /* 0x000fe200078e00ff */
[----:B------:R-:W-:-:S02]  /*4ef0*/  ISETP.GT.U32.AND P2, PT, R3, R244, PT ;  /* 0x000000f40300720c */ /* 0x000fc40003f44070 */
[----:B------:R-:W-:Y:S01]  /*4f00*/  ISETP.GE.AND P6, PT, R7, RZ, PT ;  /* 0x000000ff0700720c */ /* 0x000fe20003fc6270 */
[----:B------:R-:W-:Y:S01]  /*4f10*/  IMAD.MOV R7, RZ, RZ, -R5 ;  /* 0x000000ffff077224 */ /* 0x000fe200078e0a05 */
[----:B------:R-:W-:Y:S01]  /*4f20*/  @!P5 IADD3 R236, -R236, RZ, RZ ;  /* 0x000000ffececd210 */ /* 0x000fe20007ffe1ff */
[----:B------:R-:W-:Y:S01]  /*4f30*/  IMAD.HI.U32 R5, R4, R250, RZ ;  /* 0x000000fa04057227 */ /* 0x000fe200078e00ff */
[----:B------:R-:W-:Y:S02]  /*4f40*/  ISETP.GE.AND P5, PT, R8, RZ, PT ;  /* 0x000000ff0800720c */ /* 0x000fe40003fa6270 */
[----:B------:R-:W-:Y:S01]  /*4f50*/  ISETP.GT.U32.AND P0, PT, R3, R246, PT ;  /* 0x000000f60300720c */ /* 0x000fe20003f04070 */
[----:B------:R-:W-:Y:S01]  /*4f60*/  IMAD.MOV R8, RZ, RZ, -R5 ;  /* 0x000000ffff087224 */ /* 0x000fe200078e0a05 */
[----:B------:R-:W-:Y:S01]  /*4f70*/  IABS R72, R17 ;  /* 0x0000001100487213 */ /* 0x000fe20000000000 */
[----:B------:R-:W-:Y:S02]  /*4f80*/  VIADD R9, R45, 0x69 ;  /* 0x000000692d097836 */ /* 0x000fe40000000000 */
[----:B------:R-:W-:-:S02]  /*4f90*/  @!P2 IMAD.IADD R244, R244, 0x1, -R3 ;  /* 0x00000001f4f4a824 */ /* 0x000fc400078e0a03 */
[C---:B------:R-:W-:Y:S01]  /*4fa0*/  IMAD R250, R3.reuse, R8, R250 ;  /* 0x0000000803fa7224 */ /* 0x040fe200078e02fa */
[----:B------:R-:W-:Y:S01]  /*4fb0*/  IABS R59, R9 ;  /* 0x00000009003b7213 */ /* 0x000fe20000000000 */
[----:B------:R-:W-:Y:S02]  /*4fc0*/  @!P3 IMAD.MOV R244, RZ, RZ, -R244 ;  /* 0x000000fffff4b224 */ /* 0x000fe400078e0af4 */
[C---:B------:R-:W-:Y:S01]  /*4fd0*/  IMAD R248, R3.reuse, R7, R248 ;  /* 0x0000000703f87224 */ /* 0x040fe200078e02f8 */
[----:B------:R-:W-:Y:S01]  /*4fe0*/  ISETP.GT.U32.AND P3, PT, R3, R250, PT ;  /* 0x000000fa0300720c */ /* 0x000fe20003f64070 */
[----:B------:R-:W-:-:S03]  /*4ff0*/  IMAD.HI.U32 R5, R4, R252, RZ ;  /* 0x000000fc04057227 */ /* 0x000fc600078e00ff */
[----:B------:R-:W-:Y:S01]  /*5000*/  ISETP.GT.U32.AND P2, PT, R3, R248, PT ;  /* 0x000000f80300720c */ /* 0x000fe20003f44070 */
[----:B------:R-:W-:Y:S01]  /*5010*/  IMAD.HI.U32 R7, R4, R59, RZ ;  /* 0x0000003b04077227 */ /* 0x000fe200078e00ff */
[----:B------:R-:W-:-:S03]  /*5020*/  IADD3 R5, -R5, RZ, RZ ;  /* 0x000000ff05057210 */ /* 0x000fc60007ffe1ff */
[----:B------:R-:W-:Y:S02]  /*5030*/  VIADD R11, R45, 0x6a ;  /* 0x0000006a2d0b7836 */ /* 0x000fe40000000000 */
[----:B------:R-:W-:Y:S02]  /*5040*/  IMAD.MOV R8, RZ, RZ, -R7 ;  /* 0x000000ffff087224 */ /* 0x000fe400078e0a07 */
[----:B------:R-:W-:Y:S01]  /*5050*/  @!P3 IADD3 R250, R250, -R3, RZ ;  /* 0x80000003fafab210 */ /* 0x000fe20007ffe0ff */
[C---:B------:R-:W-:Y:S01]  /*5060*/  IMAD R252, R3.reuse, R5, R252 ;  /* 0x0000000503fc7224 */ /* 0x040fe200078e02fc */
[----:B------:R-:W-:Y:S01]  /*5070*/  IABS R7, R11 ;  /* 0x0000000b00077213 */ /* 0x000fe20000000000 */
[----:B------:R-:W-:Y:S01]  /*5080*/  @!P0 IMAD.IADD R246, R246, 0x1, -R3 ;  /* 0x00000001f6f68824 */ /* 0x000fe200078e0a03 */
[C---:B------:R-:W-:Y:S01]  /*5090*/  ISETP.GT.U32.AND P3, PT, R3.reuse, R250, PT ;  /* 0x000000fa0300720c */ /* 0x040fe20003f64070 */
[C---:B------:R-:W-:Y:S01]  /*50a0*/  IMAD R59, R3.reuse, R8, R59 ;  /* 0x00000008033b7224 */ /* 0x040fe200078e023b */
[----:B------:R-:W-:Y:S01]  /*50b0*/  @!P2 IADD3 R248, R248, -R3, RZ ;  /* 0x80000003f8f8a210 */ /* 0x000fe20007ffe0ff */
[----:B------:R-:W-:Y:S01]  /*50c0*/  IMAD.HI.U32 R5, R4, R7, RZ ;  /* 0x0000000704057227 */ /* 0x000fe200078e00ff */
[----:B------:R-:W-:-:S02]  /*50d0*/  ISETP.GT.U32.AND P0, PT, R3, R246, PT ;  /* 0x000000f60300720c */ /* 0x000fc40003f04070 */
[----:B------:R-:W-:Y:S01]  /*50e0*/  ISETP.GT.U32.AND P2, PT, R3, R248, PT ;  /* 0x000000f80300720c */ /* 0x000fe20003f44070 */
[----:B------:R-:W-:Y:S02]  /*50f0*/  IMAD.MOV R8, RZ, RZ, -R5 ;  /* 0x000000ffff087224 */ /* 0x000fe400078e0a05 */
[----:B------:R-:W-:Y:S02]  /*5100*/  VIADD R15, R45, 0x6c ;  /* 0x0000006c2d0f7836 */ /* 0x000fe40000000000 */
[----:B------:R-:W-:Y:S02]  /*5110*/  IMAD R5, R3, R8, R7 ;  /* 0x0000000803057224 */ /* 0x000fe400078e0207 */
[--C-:B------:R-:W-:Y:S01]  /*5120*/  @!P3 IMAD.IADD R250, R250, 0x1, -R3.reuse ;  /* 0x00000001fafab824 */ /* 0x100fe200078e0a03 */
[----:B------:R-:W-:Y:S01]  /*5130*/  IABS R82, R15 ;  /* 0x0000000f00527213 */ /* 0x000fe20000000000 */
[----:B------:R-:W-:Y:S01]  /*5140*/  VIADD R13, R45, 0x6b ;  /* 0x0000006b2d0d7836 */ /* 0x000fe20000000000 */
[C---:B------:R-:W-:Y:S01]  /*5150*/  ISETP.GT.U32.AND P3, PT, R3.reuse, R5, PT ;  /* 0x000000050300720c */ /* 0x040fe20003f64070 */
[--C-:B------:R-:W-:Y:S01]  /*5160*/  @!P0 IMAD.IADD R246, R246, 0x1, -R3.reuse ;  /* 0x00000001f6f68824 */ /* 0x100fe200078e0a03 */
[C---:B------:R-:W-:Y:S01]  /*5170*/  ISETP.GT.U32.AND P0, PT, R3.reuse, R252, PT ;  /* 0x000000fc0300720c */ /* 0x040fe20003f04070 */
[----:B------:R-:W-:Y:S01]  /*5180*/  @!P2 IMAD.IADD R248, R248, 0x1, -R3 ;  /* 0x00000001f8f8a824 */ /* 0x000fe200078e0a03 */
[----:B------:R-:W-:Y:S01]  /*5190*/  IABS R103, R13 ;  /* 0x0000000d00677213 */ /* 0x000fe20000000000 */
[----:B------:R-:W-:Y:S01]  /*51a0*/  @!P4 IMAD.MOV R246, RZ, RZ, -R246 ;  /* 0x000000fffff6c224 */ /* 0x000fe200078e0af6 */
[----:B------:R-:W-:Y:S01]  /*51b0*/  ISETP.GT.U32.AND P4, PT, R3, R59, PT ;  /* 0x0000003b0300720c */ /* 0x000fe20003f84070 */
[----:B------:R-:W-:Y:S01]  /*51c0*/  @!P1 IMAD.MOV R248, RZ, RZ, -R248 ;  /* 0x000000fffff89224 */ /* 0x000fe200078e0af8 */
[----:B------:R-:W-:Y:S01]  /*51d0*/  ISETP.GE.AND P1, PT, R11, RZ, PT ;  /* 0x000000ff0b00720c */ /* 0x000fe20003f26270 */
[----:B------:R-:W-:Y:S01]  /*51e0*/  IMAD.HI.U32 R8, R4, R82, RZ ;  /* 0x0000005204087227 */ /* 0x000fe200078e00ff */
[----:B------:R-:W-:-:S03]  /*51f0*/  ISETP.GE.AND P2, PT, R9, RZ, PT ;  /* 0x000000ff0900720c */ /* 0x000fc60003f46270 */
[-C--:B------:R-:W-:Y:S01]  /*5200*/  @!P3 IADD3 R5, R5, -R3.reuse, RZ ;  /* 0x800000030505b210 */ /* 0x080fe20007ffe0ff */
[----:B------:R-:W-:Y:S01]  /*5210*/  IMAD.MOV R8, RZ, RZ, -R8 ;  /* 0x000000ffff087224 */ /* 0x000fe200078e0a08 */
[----:B------:R-:W-:Y:S01]  /*5220*/  @!P0 IADD3 R252, R252, -R3, RZ ;  /* 0x80000003fcfc8210 */ /* 0x000fe20007ffe0ff */
[----:B------:R-:W-:Y:S01]  /*5230*/  IMAD.HI.U32 R7, R4, R103, RZ ;  /* 0x0000006704077227 */ /* 0x000fe200078e00ff */
[C---:B------:R-:W-:Y:S02]  /*5240*/  ISETP.GT.U32.AND P3, PT, R3.reuse, R5, PT ;  /* 0x000000050300720c */ /* 0x040fe40003f64070 */
[----:B------:R-:W-:Y:S01]  /*5250*/  ISETP.GT.U32.AND P0, PT, R3, R252, PT ;  /* 0x000000fc0300720c */ /* 0x000fe20003f04070 */
[----:B------:R-:W-:Y:S01]  /*5260*/  @!P4 IMAD.IADD R59, R59, 0x1, -R3 ;  /* 0x000000013b3bc824 */ /* 0x000fe200078e0a03 */
[----:B------:R-:W-:Y:S01]  /*5270*/  IADD3 R46, -R7, RZ, RZ ;  /* 0x000000ff072e7210 */ /* 0x000fe20007ffe1ff */
[----:B------:R-:W-:Y:S02]  /*5280*/  IMAD R82, R3, R8, R82 ;  /* 0x0000000803527224 */ /* 0x000fe400078e0252 */
[----:B------:R-:W-:Y:S01]  /*5290*/  VIADD R7, R45, 0x6d ;  /* 0x0000006d2d077836 */ /* 0x000fe20000000000 */
[----:B------:R-:W-:Y:S01]  /*52a0*/  ISETP.GT.U32.AND P4, PT, R3, R59, PT ;  /* 0x0000003b0300720c */ /* 0x000fe20003f84070 */
[----:B------:R-:W-:-:S02]  /*52b0*/  VIADD R8, R45, 0x6e ;  /* 0x0000006e2d087836 */ /* 0x000fc40000000000 */
[----:B------:R-:W-:Y:S01]  /*52c0*/  VIADD R9, R45, 0x6f ;  /* 0x0000006f2d097836 */ /* 0x000fe20000000000 */
[----:B------:R-:W-:Y:S01]  /*52d0*/  IABS R175, R7 ;  /* 0x0000000700af7213 */ /* 0x000fe20000000000 */
[--C-:B------:R-:W-:Y:S01]  /*52e0*/  @!P3 IMAD.IADD R5, R5, 0x1, -R3.reuse ;  /* 0x000000010505b824 */ /* 0x100fe200078e0a03 */
[----:B------:R-:W-:Y:S01]  /*52f0*/  IABS R80, R8 ;  /* 0x0000000800507213 */ /* 0x000fe20000000000 */
[----:B------:R-:W-:Y:S01]  /*5300*/  @!P0 IMAD.IADD R252, R252, 0x1, -R3 ;  /* 0x00000001fcfc8824 */ /* 0x000fe200078e0a03 */
[----:B------:R-:W-:Y:S01]  /*5310*/  IABS R78, R9 ;  /* 0x00000009004e7213 */ /* 0x000fe20000000000 */
[----:B------:R-:W-:Y:S01]  /*5320*/  @!P1 IMAD.MOV R5, RZ, RZ, -R5 ;  /* 0x000000ffff059224 */ /* 0x000fe200078e0a05 */
[C---:B------:R-:W-:Y:S01]  /*5330*/  ISETP.GT.U32.AND P1, PT, R3.reuse, R82, PT ;  /* 0x000000520300720c */ /* 0x040fe20003f24070 */
[----:B------:R-:W-:Y:S01]  /*5340*/  IMAD R103, R3, R46, R103 ;  /* 0x0000002e03677224 */ /* 0x000fe200078e0267 */
[----:B------:R-:W-:Y:S01]  /*5350*/  ISETP.GE.AND P3, PT, R9, RZ, PT ;  /* 0x000000ff0900720c */ /* 0x000fe20003f66270 */
[----:B------:R-:W-:Y:S01]  /*5360*/  @!P4 IMAD.IADD R59, R59, 0x1, -R3 ;  /* 0x000000013b3bc824 */ /* 0x000fe200078e0a03 */
[----:B------:R-:W-:Y:S01]  /*5370*/  ISETP.GE.AND P4, PT, R7, RZ, PT ;  /* 0x000000ff0700720c */ /* 0x000fe20003f86270 */
[----:B------:R-:W-:Y:S01]  /*5380*/  IMAD.HI.U32 R7, R4, R175, RZ ;  /* 0x000000af04077227 */ /* 0x000fe200078e00ff */
[----:B------:R-:W-:-:S02]  /*5390*/  ISETP.GE.AND P0, PT, R15, RZ, PT ;  /* 0x000000ff0f00720c */ /* 0x000fc40003f06270 */
[----:B------:R-:W-:Y:S01]  /*53a0*/  @!P2 IADD3 R59, -R59, RZ, RZ ;  /* 0x000000ff3b3ba210 */ /* 0x000fe20007ffe1ff */
[----:B------:R-:W-:Y:S01]  /*53b0*/  @!P5 IMAD.MOV R252, RZ, RZ, -R252 ;  /* 0x000000fffffcd224 */ /* 0x000fe200078e0afc */
[----:B------:R-:W-:Y:S01]  /*53c0*/  ISETP.GE.AND P2, PT, R8, RZ, PT ;  /* 0x000000ff0800720c */ /* 0x000fe20003f46270 */
[----:B------:R-:W-:Y:S01]  /*53d0*/  @!P6 IMAD.MOV R250, RZ, RZ, -R250 ;  /* 0x000000fffffae224 */ /* 0x000fe200078e0afa */
[----:B------:R-:W-:Y:S01]  /*53e0*/  IADD3 R8, -R7, RZ, RZ ;  /* 0x000000ff07087210 */ /* 0x000fe20007ffe1ff */
[----:B------:R-:W-:Y:S01]  /*53f0*/  @!P1 IMAD.IADD R82, R82, 0x1, -R3 ;  /* 0x0000000152529824 */ /* 0x000fe200078e0a03 */
[----:B------:R-:W-:Y:S01]  /*5400*/  ISETP.GT.U32.AND P5, PT, R3, R103, PT ;  /* 0x000000670300720c */ /* 0x000fe20003fa4070 */
[C---:B------:R-:W-:Y:S01]  /*5410*/  IMAD.HI.U32 R7, R4.reuse, R80, RZ ;  /* 0x0000005004077227 */ /* 0x040fe200078e00ff */
[----:B------:R-:W-:Y:S02]  /*5420*/  ISETP.GE.AND P6, PT, R13, RZ, PT ;  /* 0x000000ff0d00720c */ /* 0x000fe40003fc6270 */
[C---:B------:R-:W-:Y:S01]  /*5430*/  ISETP.GT.U32.AND P1, PT, R3.reuse, R82, PT ;  /* 0x000000520300720c */ /* 0x040fe20003f24070 */
[----:B------:R-:W-:Y:S01]  /*5440*/  IMAD R175, R3, R8, R175 ;  /* 0x0000000803af7224 */ /* 0x000fe200078e02af */
[----:B------:R-:W-:Y:S01]  /*5450*/  IADD3 R13, R45, 0x70, RZ ;  /* 0x000000702d0d7810 */ /* 0x000fe20007ffe0ff */
[----:B------:R-:W-:Y:S01]  /*5460*/  IMAD.HI.U32 R8, R4, R78, RZ ;  /* 0x0000004e04087227 */ /* 0x000fe200078e00ff */
[----:B------:R-:W-:-:S02]  /*5470*/  IABS R46, R45 ;  /* 0x0000002d002e7213 */ /* 0x000fc40000000000 */
[----:B------:R-:W-:Y:S01]  /*5480*/  IABS R76, R13 ;  /* 0x0000000d004c7213 */ /* 0x000fe20000000000 */
[----:B------:R-:W-:Y:S02]  /*5490*/  IMAD.MOV R8, RZ, RZ, -R8 ;  /* 0x000000ffff087224 */ /* 0x000fe400078e0a08 */
[--C-:B------:R-:W-:Y:S02]  /*54a0*/  @!P5 IMAD.IADD R103, R103, 0x1, -R3.reuse ;  /* 0x000000016767d824 */ /* 0x100fe400078e0a03 */
[C---:B------:R-:W-:Y:S02]  /*54b0*/  IMAD R78, R3.reuse, R8, R78 ;  /* 0x00000008034e7224 */ /* 0x040fe400078e024e */
[----:B------:R-:W-:Y:S01]  /*54c0*/  @!P1 IMAD.IADD R82, R82, 0x1, -R3 ;  /* 0x0000000152529824 */ /* 0x000fe200078e0a03 */
[C---:B------:R-:W-:Y:S01]  /*54d0*/  ISETP.GT.U32.AND P5, PT, R3.reuse, R103, PT ;  /* 0x000000670300720c */ /* 0x040fe20003fa4070 */
[----:B------:R-:W-:Y:S01]  /*54e0*/  IMAD.HI.U32 R9, R4, R76, RZ ;  /* 0x0000004c04097227 */ /* 0x000fe200078e00ff */
[----:B------:R-:W-:-:S03]  /*54f0*/  ISETP.GT.U32.AND P1, PT, R3, R78, PT ;  /* 0x0000004e0300720c */ /* 0x000fc60003f24070 */
[----:B------:R-:W-:Y:S01]  /*5500*/  IMAD.MOV R7, RZ, RZ, -R7 ;  /* 0x000000ffff077224 */ /* 0x000fe200078e0a07 */
[----:B------:R-:W-:Y:S01]  /*5510*/  IADD3 R9, -R9, RZ, RZ ;  /* 0x000000ff09097210 */ /* 0x000fe20007ffe1ff */
[----:B------:R-:W-:Y:S02]  /*5520*/  @!P0 IMAD.MOV R82, RZ, RZ, -R82 ;  /* 0x000000ffff528224 */ /* 0x000fe400078e0a52 */
[C---:B------:R-:W-:Y:S02]  /*5530*/  IMAD R80, R3.reuse, R7, R80 ;  /* 0x0000000703507224 */ /* 0x040fe400078e0250 */
[----:B------:R-:W-:Y:S02]  /*5540*/  IMAD R76, R3, R9, R76 ;  /* 0x00000009034c7224 */ /* 0x000fe400078e024c */
[----:B------:R-:W-:Y:S01]  /*5550*/  @!P5 IMAD.IADD R103, R103, 0x1, -R3 ;  /* 0x000000016767d824 */ /* 0x000fe200078e0a03 */
[----:B------:R-:W-:Y:S01]  /*5560*/  ISETP.GT.U32.AND P5, PT, R3, R175, PT ;  /* 0x000000af0300720c */ /* 0x000fe20003fa4070 */
[----:B------:R-:W-:Y:S01]  /*5570*/  IMAD.HI.U32 R7, R4, R72, RZ ;  /* 0x0000004804077227 */ /* 0x000fe200078e00ff */
[----:B------:R-:W-:-:S02]  /*5580*/  @!P1 IADD3 R78, R78, -R3, RZ ;  /* 0x800000034e4e9210 */ /* 0x000fc40007ffe0ff */
[C---:B------:R-:W-:Y:S01]  /*5590*/  ISETP.GT.U32.AND P0, PT, R3.reuse, R76, PT ;  /* 0x0000004c0300720c */ /* 0x040fe20003f04070 */
[----:B------:R-:W-:Y:S01]  /*55a0*/  IMAD.MOV R7, RZ, RZ, -R7 ;  /* 0x000000ffff077224 */ /* 0x000fe200078e0a07 */
[----:B------:R-:W-:Y:S01]  /*55b0*/  ISETP.GT.U32.AND P1, PT, R3, R78, PT ;  /* 0x0000004e0300720c */ /* 0x000fe20003f24070 */
[----:B------:R-:W-:Y:S02]  /*55c0*/  VIADD R15, R45, 0x71 ;  /* 0x000000712d0f7836 */ /* 0x000fe40000000000 */
[----:B------:R-:W-:Y:S02]  /*55d0*/  IMAD R72, R3, R7, R72 ;  /* 0x0000000703487224 */ /* 0x000fe400078e0248 */
[----:B------:R-:W-:Y:S01]  /*55e0*/  @!P6 IMAD.MOV R103, RZ, RZ, -R103 ;  /* 0x000000ffff67e224 */ /* 0x000fe200078e0a67 */
[----:B------:R-:W-:Y:S01]  /*55f0*/  IABS R74, R15 ;  /* 0x0000000f004a7213 */ /* 0x000fe20000000000 */
[----:B------:R-:W-:Y:S01]  /*5600*/  IMAD.HI.U32 R8, R4, R68, RZ ;  /* 0x0000004404087227 */ /* 0x000fe200078e00ff */
[----:B------:R-:W-:-:S02]  /*5610*/  @!P5 IADD3 R175, R175, -R3, RZ ;  /* 0x80000003afafd210 */ /* 0x000fc40007ffe0ff */
[C---:B------:R-:W-:Y:S01]  /*5620*/  ISETP.GT.U32.AND P6, PT, R3.reuse, R80, PT ;  /* 0x000000500300720c */ /* 0x040fe20003fc4070 */
[--C-:B------:R-:W-:Y:S01]  /*5630*/  @!P0 IMAD.IADD R76, R76, 0x1, -R3.reuse ;  /* 0x000000014c4c8824 */ /* 0x100fe200078e0a03 */
[C---:B------:R-:W-:Y:S01]  /*5640*/  ISETP.GT.U32.AND P5, PT, R3.reuse, R175, PT ;  /* 0x000000af0300720c */ /* 0x040fe20003fa4070 */
[----:B------:R-:W-:Y:S01]  /*5650*/  @!P1 IMAD.IADD R78, R78, 0x1, -R3 ;  /* 0x000000014e4e9824 */ /* 0x000fe200078e0a03 */
[C---:B------:R-:W-:Y:S01]  /*5660*/  ISETP.GT.U32.AND P1, PT, R3.reuse, R72, PT ;  /* 0x000000480300720c */ /* 0x040fe20003f24070 */
[----:B------:R-:W-:Y:S01]  /*5670*/  IMAD.HI.U32 R11, R4, R74, RZ ;  /* 0x0000004a040b7227 */ /* 0x000fe200078e00ff */
[----:B------:R-:W-:Y:S02]  /*5680*/  ISETP.GT.U32.AND P0, PT, R3, R76, PT ;  /* 0x0000004c0300720c */ /* 0x000fe40003f04070 */
[----:B------:R-:W-:Y:S01]  /*5690*/  IADD3 R8, -R8, RZ, RZ ;  /* 0x000000ff08087210 */ /* 0x000fe20007ffe1ff */
[----:B------:R-:W-:Y:S02]  /*56a0*/  IMAD.MOV R11, RZ, RZ, -R11 ;  /* 0x000000ffff0b7224 */ /* 0x000fe400078e0a0b */
[----:B------:R-:W-:-:S04]  /*56b0*/  IMAD.HI.U32 R7, R4, R70, RZ ;  /* 0x0000004604077227 */ /* 0x000fc800078e00ff */
[----:B------:R-:W-:Y:S02]  /*56c0*/  IMAD R74, R3, R11, R74 ;  /* 0x0000000b034a7224 */ /* 0x000fe400078e024a */
[--C-:B------:R-:W-:Y:S02]  /*56d0*/  @!P1 IMAD.IADD R72, R72, 0x1, -R3.reuse ;  /* 0x0000000148489824 */ /* 0x100fe400078e0a03 */
[--C-:B------:R-:W-:Y:S02]  /*56e0*/  @!P6 IMAD.IADD R80, R80, 0x1, -R3.reuse ;  /* 0x000000015050e824 */ /* 0x100fe400078e0a03 */
[--C-:B------:R-:W-:Y:S01]  /*56f0*/  @!P5 IMAD.IADD R175, R175, 0x1, -R3.reuse ;  /* 0x00000001afafd824 */ /* 0x100fe200078e0a03 */
[C---:B------:R-:W-:Y:S01]  /*5700*/  ISETP.GT.U32.AND P5, PT, R3.reuse, R74, PT ;  /* 0x0000004a0300720c */ /* 0x040fe20003fa4070 */
[----:B------:R-:W-:Y:S01]  /*5710*/  @!P0 IMAD.IADD R76, R76, 0x1, -R3 ;  /* 0x000000014c4c8824 */ /* 0x000fe200078e0a03 */
[C---:B------:R-:W-:Y:S01]  /*5720*/  ISETP.GT.U32.AND P1, PT, R3.reuse, R72, PT ;  /* 0x000000480300720c */ /* 0x040fe20003f24070 */
[C---:B------:R-:W-:Y:S01]  /*5730*/  IMAD R68, R3.reuse, R8, R68 ;  /* 0x0000000803447224 */ /* 0x040fe200078e0244 */
[----:B------:R-:W-:Y:S01]  /*5740*/  ISETP.GT.U32.AND P6, PT, R3, R80, PT ;  /* 0x000000500300720c */ /* 0x000fe20003fc4070 */
[----:B------:R-:W-:Y:S01]  /*5750*/  IMAD.MOV R7, RZ, RZ, -R7 ;  /* 0x000000ffff077224 */ /* 0x000fe200078e0a07 */
[----:B------:R-:W-:Y:S01]  /*5760*/  ISETP.GE.AND P0, PT, R15, RZ, PT ;  /* 0x000000ff0f00720c */ /* 0x000fe20003f06270 */
[----:B------:R-:W-:-:S02]  /*5770*/  VIADD R15, R45, 0x76 ;  /* 0x000000762d0f7836 */ /* 0x000fc40000000000 */
[----:B------:R-:W-:Y:S02]  /*5780*/  IMAD R70, R3, R7, R70 ;  /* 0x0000000703467224 */ /* 0x000fe400078e0246 */
[----:B------:R-:W-:Y:S01]  /*5790*/  IMAD.HI.U32 R8, R4, R58, RZ ;  /* 0x0000003a04087227 */ /* 0x000fe200078e00ff */
[----:B------:R-:W-:-:S03]  /*57a0*/  IABS R60, R15 ;  /* 0x0000000f003c7213 */ /* 0x000fc60000000000 */
[--C-:B------:R-:W-:Y:S02]  /*57b0*/  @!P5 IMAD.IADD R74, R74, 0x1, -R3.reuse ;  /* 0x000000014a4ad824 */ /* 0x100fe400078e0a03 */
[----:B------:R-:W-:Y:S01]  /*57c0*/  @!P1 IMAD.IADD R72, R72, 0x1, -R3 ;  /* 0x0000000148489824 */ /* 0x000fe200078e0a03 */
[----:B------:R-:W-:Y:S01]  /*57d0*/  ISETP.GT.U32.AND P1, PT, R3, R68, PT ;  /* 0x000000440300720c */ /* 0x000fe20003f24070 */
[----:B------:R-:W-:Y:S01]  /*57e0*/  IMAD.HI.U32 R7, R4, R60, RZ ;  /* 0x0000003c04077227 */ /* 0x000fe200078e00ff */
[----:B------:R-:W-:Y:S02]  /*57f0*/  @!P6 IADD3 R80, R80, -R3, RZ ;  /* 0x800000035050e210 */ /* 0x000fe40007ffe0ff */
[----:B------:R-:W-:Y:S01]  /*5800*/  ISETP.GE.AND P6, PT, R13, RZ, PT ;  /* 0x000000ff0d00720c */ /* 0x000fe20003fc6270 */
[----:B------:R-:W-:Y:S01]  /*5810*/  IMAD.MOV R13, RZ, RZ, -R7 ;  /* 0x000000ffff0d7224 */ /* 0x000fe200078e0a07 */
[----:B------:R-:W-:Y:S01]  /*5820*/  ISETP.GT.U32.AND P5, PT, R3, R74, PT ;  /* 0x0000004a0300720c */ /* 0x000fe20003fa4070 */
[----:B------:R-:W-:Y:S01]  /*5830*/  IMAD.HI.U32 R9, R4, R62, RZ ;  /* 0x0000003e04097227 */ /* 0x000fe200078e00ff */
[----:B------:R-:W-:-:S03]  /*5840*/  @!P2 IADD3 R80, -R80, RZ, RZ ;  /* 0x000000ff5050a210 */ /* 0x000fc60007ffe1ff */
[C---:B------:R-:W-:Y:S02]  /*5850*/  IMAD R60, R3.reuse, R13, R60 ;  /* 0x0000000d033c7224 */ /* 0x040fe400078e023c */
[-C--:B------:R-:W-:Y:S01]  /*5860*/  @!P1 IADD3 R68, R68, -R3.reuse, RZ ;  /* 0x8000000344449210 */ /* 0x080fe20007ffe0ff */
[----:B------:R-:W-:Y:S02]  /*5870*/  IMAD.MOV R8, RZ, RZ, -R8 ;  /* 0x000000ffff087224 */ /* 0x000fe400078e0a08 */
[C---:B------:R-:W-:Y:S01]  /*5880*/  ISETP.GT.U32.AND P1, PT, R3.reuse, R60, PT ;  /* 0x0000003c0300720c */ /* 0x040fe20003f24070 */
[----:B------:R-:W-:Y:S01]  /*5890*/  IMAD.MOV R9, RZ, RZ, -R9 ;  /* 0x000000ffff097224 */ /* 0x000fe200078e0a09 */
[C---:B------:R-:W-:Y:S01]  /*58a0*/  ISETP.GT.U32.AND P2, PT, R3.reuse, R68, PT ;  /* 0x000000440300720c */ /* 0x040fe20003f44070 */
[C---:B------:R-:W-:Y:S01]  /*58b0*/  IMAD R58, R3.reuse, R8, R58 ;  /* 0x00000008033a7224 */ /* 0x040fe200078e023a */
[----:B------:R-:W-:Y:S01]  /*58c0*/  @!P5 IADD3 R74, R74, -R3, RZ ;  /* 0x800000034a4ad210 */ /* 0x000fe20007ffe0ff */
[C---:B------:R-:W-:Y:S01]  /*58d0*/  IMAD R62, R3.reuse, R9, R62 ;  /* 0x00000009033e7224 */ /* 0x040fe200078e023e */
[----:B------:R-:W-:Y:S01]  /*58e0*/  ISETP.GT.U32.AND P5, PT, R3, R70, PT ;  /* 0x000000460300720c */ /* 0x000fe20003fa4070 */
[----:B------:R-:W-:-:S04]  /*58f0*/  IMAD.HI.U32 R9, R4, R56, RZ ;  /* 0x0000003804097227 */ /* 0x000fc800078e00ff */
[----:B------:R-:W-:Y:S02]  /*5900*/  IMAD.MOV R9, RZ, RZ, -R9 ;  /* 0x000000ffff097224 */ /* 0x000fe400078e0a09 */
[----:B------:R-:W-:Y:S01]  /*5910*/  @!P1 IMAD.IADD R60, R60, 0x1, -R3 ;  /* 0x000000013c3c9824 */ /* 0x000fe200078e0a03 */
[C---:B------:R-:W-:Y:S01]  /*5920*/  ISETP.GT.U32.AND P1, PT, R3.reuse, R58, PT ;  /* 0x0000003a0300720c */ /* 0x040fe20003f24070 */
[----:B------:R-:W-:Y:S02]  /*5930*/  IMAD R56, R3, R9, R56 ;  /* 0x0000000903387224 */ /* 0x000fe400078e0238 */
[----:B------:R-:W-:-:S04]  /*5940*/  IMAD.HI.U32 R8, R4, R52, RZ ;  /* 0x0000003404087227 */ /* 0x000fc800078e00ff */
[----:B------:R-:W-:Y:S01]  /*5950*/  @!P5 IMAD.IADD R70, R70, 0x1, -R3 ;  /* 0x000000014646d824 */ /* 0x000fe200078e0a03 */
[----:B------:R-:W-:Y:S01]  /*5960*/  ISETP.GT.U32.AND P5, PT, R3, R62, PT ;  /* 0x0000003e0300720c */ /* 0x000fe20003fa4070 */
[----:B------:R-:W-:-:S04]  /*5970*/  IMAD.HI.U32 R7, R4, R46, RZ ;  /* 0x0000002e04077227 */ /* 0x000fc800078e00ff */
[----:B------:R-:W-:Y:S01]  /*5980*/  @!P1 IADD3 R58, R58, -R3, RZ ;  /* 0x800000033a3a9210 */ /* 0x000fe20007ffe0ff */
[----:B------:R-:W-:Y:S01]  /*5990*/  VIADD R35, R45, 0x7d ;  /* 0x0000007d2d237836 */ /* 0x000fe20000000000 */
[----:B------:R-:W-:Y:S01]  /*59a0*/  ISETP.GT.U32.AND P1, PT, R3, R56, PT ;  /* 0x000000380300720c */ /* 0x000fe20003f24070 */
[----:B------:R-:W-:Y:S01]  /*59b0*/  IMAD.HI.U32 R11, R4, R54, RZ ;  /* 0x00000036040b7227 */ /* 0x000fe200078e00ff */
[----:B------:R-:W-:Y:S02]  /*59c0*/  IADD3 R7, -R7, RZ, RZ ;  /* 0x000000ff07077210 */ /* 0x000fe40007ffe1ff */
[----:B------:R-:W-:Y:S01]  /*59d0*/  IABS R48, R35 ;  /* 0x0000002300307213 */ /* 0x000fe20000000000 */
[----:B------:R-:W-:Y:S02]  /*59e0*/  VIADD R37, R45, 0x7e ;  /* 0x0000007e2d257836 */ /* 0x000fe40000000000 */
[----:B------:R-:W-:Y:S01]  /*59f0*/  @!P5 IMAD.IADD R62, R62, 0x1, -R3 ;  /* 0x000000013e3ed824 */ /* 0x000fe200078e0a03 */
[----:B------:R-:W-:Y:S01]  /*5a00*/  ISETP.GE.AND P5, PT, R17, RZ, PT ;  /* 0x000000ff1100720c */ /* 0x000fe20003fa6270 */
[----:B------:R-:W-:Y:S01]  /*5a10*/  VIADD R17, R45, 0x7a ;  /* 0x0000007a2d117836 */ /* 0x000fe20000000000 */
[----:B------:R-:W-:Y:S01]  /*5a20*/  IABS R13, R37 ;  /* 0x00000025000d7213 */ /* 0x000fe20000000000 */
[----:B------:R-:W-:-:S02]  /*5a30*/  IMAD.MOV R8, RZ, RZ, -R8 ;  /* 0x000000ffff087224 */ /* 0x000fc400078e0a08 */
[----:B------:R-:W-:Y:S01]  /*5a40*/  IMAD.MOV R11, RZ, RZ, -R11 ;  /* 0x000000ffff0b7224 */ /* 0x000fe200078e0a0b */
[----:B------:R-:W-:Y:S01]  /*5a50*/  IABS R98, R17 ;  /* 0x0000001100627213 */ /* 0x000fe20000000000 */
[C---:B------:R-:W-:Y:S02]  /*5a60*/  IMAD R52, R3.reuse, R8, R52 ;  /* 0x0000000803347224 */ /* 0x040fe400078e0234 */
[--C-:B------:R-:W-:Y:S01]  /*5a70*/  @!P1 IMAD.IADD R56, R56, 0x1, -R3.reuse ;  /* 0x0000000138389824 */ /* 0x100fe200078e0a03 */
[C---:B------:R-:W-:Y:S01]  /*5a80*/  ISETP.GT.U32.AND P1, PT, R3.reuse, R70, PT ;  /* 0x000000460300720c */ /* 0x040fe20003f24070 */
[C---:B------:R-:W-:Y:S02]  /*5a90*/  IMAD R46, R3.reuse, R7, R46 ;  /* 0x00000007032e7224 */ /* 0x040fe400078e022e */
[C---:B------:R-:W-:Y:S01]  /*5aa0*/  IMAD R54, R3.reuse, R11, R54 ;  /* 0x0000000b03367224 */ /* 0x040fe200078e0236 */
[----:B------:R-:W-:Y:S01]  /*5ab0*/  @!P5 IADD3 R72, -R72, RZ, RZ ;  /* 0x000000ff4848d210 */ /* 0x000fe20007ffe1ff */
[----:B------:R-:W-:Y:S01]  /*5ac0*/  @!P0 IMAD.MOV R74, RZ, RZ, -R74 ;  /* 0x000000ffff4a8224 */ /* 0x000fe200078e0a4a */
[C---:B------:R-:W-:Y:S01]  /*5ad0*/  ISETP.GT.U32.AND P0, PT, R3.reuse, R58, PT ;  /* 0x0000003a0300720c */ /* 0x040fe20003f04070 */
[----:B------:R-:W-:Y:S01]  /*5ae0*/  @!P2 IMAD.IADD R68, R68, 0x1, -R3 ;  /* 0x000000014444a824 */ /* 0x000fe200078e0a03 */
[C---:B------:R-:W-:Y:S01]  /*5af0*/  ISETP.GT.U32.AND P2, PT, R3.reuse, R52, PT ;  /* 0x000000340300720c */ /* 0x040fe20003f44070 */
[----:B------:R-:W-:Y:S01]  /*5b00*/  IMAD.HI.U32 R7, R4, R98, RZ ;  /* 0x0000006204077227 */ /* 0x000fe200078e00ff */
[----:B------:R-:W-:-:S03]  /*5b10*/  ISETP.GT.U32.AND P5, PT, R3, R54, PT ;  /* 0x000000360300720c */ /* 0x000fc60003fa4070 */
[----:B------:R-:W-:-:S04]  /*5b20*/  IMAD.HI.U32 R9, R4, R50, RZ ;  /* 0x0000003204097227 */ /* 0x000fc800078e00ff */
[----:B------:R-:W-:-:S04]  /*5b30*/  IMAD.HI.U32 R11, R4, R48, RZ ;  /* 0x00000030040b7227 */ /* 0x000fc800078e00ff */
[----:B------:R-:W-:Y:S01]  /*5b40*/  IMAD.HI.U32 R4, R4, R13, RZ ;  /* 0x0000000d04047227 */ /* 0x000fe200078e00ff */
[----:B------:R-:W-:-:S03]  /*5b50*/  IADD3 R11, -R11, RZ, RZ ;  /* 0x000000ff0b0b7210 */ /* 0x000fc60007ffe1ff */
[----:B------:R-:W-:Y:S02]  /*5b60*/  IMAD.MOV R7, RZ, RZ, -R7 ;  /* 0x000000ffff077224 */ /* 0x000fe400078e0a07 */
[----:B------:R-:W-:Y:S02]  /*5b70*/  IMAD.MOV R4, RZ, RZ, -R4 ;  /* 0x000000ffff047224 */ /* 0x000fe400078e0a04 */
[----:B------:R-:W-:Y:S01]  /*5b80*/  @!P3 IMAD.MOV R78, RZ, RZ, -R78 ;  /* 0x000000ffff4eb224 */ /* 0x000fe200078e0a4e */
[C---:B------:R-:W-:Y:S01]  /*5b90*/  ISETP.GT.U32.AND P3, PT, R3.reuse, R62, PT ;  /* 0x0000003e0300720c */ /* 0x040fe20003f64070 */
[C---:B------:R-:W-:Y:S02]  /*5ba0*/  IMAD R98, R3.reuse, R7, R98 ;  /* 0x0000000703627224 */ /* 0x040fe400078e0262 */
[----:B------:R-:W-:Y:S01]  /*5bb0*/  @!P4 IMAD.MOV R175, RZ, RZ, -R175 ;  /* 0x000000ffffafc224 */ /* 0x000fe200078e0aaf */
[C---:B------:R-:W-:Y:S01]  /*5bc0*/  ISETP.GT.U32.AND P4, PT, R3.reuse, R60, PT ;  /* 0x0000003c0300720c */ /* 0x040fe20003f84070 */
[----:B------:R-:W-:Y:S01]  /*5bd0*/  @!P6 IMAD.MOV R76, RZ, RZ, -R76 ;  /* 0x000000ffff4ce224 */ /* 0x000fe200078e0a4c */
[C---:B------:R-:W-:Y:S01]  /*5be0*/  ISETP.GT.U32.AND P6, PT, R3.reuse, R56, PT ;  /* 0x000000380300720c */ /* 0x040fe20003fc4070 */
[----:B------:R-:W-:-:S02]  /*5bf0*/  IMAD R4, R3, R4, R13 ;  /* 0x0000000403047224 */ /* 0x000fc400078e020d */
[----:B------:R-:W-:Y:S01]  /*5c00*/  @!P1 IMAD.IADD R70, R70, 0x1, -R3 ;  /* 0x0000000146469824 */ /* 0x000fe200078e0a03 */
[C---:B------:R-:W-:Y:S01]  /*5c10*/  ISETP.GT.U32.AND P1, PT, R3.reuse, R98, PT ;  /* 0x000000620300720c */ /* 0x040fe20003f24070 */
[----:B------:R-:W-:Y:S02]  /*5c20*/  IMAD.MOV R9, RZ, RZ, -R9 ;  /* 0x000000ffff097224 */ /* 0x000fe400078e0a09 */
[--C-:B------:R-:W-:Y:S01]  /*5c30*/  @!P0 IMAD.IADD R58, R58, 0x1, -R3.reuse ;  /* 0x000000013a3a8824 */ /* 0x100fe200078e0a03 */
[----:B------:R-:W-:Y:S01]  /*5c40*/  ISETP.GT.U32.AND P0, PT, R3, R4, PT ;  /* 0x000000040300720c */ /* 0x000fe20003f04070 */
[--C-:B------:R-:W-:Y:S01]  /*5c50*/  @!P2 IMAD.IADD R52, R52, 0x1, -R3.reuse ;  /* 0x000000013434a824 */ /* 0x100fe200078e0a03 */
[----:B------:R-:W-:Y:S01]  /*5c60*/  ISETP.GE.AND P2, PT, R23, RZ, PT ;  /* 0x000000ff1700720c */ /* 0x000fe20003f46270 */
[C---:B------:R-:W-:Y:S01]  /*5c70*/  IMAD R50, R3.reuse, R9, R50 ;  /* 0x0000000903327224 */ /* 0x040fe200078e0232 */
[----:B------:R-:W-:Y:S01]  /*5c80*/  @!P4 IADD3 R60, R60, -R3, RZ ;  /* 0x800000033c3cc210 */ /* 0x000fe20007ffe0ff */
[----:B------:R-:W-:Y:S01]  /*5c90*/  IMAD R48, R3, R11, R48 ;  /* 0x0000000b03307224 */ /* 0x000fe200078e0230 */
[----:B------:R-:W2:Y:S01]  /*5ca0*/  LDC.64 R8, c[0x0][0x230] ;  /* 0x00008c00ff087b82 */ /* 0x000ea20000000a00 */
[--C-:B------:R-:W-:Y:S01]  /*5cb0*/  @!P5 IMAD.IADD R54, R54, 0x1, -R3.reuse ;  /* 0x000000013636d824 */ /* 0x100fe200078e0a03 */
[----:B------:R-:W-:Y:S01]  /*5cc0*/  ISETP.GE.AND P5, PT, R19, RZ, PT ;  /* 0x000000ff1300720c */ /* 0x000fe20003fa6270 */
[--C-:B------:R-:W-:Y:S01]  /*5cd0*/  @!P3 IMAD.IADD R62, R62, 0x1, -R3.reuse ;  /* 0x000000013e3eb824 */ /* 0x100fe200078e0a03 */
[C---:B------:R-:W-:Y:S01]  /*5ce0*/  ISETP.GT.U32.AND P3, PT, R3.reuse, R50, PT ;  /* 0x000000320300720c */ /* 0x040fe20003f64070 */
[----:B------:R-:W-:Y:S01]  /*5cf0*/  @!P6 IMAD.IADD R56, R56, 0x1, -R3 ;  /* 0x000000013838e824 */ /* 0x000fe200078e0a03 */
[----:B------:R-:W-:-:S02]  /*5d00*/  ISETP.GT.U32.AND P4, PT, R3, R48, PT ;  /* 0x000000300300720c */ /* 0x000fc40003f84070 */
[----:B------:R-:W-:Y:S02]  /*5d10*/  ISETP.GT.U32.AND P6, PT, R3, R46, PT ;  /* 0x0000002e0300720c */ /* 0x000fe40003fc4070 */
[-C--:B------:R-:W-:Y:S02]  /*5d20*/  @!P1 IADD3 R98, R98, -R3.reuse, RZ ;  /* 0x8000000362629210 */ /* 0x080fe40007ffe0ff */
[----:B------:R-:W-:Y:S02]  /*5d30*/  ISETP.GE.AND P1, PT, R21, RZ, PT ;  /* 0x000000ff1500720c */ /* 0x000fe40003f26270 */
[----:B------:R-:W-:Y:S01]  /*5d40*/  @!P0 IADD3 R4, R4, -R3, RZ ;  /* 0x8000000304048210 */ /* 0x000fe20007ffe0ff */
[----:B------:R-:W-:Y:S01]  /*5d50*/  @!P5 IMAD.MOV R70, RZ, RZ, -R70 ;  /* 0x000000ffff46d224 */ /* 0x000fe200078e0a46 */
[----:B------:R-:W-:Y:S01]  /*5d60*/  @!P2 IADD3 R62, -R62, RZ, RZ ;  /* 0x000000ff3e3ea210 */ /* 0x000fe20007ffe1ff */
[--C-:B------:R-:W-:Y:S01]  /*5d70*/  @!P3 IMAD.IADD R50, R50, 0x1, -R3.reuse ;  /* 0x000000013232b824 */ /* 0x100fe200078e0a03 */
[----:B------:R-:W-:Y:S01]  /*5d80*/  ISETP.GE.AND P0, PT, R27, RZ, PT ;  /* 0x000000ff1b00720c */ /* 0x000fe20003f06270 */
[--C-:B------:R-:W-:Y:S01]  /*5d90*/  @!P4 IMAD.IADD R48, R48, 0x1, -R3.reuse ;  /* 0x000000013030c824 */ /* 0x100fe200078e0a03 */
[C---:B------:R-:W-:Y:S01]  /*5da0*/  ISETP.GT.U32.AND P2, PT, R3.reuse, R52, PT ;  /* 0x000000340300720c */ /* 0x040fe20003f44070 */
[----:B------:R-:W-:Y:S01]  /*5db0*/  @!P6 IMAD.IADD R46, R46, 0x1, -R3 ;  /* 0x000000012e2ee824 */ /* 0x000fe200078e0a03 */
[----:B------:R-:W-:-:S02]  /*5dc0*/  ISETP.GT.U32.AND P5, PT, R3, R54, PT ;  /* 0x000000360300720c */ /* 0x000fc40003fa4070 */
[----:B------:R-:W-:Y:S01]  /*5dd0*/  ISETP.GE.AND P3, PT, R15, RZ, PT ;  /* 0x000000ff0f00720c */ /* 0x000fe20003f66270 */
[----:B------:R-:W-:Y:S01]  /*5de0*/  @!P1 IMAD.MOV R68, RZ, RZ, -R68 ;  /* 0x000000ffff449224 */ /* 0x000fe200078e0a44 */
[----:B------:R-:W-:Y:S02]  /*5df0*/  ISETP.GE.AND P4, PT, R25, RZ, PT ;  /* 0x000000ff1900720c */ /* 0x000fe40003f86270 */
[C---:B------:R-:W-:Y:S02]  /*5e00*/  ISETP.GT.U32.AND P1, PT, R3.reuse, R98, PT ;  /* 0x000000620300720c */ /* 0x040fe40003f24070 */
[C---:B------:R-:W-:Y:S01]  /*5e10*/  ISETP.GT.U32.AND P6, PT, R3.reuse, R4, PT ;  /* 0x000000040300720c */ /* 0x040fe20003fc4070 */
[----:B------:R-:W-:Y:S01]  /*5e20*/  @!P0 IMAD.MOV R56, RZ, RZ, -R56 ;  /* 0x000000ffff388224 */ /* 0x000fe200078e0a38 */
[----:B------:R-:W-:Y:S01]  /*5e30*/  ISETP.GT.U32.AND P0, PT, R3, R46, PT ;  /* 0x0000002e0300720c */ /* 0x000fe20003f04070 */
[----:B------:R-:W-:Y:S01]  /*5e40*/  @!P2 IMAD.IADD R52, R52, 0x1, -R3 ;  /* 0x000000013434a824 */ /* 0x000fe200078e0a03 */
[----:B------:R-:W-:-:S02]  /*5e50*/  ISETP.GE.AND P2, PT, R31, RZ, PT ;  /* 0x000000ff1f00720c */ /* 0x000fc40003f46270 */
[----:B------:R-:W-:Y:S01]  /*5e60*/  @!P5 IADD3 R54, R54, -R3, RZ ;  /* 0x800000033636d210 */ /* 0x000fe20007ffe0ff */
[----:B------:R-:W-:Y:S01]  /*5e70*/  @!P3 IMAD.MOV R60, RZ, RZ, -R60 ;  /* 0x000000ffff3cb224 */ /* 0x000fe200078e0a3c */
[----:B------:R-:W-:Y:S01]  /*5e80*/  ISETP.GE.AND P5, PT, R29, RZ, PT ;  /* 0x000000ff1d00720c */ /* 0x000fe20003fa6270 */
[----:B------:R-:W-:Y:S01]  /*5e90*/  @!P4 IMAD.MOV R58, RZ, RZ, -R58 ;  /* 0x000000ffff3ac224 */ /* 0x000fe200078e0a3a */
[C---:B------:R-:W-:Y:S01]  /*5ea0*/  ISETP.GT.U32.AND P3, PT, R3.reuse, R50, PT ;  /* 0x000000320300720c */ /* 0x040fe20003f64070 */
[--C-:B------:R-:W-:Y:S01]  /*5eb0*/  @!P1 IMAD.IADD R98, R98, 0x1, -R3.reuse ;  /* 0x0000000162629824 */ /* 0x100fe200078e0a03 */
[----:B------:R-:W-:Y:S01]  /*5ec0*/  ISETP.GT.U32.AND P4, PT, R3, R48, PT ;  /* 0x000000300300720c */ /* 0x000fe20003f84070 */
[--C-:B------:R-:W-:Y:S01]  /*5ed0*/  @!P6 IMAD.IADD R4, R4, 0x1, -R3.reuse ;  /* 0x000000010404e824 */ /* 0x100fe200078e0a03 */
[----:B------:R-:W-:Y:S01]  /*5ee0*/  ISETP.GE.AND P1, PT, R17, RZ, PT ;  /* 0x000000ff1100720c */ /* 0x000fe20003f26270 */
[----:B------:R-:W-:Y:S01]  /*5ef0*/  @!P0 IMAD.IADD R46, R46, 0x1, -R3 ;  /* 0x000000012e2e8824 */ /* 0x000fe200078e0a03 */
[----:B------:R-:W-:Y:S01]  /*5f00*/  ISETP.GE.AND P0, PT, R45, RZ, PT ;  /* 0x000000ff2d00720c */ /* 0x000fe20003f06270 */
[----:B------:R-:W-:Y:S01]  /*5f10*/  @!P2 IMAD.MOV R52, RZ, RZ, -R52 ;  /* 0x000000ffff34a224 */ /* 0x000fe200078e0a34 */
[----:B------:R-:W-:-:S02]  /*5f20*/  ISETP.GE.AND P2, PT, R39, RZ, PT ;  /* 0x000000ff2700720c */ /* 0x000fc40003f46270 */
[----:B------:R-:W-:Y:S01]  /*5f30*/  ISETP.GE.AND P6, PT, R37, RZ, PT ;  /* 0x000000ff2500720c */ /* 0x000fe20003fc6270 */
[----:B------:R-:W-:Y:S01]  /*5f40*/  @!P5 IMAD.MOV R54, RZ, RZ, -R54 ;  /* 0x000000ffff36d224 */ /* 0x000fe200078e0a36 */
[----:B------:R-:W-:Y:S01]  /*5f50*/  ISETP.GE.AND P5, PT, R41, RZ, PT ;  /* 0x000000ff2900720c */ /* 0x000fe20003fa6270 */
[----:B------:R-:W-:Y:S01]  /*5f60*/  @!P3 IMAD.IADD R50, R50, 0x1, -R3 ;  /* 0x000000013232b824 */ /* 0x000fe200078e0a03 */
[----:B------:R-:W-:Y:S02]  /*5f70*/  ISETP.GE.AND P3, PT, R33, RZ, PT ;  /* 0x000000ff2100720c */ /* 0x000fe40003f66270 */
[----:B------:R-:W-:Y:S02]  /*5f80*/  @!P4 IADD3 R48, R48, -R3, RZ ;  /* 0x800000033030c210 */ /* 0x000fe40007ffe0ff */
[----:B------:R-:W-:Y:S01]  /*5f90*/  ISETP.GE.AND P4, PT, R35, RZ, PT ;  /* 0x000000ff2300720c */ /* 0x000fe20003f86270 */
[----:B------:R-:W-:Y:S01]  /*5fa0*/  @!P0 IMAD.MOV R46, RZ, RZ, -R46 ;  /* 0x000000ffff2e8224 */ /* 0x000fe200078e0a2e */
[----:B------:R-:W-:Y:S01]  /*5fb0*/  @!P1 IADD3 R98, -R98, RZ, RZ ;  /* 0x000000ff62629210 */ /* 0x000fe20007ffe1ff */
[----:B------:R-:W-:Y:S01]  /*5fc0*/  @!P2 IMAD.MOV R0, RZ, RZ, -R0 ;  /* 0x000000ffff00a224 */ /* 0x000fe200078e0a00 */
[----:B------:R-:W-:Y:S01]  /*5fd0*/  ISETP.NE.AND P1, PT, R43, RZ, PT ;  /* 0x000000ff2b00720c */ /* 0x000fe20003f25270 */
[----:B------:R-:W-:Y:S01]  /*5fe0*/  @!P6 IMAD.MOV R4, RZ, RZ, -R4 ;  /* 0x000000ffff04e224 */ /* 0x000fe200078e0a04 */
[----:B------:R-:W-:Y:S01]  /*5ff0*/  ISETP.NE.AND P0, PT, R105, RZ, PT ;  /* 0x000000ff6900720c */ /* 0x000fe20003f05270 */
[----:B------:R-:W-:Y:S01]  /*6000*/  @!P5 IMAD.MOV R2, RZ, RZ, -R2 ;  /* 0x000000ffff02d224 */ /* 0x000fe200078e0a02 */
[----:B------:R-:W-:Y:S01]  /*6010*/  LOP3.LUT R3, RZ, R105, RZ, 0x33, !PT ;  /* 0x00000069ff037212 */ /* 0x000fe200078e33ff */
[----:B------:R-:W-:Y:S01]  /*6020*/  @!P3 IMAD.MOV R50, RZ, RZ, -R50 ;  /* 0x000000ffff32b224 */ /* 0x000fe200078e0a32 */
[----:B------:R-:W-:-:S02]  /*6030*/  SEL R207, R209, R60, !P1 ;  /* 0x0000003cd1cf7207 */ /* 0x000fc40004800000 */
[----:B------:R-:W-:Y:S01]  /*6040*/  SEL R60, R3, R0, !P0 ;  /* 0x00000000033c7207 */ /* 0x000fe20004000000 */
[----:B--2---:R-:W-:Y:S01]  /*6050*/  VIADD R0, R8, 0xfffffff7 ;  /* 0xfffffff708007836 */ /* 0x004fe20000000000 */
[----:B------:R-:W-:Y:S02]  /*6060*/  @!P4 IADD3 R48, -R48, RZ, RZ ;  /* 0x000000ff3030c210 */ /* 0x000fe40007ffe1ff */
[----:B------:R-:W-:Y:S02]  /*6070*/  SEL R245, R209, R58, !P1 ;  /* 0x0000003ad1f57207 */ /* 0x000fe40004800000 */
[----:B------:R-:W-:Y:S01]  /*6080*/  SEL R58, R3, R2, !P0 ;  /* 0x00000002033a7207 */ /* 0x000fe20004000000 */
[----:B------:R-:W-:Y:S01]  /*6090*/  VIADD R2, R8, 0xfffffff3 ;  /* 0xfffffff308027836 */ /* 0x000fe20000000000 */
[C---:B------:R-:W-:Y:S02]  /*60a0*/  SEL R121, R209.reuse, R10, !P1 ;  /* 0x0000000ad1797207 */ /* 0x040fe40004800000 */
[----:B------:R-:W-:-:S02]  /*60b0*/  SEL R93, R209, R26, !P1 ;  /* 0x0000001ad15d7207 */ /* 0x000fc40004800000 */
[----:B------:R-:W-:Y:S01]  /*60c0*/  IADD3 R3, R8, -0x14, RZ ;  /* 0xffffffec08037810 */ /* 0x000fe20007ffe0ff */
[----:B------:R-:W-:Y:S01]  /*60d0*/  IMAD R121, R121, UR5, RZ ;  /* 0x0000000579797c24 */ /* 0x000fe2000f8e02ff */
[----:B------:R-:W-:Y:S01]  /*60e0*/  ISETP.GE.U32.AND P3, PT, R0, 0x7fffffd8, PT ;  /* 0x7fffffd80000780c */ /* 0x000fe20003f66070 */
[----:B------:R-:W-:Y:S01]  /*60f0*/  VIADD R0, R8, 0xffffffed ;  /* 0xffffffed08007836 */ /* 0x000fe20000000000 */
[----:B------:R-:W-:Y:S01]  /*6100*/  SEL R7, R209, R6, !P1 ;  /* 0x00000006d1077207 */ /* 0x000fe20004800000 */
[----:B------:R-:W-:Y:S01]  /*6110*/  IMAD R93, R93, UR5, RZ ;  /* 0x000000055d5d7c24 */ /* 0x000fe2000f8e02ff */
[C---:B------:R-:W-:Y:S02]  /*6120*/  SEL R151, R209.reuse, R12, !P1 ;  /* 0x0000000cd1977207 */ /* 0x040fe40004800000 */
[----:B------:R-:W-:Y:S01]  /*6130*/  SEL R10, R209, R14, !P1 ;  /* 0x0000000ed10a7207 */ /* 0x000fe20004800000 */
[----:B------:R-:W-:Y:S01]  /*6140*/  IMAD R7, R7, UR5, RZ ;  /* 0x0000000507077c24 */ /* 0x000fe2000f8e02ff */
[----:B------:R-:W-:Y:S01]  /*6150*/  SEL R123, R209, R16, !P1 ;  /* 0x00000010d17b7207 */ /* 0x000fe20004800000 */
[----:B------:R-:W-:Y:S01]  /*6160*/  IMAD R151, R151, UR5, RZ ;  /* 0x0000000597977c24 */ /* 0x000fe2000f8e02ff */
[----:B------:R-:W-:-:S02]  /*6170*/  SEL R153, R209, R18, !P1 ;  /* 0x00000012d1997207 */ /* 0x000fc40004800000 */
[----:B------:R-:W-:Y:S01]  /*6180*/  SEL R37, R209, R20, !P1 ;  /* 0x00000014d1257207 */ /* 0x000fe20004800000 */
[----:B------:R-:W-:Y:S01]  /*6190*/  IMAD R123, R123, UR5, RZ ;  /* 0x000000057b7b7c24 */ /* 0x000fe2000f8e02ff */
        /* <DEDUP_REMOVED lines=20> */
[C---:B------:R-:W-:Y:S01]  /*62e0*/  SEL R161, R209.reuse, R136, !P1 ;  /* 0x00000088d1a17207 */ /* 0x040fe20004800000 */
[----:B------:R-:W-:Y:S01]  /*62f0*/  IMAD R13, R26, UR5, RZ ;  /* 0x000000051a0d7c24 */ /* 0x000fe2000f8e02ff */
[----:B------:R-:W-:Y:S01]  /*6300*/  SEL R46, R209, R46, !P1 ;  /* 0x0000002ed12e7207 */ /* 0x000fe20004800000 */
[----:B------:R-:W-:Y:S01]  /*6310*/  IMAD R159, R159, UR5, RZ ;  /* 0x000000059f9f7c24 */ /* 0x000fe2000f8e02ff */
[----:B------:R-:W-:Y:S01]  /*6320*/  SEL R36, R209, R36, !P1 ;  /* 0x00000024d1247207 */ /* 0x000fe20004800000 */
[----:B------:R-:W-:Y:S01]  /*6330*/  IMAD R161, R161, UR5, RZ ;  /* 0x00000005a1a17c24 */ /* 0x000fe2000f8e02ff */
[----:B------:R-:W-:-:S02]  /*6340*/  SEL R64, R209, R64, !P1 ;  /* 0x00000040d1407207 */ /* 0x000fc40004800000 */
[C---:B------:R-:W-:Y:S01]  /*6350*/  SEL R92, R209.reuse, R92, !P1 ;  /* 0x0000005cd15c7207 */ /* 0x040fe20004800000 */
[----:B------:R-:W-:Y:S01]  /*6360*/  IMAD R36, R36, UR5, RZ ;  /* 0x0000000524247c24 */ /* 0x000fe2000f8e02ff */
[C---:B------:R-:W-:Y:S01]  /*6370*/  SEL R42, R209.reuse, R42, !P1 ;  /* 0x0000002ad12a7207 */ /* 0x040fe20004800000 */
[----:B------:R-:W-:Y:S01]  /*6380*/  IMAD R64, R64, UR5, RZ ;  /* 0x0000000540407c24 */ /* 0x000fe2000f8e02ff */
[C---:B------:R-:W-:Y:S01]  /*6390*/  SEL R44, R209.reuse, R44, !P1 ;  /* 0x0000002cd12c7207 */ /* 0x040fe20004800000 */
[----:B------:R-:W-:Y:S01]  /*63a0*/  IMAD R92, R92, UR5, RZ ;  /* 0x000000055c5c7c24 */ /* 0x000fe2000f8e02ff */
[C---:B------:R-:W-:Y:S02]  /*63b0*/  SEL R38, R209.reuse, R38, !P1 ;  /* 0x00000026d1267207 */ /* 0x040fe40004800000 */
[C---:B------:R-:W-:Y:S02]  /*63c0*/  SEL R66, R209.reuse, R66, !P1 ;  /* 0x00000042d1427207 */ /* 0x040fe40004800000 */
[C---:B------:R-:W-:Y:S01]  /*63d0*/  SEL R96, R209.reuse, R96, !P1 ;  /* 0x00000060d1607207 */ /* 0x040fe20004800000 */
[----:B------:R-:W-:Y:S01]  /*63e0*/  IMAD R38, R38, UR5, RZ ;  /* 0x0000000526267c24 */ /* 0x000fe2000f8e02ff */
[C---:B------:R-:W-:Y:S01]  /*63f0*/  SEL R32, R209.reuse, R32, !P1 ;  /* 0x00000020d1207207 */ /* 0x040fe20004800000 */
[----:B------:R-:W-:Y:S01]  /*6400*/  IMAD R66, R66, UR5, RZ ;  /* 0x0000000542427c24 */ /* 0x000fe2000f8e02ff */
[C---:B------:R-:W-:Y:S01]  /*6410*/  SEL R34, R209.reuse, R34, !P1 ;  /* 0x00000022d1227207 */ /* 0x040fe20004800000 */
[----:B------:R-:W-:Y:S01]  /*6420*/  IMAD R96, R96, UR5, RZ ;  /* 0x0000000560607c24 */ /* 0x000fe2000f8e02ff */
[----:B------:R-:W-:-:S02]  /*6430*/  SEL R40, R209, R40, !P1 ;  /* 0x00000028d1287207 */ /* 0x000fc40004800000 */
[C---:B------:R-:W-:Y:S01]  /*6440*/  SEL R28, R209.reuse, R84, !P1 ;  /* 0x00000054d11c7207 */ /* 0x040fe20004800000 */
[----:B------:R-:W-:Y:S01]  /*6450*/  IMAD R211, R34, UR5, RZ ;  /* 0x0000000522d37c24 */ /* 0x000fe2000f8e02ff */
[C---:B------:R-:W-:Y:S02]  /*6460*/  SEL R30, R209.reuse, R86, !P1 ;  /* 0x00000056d11e7207 */ /* 0x040fe40004800000 */
[C---:B-1----:R-:W-:Y:S01]  /*6470*/  SEL R39, R209.reuse, R88, !P1 ;  /* 0x00000058d1277207 */ /* 0x042fe20004800000 */
[----:B------:R-:W-:Y:S01]  /*6480*/  IMAD R213, R28, UR5, RZ ;  /* 0x000000051cd57c24 */ /* 0x000fe2000f8e02ff */
[C---:B------:R-:W-:Y:S01]  /*6490*/  SEL R157, R209.reuse, R102, !P1 ;  /* 0x00000066d19d7207 */ /* 0x040fe20004800000 */
        /* <DEDUP_REMOVED lines=13> */
[C---:B------:R-:W-:Y:S01]  /*6570*/  SEL R20, R209.reuse, R122, !P1 ;  /* 0x0000007ad1147207 */ /* 0x040fe20004800000 */
[C---:B------:R-:W-:Y:S01]  /*6580*/  VIADD R122, R8.reuse, 0x1f ;  /* 0x0000001f087a7836 */ /* 0x040fe20000000000 */
[C---:B------:R-:W-:Y:S01]  /*6590*/  SEL R22, R209.reuse, R124, !P1 ;  /* 0x0000007cd1167207 */ /* 0x040fe20004800000 */
[----:B------:R-:W-:Y:S01]  /*65a0*/  VIADD R124, R8, 0xffffffc0 ;  /* 0xffffffc0087c7836 */ /* 0x000fe20000000000 */
[C---:B------:R-:W-:Y:S01]  /*65b0*/  SEL R43, R209.reuse, R126, !P1 ;  /* 0x0000007ed12b7207 */ /* 0x040fe20004800000 */
        /* <DEDUP_REMOVED lines=57> */
[----:B------:R-:W-:-:S02]  /*6950*/  SEL R225, R209, R186, !P1 ;  /* 0x000000bad1e17207 */ /* 0x000fc40004800000 */
[C---:B------:R-:W-:Y:S02]  /*6960*/  SEL R23, R209.reuse, R188, !P1 ;  /* 0x000000bcd1177207 */ /* 0x040fe40004800000 */
[C---:B------:R-:W-:Y:S02]  /*6970*/  SEL R51, R209.reuse, R190, !P1 ;  /* 0x000000bed1337207 */ /* 0x040fe40004800000 */
[----:B------:R-:W-:Y:S01]  /*6980*/  SEL R79, R209, R192, !P1 ;  /* 0x000000c0d14f7207 */ /* 0x000fe20004800000 */
[----:B------:R-:W-:Y:S01]  /*6990*/  IMAD R23, R23, UR5, RZ ;  /* 0x0000000517177c24 */ /* 0x000fe2000f8e02ff */
[----:B------:R-:W-:Y:S01]  /*69a0*/  SEL R91, R209, R194, !P1 ;  /* 0x000000c2d15b7207 */ /* 0x000fe20004800000 */
[----:B------:R-:W-:Y:S01]  /*69b0*/  IMAD R51, R51, UR5, RZ ;  /* 0x0000000533337c24 */ /* 0x000fe2000f8e02ff */
[----:B------:R-:W-:Y:S01]  /*69c0*/  SEL R137, R209, R196, !P1 ;  /* 0x000000c4d1897207 */ /* 0x000fe20004800000 */
[----:B------:R-:W-:Y:S01]  /*69d0*/  IMAD R79, R79, UR5, RZ ;  /* 0x000000054f4f7c24 */ /* 0x000fe2000f8e02ff */
[----:B------:R-:W-:-:S02]  /*69e0*/  SEL R167, R209, R198, !P1 ;  /* 0x000000c6d1a77207 */ /* 0x000fc40004800000 */
[----:B------:R-:W-:Y:S01]  /*69f0*/  SEL R197, R209, R200, !P1 ;  /* 0x000000c8d1c57207 */ /* 0x000fe20004800000 */
[----:B------:R-:W-:Y:S01]  /*6a00*/  IMAD R137, R137, UR5, RZ ;  /* 0x0000000589897c24 */ /* 0x000fe2000f8e02ff */
[C---:B------:R-:W-:Y:S02]  /*6a10*/  SEL R227, R209.reuse, R204, !P1 ;  /* 0x000000ccd1e37207 */ /* 0x040fe40004800000 */
        /* <DEDUP_REMOVED lines=10> */
[----:B------:R-:W-:-:S02]  /*6ac0*/  SEL R199, R209, R216, !P1 ;  /* 0x000000d8d1c77207 */ /* 0x000fc40004800000 */
        /* <DEDUP_REMOVED lines=10> */
[C---:B------:R-:W-:Y:S02]  /*6b70*/  SEL R201, R209.reuse, R230, !P1 ;  /* 0x000000e6d1c97207 */ /* 0x040fe40004800000 */
[C---:B------:R-:W-:Y:S02]  /*6b80*/  SEL R231, R209.reuse, R234, !P1 ;  /* 0x000000ead1e77207 */ /* 0x040fe40004800000 */
[C---:B------:R-:W-:Y:S02]  /*6b90*/  SEL R29, R209.reuse, R238, !P1 ;  /* 0x000000eed11d7207 */ /* 0x040fe40004800000 */
[C---:B------:R-:W-:Y:S02]  /*6ba0*/  SEL R57, R209.reuse, R240, !P1 ;  /* 0x000000f0d1397207 */ /* 0x040fe40004800000 */
[C---:B------:R-:W-:Y:S01]  /*6bb0*/  SEL R85, R209.reuse, R242, !P1 ;  /* 0x000000f2d1557207 */ /* 0x040fe20004800000 */
[----:B------:R-:W1:Y:S01]  /*6bc0*/  LDC.64 R240, c[0x0][0x238] ;  /* 0x00008e00fff07b82 */ /* 0x000e620000000a00 */
[----:B------:R-:W-:Y:S01]  /*6bd0*/  SEL R99, R209, R236, !P1 ;  /* 0x000000ecd1637207 */ /* 0x000fe20004800000 */
[----:B------:R-:W-:Y:S01]  /*6be0*/  IMAD R29, R29, UR5, RZ ;  /* 0x000000051d1d7c24 */ /* 0x000fe2000f8e02ff */
[----:B------:R-:W-:Y:S01]  /*6bf0*/  SEL R143, R209, R244, !P1 ;  /* 0x000000f4d18f7207 */ /* 0x000fe20004800000 */
[----:B------:R-:W-:Y:S01]  /*6c00*/  IMAD R57, R57, UR5, RZ ;  /* 0x0000000539397c24 */ /* 0x000fe2000f8e02ff */
[----:B------:R-:W-:Y:S01]  /*6c10*/  SEL R173, R209, R246, !P1 ;  /* 0x000000f6d1ad7207 */ /* 0x000fe20004800000 */
[----:B------:R-:W-:Y:S01]  /*6c20*/  IMAD.SHL.U32 R246, R135, 0x4, RZ ;  /* 0x0000000487f67824 */ /* 0x000fe200078e00ff */
[----:B------:R-:W-:Y:S01]  /*6c30*/  SEL R203, R209, R248, !P1 ;  /* 0x000000f8d1cb7207 */ /* 0x000fe20004800000 */
[----:B------:R-:W-:Y:S01]  /*6c40*/  IMAD R85, R85, UR5, RZ ;  /* 0x0000000555557c24 */ /* 0x000fe2000f8e02ff */
[----:B------:R-:W-:-:S02]  /*6c50*/  SEL R233, R209, R250, !P1 ;  /* 0x000000fad1e97207 */ /* 0x000fc40004800000 */
[C---:B------:R-:W-:Y:S02]  /*6c60*/  SEL R31, R209.reuse, R252, !P1 ;  /* 0x000000fcd11f7207 */ /* 0x040fe40004800000 */
[C---:B------:R-:W-:Y:S02]  /*6c70*/  SEL R59, R209.reuse, R59, !P1 ;  /* 0x0000003bd13b7207 */ /* 0x040fe40004800000 */
[----:B------:R-:W-:Y:S01]  /*6c80*/  SEL R103, R209, R103, !P1 ;  /* 0x00000067d1677207 */ /* 0x000fe20004800000 */
[----:B------:R-:W-:Y:S01]  /*6c90*/  IMAD R31, R31, UR5, RZ ;  /* 0x000000051f1f7c24 */ /* 0x000fe2000f8e02ff */
[C---:B------:R-:W-:Y:S01]  /*6ca0*/  SEL R90, R209.reuse, R5, !P1 ;  /* 0x00000005d15a7207 */ /* 0x040fe20004800000 */
[----:B------:R-:W-:Y:S01]  /*6cb0*/  VIADD R5, R8, 0xfffffffb ;  /* 0xfffffffb08057836 */ /* 0x000fe20000000000 */
[----:B------:R-:W-:Y:S01]  /*6cc0*/  SEL R145, R209, R82, !P1 ;  /* 0x00000052d1917207 */ /* 0x000fe20004800000 */
[----:B------:R-:W-:Y:S01]  /*6cd0*/  IMAD R59, R59, UR5, RZ ;  /* 0x000000053b3b7c24 */ /* 0x000fe2000f8e02ff */
[C---:B------:R-:W-:Y:S01]  /*6ce0*/  SEL R175, R209.reuse, R175, !P1 ;  /* 0x000000afd1af7207 */ /* 0x040fe20004800000 */
[----:B------:R-:W-:Y:S01]  /*6cf0*/  IMAD R90, R90, UR5, RZ ;  /* 0x000000055a5a7c24 */ /* 0x000fe2000f8e02ff */
[----:B------:R-:W-:-:S02]  /*6d00*/  SEL R205, R209, R80, !P1 ;  /* 0x00000050d1cd7207 */ /* 0x000fc40004800000 */
[C---:B------:R-:W-:Y:S02]  /*6d10*/  SEL R235, R209.reuse, R78, !P1 ;  /* 0x0000004ed1eb7207 */ /* 0x040fe40004800000 */
[C---:B------:R-:W-:Y:S01]  /*6d20*/  SEL R33, R209.reuse, R76, !P1 ;  /* 0x0000004cd1217207 */ /* 0x040fe20004800000 */
[C---:B------:R-:W-:Y:S01]  /*6d30*/  VIADD R76, R8.reuse, 0xffffffd2 ;  /* 0xffffffd2084c7836 */ /* 0x040fe20000000000 */
        /* <DEDUP_REMOVED lines=8> */
[C---:B------:R-:W-:Y:S01]  /*6dc0*/  VIADD R62, R8.reuse, 0xffffffd5 ;  /* 0xffffffd5083e7836 */ /* 0x040fe20000000000 */
[C---:B------:R-:W-:Y:S01]  /*6dd0*/  SEL R35, R209.reuse, R56, !P1 ;  /* 0x00000038d1237207 */ /* 0x040fe20004800000 */
[----:B------:R-:W-:Y:S01]  /*6de0*/  VIADD R56, R8, 0xffffffe6 ;  /* 0xffffffe608387836 */ /* 0x000fe20000000000 */
[----:B------:R-:W-:-:S02]  /*6df0*/  SEL R63, R209, R54, !P1 ;  /* 0x00000036d13f7207 */ /* 0x000fc40004800000 */
[----:B------:R-:W-:Y:S01]  /*6e00*/  SEL R98, R209, R98, !P1 ;  /* 0x00000062d1627207 */ /* 0x000fe20004800000 */
[----:B------:R-:W-:Y:S01]  /*6e10*/  IMAD R35, R35, UR5, RZ ;  /* 0x0000000523237c24 */ /* 0x000fe2000f8e02ff */
[----:B------:R-:W-:Y:S01]  /*6e20*/  SEL R119, R209, R52, !P1 ;  /* 0x00000034d1777207 */ /* 0x000fe20004800000 */
[----:B------:R-:W-:Y:S01]  /*6e30*/  IMAD R63, R63, UR5, RZ ;  /* 0x000000053f3f7c24 */ /* 0x000fe2000f8e02ff */
[C---:B------:R-:W-:Y:S01]  /*6e40*/  SEL R149, R209.reuse, R50, !P1 ;  /* 0x00000032d1957207 */ /* 0x040fe20004800000 */
[----:B------:R-:W-:Y:S01]  /*6e50*/  VIADD R50, R8, 0xffffffea ;  /* 0xffffffea08327836 */ /* 0x000fe20000000000 */
[C---:B------:R-:W-:Y:S01]  /*6e60*/  SEL R179, R209.reuse, R48, !P1 ;  /* 0x00000030d1b37207 */ /* 0x040fe20004800000 */
[----:B------:R-:W-:Y:S01]  /*6e70*/  IMAD R98, R98, UR5, RZ ;  /* 0x0000000562627c24 */ /* 0x000fe2000f8e02ff */
[----:B------:R-:W-:Y:S01]  /*6e80*/  SEL R209, R209, R4, !P1 ;  /* 0x00000004d1d17207 */ /* 0x000fe20004800000 */
[----:B------:R-:W-:Y:S01]  /*6e90*/  IMAD R119, R119, UR5, RZ ;  /* 0x0000000577777c24 */ /* 0x000fe2000f8e02ff */
[----:B------:R-:W-:Y:S01]  /*6ea0*/  ISETP.GE.U32.AND P1, PT, R3, 0x7fffffcd, PT ;  /* 0x7fffffcd0300780c */ /* 0x000fe20003f26070 */
[----:B------:R-:W-:Y:S01]  /*6eb0*/  VIADD R3, R8, 0xffffffee ;  /* 0xffffffee08037836 */ /* 0x000fe20000000000 */
[----:B------:R-:W-:Y:S01]  /*6ec0*/  ISETP.GE.U32.AND P5, PT, R0, 0x7fffffce, PT ;  /* 0x7fffffce0000780c */ /* 0x000fe20003fa6070 */
[C---:B------:R-:W-:Y:S01]  /*6ed0*/  VIADD R0, R8.reuse, 0xffffffef ;  /* 0xffffffef08007836 */ /* 0x040fe20000000000 */
[----:B------:R-:W-:Y:S01]  /*6ee0*/  IADD3 R4, R8, -0x1, RZ ;  /* 0xffffffff08047810 */ /* 0x000fe20007ffe0ff */
[----:B------:R-:W-:Y:S01]  /*6ef0*/  IMAD R207, R207, UR5, RZ ;  /* 0x00000005cfcf7c24 */ /* 0x000fe2000f8e02ff */
[----:B------:R-:W-:Y:S01]  /*6f00*/  ISETP.GE.U32.AND P4, PT, R2, 0x7fffffd4, PT ;  /* 0x7fffffd40200780c */ /* 0x000fe20003f86070 */
[----:B------:R-:W-:Y:S01]  /*6f10*/  IMAD R166, R166, UR5, RZ ;  /* 0x00000005a6a67c24 */ /* 0x000fe2000f8e02ff */
[----:B------:R-:W-:Y:S01]  /*6f20*/  SEL R2, RZ, 0x1, P1 ;  /* 0x00000001ff027807 */ /* 0x000fe20000800000 */
[----:B------:R-:W-:Y:S01]  /*6f30*/  IMAD R193, R193, UR5, RZ ;  /* 0x00000005c1c17c24 */ /* 0x000fe2000f8e02ff */
[----:B------:R-:W-:-:S02]  /*6f40*/  ISETP.GE.U32.AND P2, PT, R5, 0x7fffffdc, PT ;  /* 0x7fffffdc0500780c */ /* 0x000fc40003f46070 */
[----:B------:R-:W-:Y:S02]  /*6f50*/  ISETP.GE.U32.AND P1, PT, R3, 0x7fffffcf, PT ;  /* 0x7fffffcf0300780c */ /* 0x000fe40003f26070 */
[----:B------:R-:W-:Y:S01]  /*6f60*/  ISETP.GE.U32.AND P0, PT, R4, 0x7fffffe0, PT ;  /* 0x7fffffe00400780c */ /* 0x000fe20003f06070 */
[C---:B------:R-:W-:Y:S01]  /*6f70*/  VIADD R4, R8.reuse, 0xffffffe9 ;  /* 0xffffffe908047836 */ /* 0x040fe20000000000 */
[----:B------:R-:W-:Y:S02]  /*6f80*/  IADD3 R3, R8, -0x18, RZ ;  /* 0xffffffe808037810 */ /* 0x000fe40007ffe0ff */
[----:B------:R-:W-:Y:S02]  /*6f90*/  SEL R5, RZ, 0x1fffe, P5 ;  /* 0x0001fffeff057807 */ /* 0x000fe40002800000 */
[----:B------:R-:W-:Y:S02]  /*6fa0*/  ISETP.GE.U32.AND P5, PT, R0, 0x7fffffd0, PT ;  /* 0x7fffffd00000780c */ /* 0x000fe40003fa6070 */
[----:B------:R-:W-:-:S02]  /*6fb0*/  SEL R0, RZ, 0x4, P1 ;  /* 0x00000004ff007807 */ /* 0x000fc40000800000 */
[----:B------:R-:W-:Y:S02]  /*6fc0*/  ISETP.GE.U32.AND P1, PT, R3, 0x7fffffc9, PT ;  /* 0x7fffffc90300780c */ /* 0x000fe40003f26070 */
[----:B------:R-:W-:Y:S02]  /*6fd0*/  SEL R3, RZ, 0x7fff8, P5 ;  /* 0x0007fff8ff037807 */ /* 0x000fe40002800000 */
[----:B------:R-:W-:Y:S01]  /*6fe0*/  ISETP.GE.U32.AND P5, PT, R4, 0x7fffffca, PT ;  /* 0x7fffffca0400780c */ /* 0x000fe20003fa6070 */
[----:B------:R-:W-:Y:S01]  /*6ff0*/  VIADD R4, R8, 0xffffffeb ;  /* 0xffffffeb08047836 */ /* 0x000fe20000000000 */
[----:B------:R-:W-:Y:S02]  /*7000*/  SEL R48, RZ, 0x1, P1 ;  /* 0x00000001ff307807 */ /* 0x000fe40000800000 */
[----:B------:R-:W-:Y:S01]  /*7010*/  ISETP.GE.U32.AND P1, PT, R50, 0x7fffffcb, PT ;  /* 0x7fffffcb3200780c */ /* 0x000fe20003f26070 */
[C---:B------:R-:W-:Y:S01]  /*7020*/  VIADD R50, R8.reuse, 0xffffffe5 ;  /* 0xffffffe508327836 */ /* 0x040fe20000000000 */
[----:B------:R-:W-:-:S02]  /*7030*/  IADD3 R52, R8, -0x1c, RZ ;  /* 0xffffffe408347810 */ /* 0x000fc40007ffe0ff */
[----:B------:R-:W-:Y:S02]  /*7040*/  SEL R109, RZ, 0x1fffe, P5 ;  /* 0x0001fffeff6d7807 */ /* 0x000fe40002800000 */
[----:B------:R-:W-:Y:S02]  /*7050*/  ISETP.GE.U32.AND P5, PT, R4, 0x7fffffcc, PT ;  /* 0x7fffffcc0400780c */ /* 0x000fe40003fa6070 */
[----:B------:R-:W-:Y:S01]  /*7060*/  SEL R4, RZ, 0x4, P1 ;  /* 0x00000004ff047807 */ /* 0x000fe20000800000 */
[----:B------:R-:W-:Y:S01]  /*7070*/  IMAD.IADD R48, R48, 0x1, R109 ;  /* 0x0000000130307824 */ /* 0x000fe200078e026d */
[----:B------:R-:W-:Y:S01]  /*7080*/  ISETP.GE.U32.AND P1, PT, R52, 0x7fffffc5, PT ;  /* 0x7fffffc53400780c */ /* 0x000fe20003f26070 */
[----:B------:R-:W-:Y:S01]  /*7090*/  VIADD R52, R8, 0xffffffe7 ;  /* 0xffffffe708347836 */ /* 0x000fe20000000000 */
[----:B------:R-:W-:Y:S02]  /*70a0*/  SEL R105, RZ, 0x7fff8, P5 ;  /* 0x0007fff8ff697807 */ /* 0x000fe40002800000 */
[----:B------:R-:W-:-:S02]  /*70b0*/  ISETP.GE.U32.AND P5, PT, R50, 0x7fffffc6, PT ;  /* 0x7fffffc63200780c */ /* 0x000fc40003fa6070 */
[----:B------:R-:W-:Y:S02]  /*70c0*/  SEL R54, RZ, 0x1, P1 ;  /* 0x00000001ff367807 */ /* 0x000fe40000800000 */
[----:B------:R-:W-:Y:S02]  /*70d0*/  IADD3 R50, R8, -0x1f, RZ ;  /* 0xffffffe108327810 */ /* 0x000fe40007ffe0ff */
[----:B------:R-:W-:Y:S01]  /*70e0*/  ISETP.GE.U32.AND P1, PT, R56, 0x7fffffc7, PT ;  /* 0x7fffffc73800780c */ /* 0x000fe20003f26070 */
[----:B------:R-:W-:Y:S01]  /*70f0*/  VIADD R56, R8, 0xffffffe2 ;  /* 0xffffffe208387836 */ /* 0x000fe20000000000 */
[----:B------:R-:W-:Y:S02]  /*7100*/  SEL R113, RZ, 0x1fffe, P5 ;  /* 0x0001fffeff717807 */ /* 0x000fe40002800000 */
[----:B------:R-:W-:Y:S01]  /*7110*/  ISETP.GE.U32.AND P6, PT, R50, 0x7fffffc2, PT ;  /* 0x7fffffc23200780c */ /* 0x000fe20003fc6070 */
[----:B------:R-:W-:Y:S01]  /*7120*/  VIADD R50, R8, 0xffffffe0 ;  /* 0xffffffe008327836 */ /* 0x000fe20000000000 */
[----:B------:R-:W-:Y:S01]  /*7130*/  ISETP.GE.U32.AND P5, PT, R52, 0x7fffffc8, PT ;  /* 0x7fffffc83400780c */ /* 0x000fe20003fa6070 */
[----:B------:R-:W-:Y:S01]  /*7140*/  IMAD.IADD R54, R54, 0x1, R113 ;  /* 0x0000000136367824 */ /* 0x000fe200078e0271 */
[----:B------:R-:W-:-:S02]  /*7150*/  SEL R52, RZ, 0x4, P1 ;  /* 0x00000004ff347807 */ /* 0x000fc40000800000 */
[----:B------:R-:W-:Y:S01]  /*7160*/  ISETP.GE.U32.AND P1, PT, R56, 0x7fffffc3, PT ;  /* 0x7fffffc33800780c */ /* 0x000fe20003f26070 */
[----:B------:R-:W-:Y:S01]  /*7170*/  VIADD R56, R8, 0xffffffe3 ;  /* 0xffffffe308387836 */ /* 0x000fe20000000000 */
[----:B------:R-:W-:Y:S02]  /*7180*/  IADD3 R2, R2, R5, RZ ;  /* 0x0000000502027210 */ /* 0x000fe40007ffe0ff */
[----:B------:R-:W-:Y:S02]  /*7190*/  SEL R111, RZ, 0x7fff8, P5 ;  /* 0x0007fff8ff6f7807 */ /* 0x000fe40002800000 */
[----:B------:R-:W-:Y:S02]  /*71a0*/  ISETP.GE.U32.AND P5, PT, R50, 0x7fffffc1, PT ;  /* 0x7fffffc13200780c */ /* 0x000fe40003fa6070 */
[----:B------:R-:W-:Y:S02]  /*71b0*/  SEL R5, RZ, 0x4, P1 ;  /* 0x00000004ff057807 */ /* 0x000fe40000800000 */
[----:B------:R-:W-:-:S02]  /*71c0*/  LOP3.LUT R2, R2, 0x3, RZ, 0xc0, !PT ;  /* 0x0000000302027812 */ /* 0x000fc400078ec0ff */
[----:B------:R-:W-:Y:S02]  /*71d0*/  ISETP.GE.U32.AND P1, PT, R56, 0x7fffffc4, PT ;  /* 0x7fffffc43800780c */ /* 0x000fe40003f26070 */
[----:B------:R-:W-:Y:S02]  /*71e0*/  SEL R115, RZ, 0x1fffe, P6 ;  /* 0x0001fffeff737807 */ /* 0x000fe40003000000 */
[----:B------:R-:W-:Y:S02]  /*71f0*/  SEL R56, RZ, 0x1, P5 ;  /* 0x00000001ff387807 */ /* 0x000fe40002800000 */
[----:B------:R-:W-:Y:S01]  /*7200*/  IADD3 R3, R2, R3, R0 ;  /* 0x0000000302037210 */ /* 0x000fe20007ffe000 */
[-C--:B------:R-:W-:Y:S01]  /*7210*/  IMAD R0, R58, R9.reuse, RZ ;  /* 0x000000093a007224 */ /* 0x080fe200078e02ff */
[----:B------:R-:W-:Y:S01]  /*7220*/  SEL R2, RZ, 0x7fff8, P1 ;  /* 0x0007fff8ff027807 */ /* 0x000fe20000800000 */
[----:B------:R-:W-:Y:S01]  /*7230*/  IMAD.IADD R56, R56, 0x1, R115 ;  /* 0x0000000138387824 */ /* 0x000fe200078e0273 */
[----:B------:R-:W-:Y:S01]  /*7240*/  LOP3.LUT R48, R48, 0x3, RZ, 0xc0, !PT ;  /* 0x0000000330307812 */ /* 0x000fe200078ec0ff */
[----:B------:R-:W-:Y:S01]  /*7250*/  IMAD R9, R60, R9, RZ ;  /* 0x000000093c097224 */ /* 0x000fe200078e02ff */
[----:B------:R-:W-:-:S02]  /*7260*/  LEA R238, P1, R0, UR6, 0x2 ;  /* 0x0000000600ee7c11 */ /* 0x000fc4000f8210ff */
[----:B------:R-:W-:Y:S02]  /*7270*/  LOP3.LUT R56, R56, 0x3, RZ, 0xc0, !PT ;  /* 0x0000000338387812 */ /* 0x000fe400078ec0ff */
[----:B------:R-:W-:Y:S02]  /*7280*/  IADD3 R48, R48, R105, R4 ;  /* 0x0000006930307210 */ /* 0x000fe40007ffe004 */
[----:B------:R-:W-:Y:S02]  /*7290*/  LEA.HI.X.SX32 R239, R0, UR7, 0x2, P1 ;  /* 0x0000000700ef7c11 */ /* 0x000fe400088f16ff */
[----:B------:R-:W-:Y:S02]  /*72a0*/  LEA R4, P1, R9, UR6, 0x2 ;  /* 0x0000000609047c11 */ /* 0x000fe4000f8210ff */
[----:B------:R-:W-:Y:S02]  /*72b0*/  LOP3.LUT R54, R54, 0x3, RZ, 0xc0, !PT ;  /* 0x0000000336367812 */ /* 0x000fe400078ec0ff */
[----:B------:R-:W-:Y:S01]  /*72c0*/  IADD3 R56, R56, R2, R5 ;  /* 0x0000000238387210 */ /* 0x000fe20007ffe005 */
[----:B-1----:R-:W-:Y:S01]  /*72d0*/  IMAD R2, R135, R241, RZ ;  /* 0x000000f187027224 */ /* 0x002fe200078e02ff */
[----:B------:R-:W-:Y:S01]  /*72e0*/  LEA.HI.X.SX32 R5, R9, UR7, 0x2, P1 ;  /* 0x0000000709057c11 */ /* 0x000fe200088f16ff */
[----:B------:R-:W-:Y:S01]  /*72f0*/  ULDC.64 UR6, c[0x0][0x218] ;  /* 0x0000860000067ab9 */ /* 0x000fe20000000a00 */
[----:B------:R-:W-:-:S02]  /*7300*/  IADD3 R52, R54, R111, R52 ;  /* 0x0000006f36347210 */ /* 0x000fc40007ffe034 */
[----:B------:R-:W-:Y:S01]  /*7310*/  SHF.L.U32 R0, R48, 0x8, RZ ;  /* 0x0000000830007819 */ /* 0x000fe200000006ff */
[----:B------:R-:W-:Y:S01]  /*7320*/  VIADD R48, R8, 0xfffffffe ;  /* 0xfffffffe08307836 */ /* 0x000fe20000000000 */
[----:B------:R-:W-:Y:S02]  /*7330*/  LOP3.LUT R9, R56, 0xf, RZ, 0xc0, !PT ;  /* 0x0000000f38097812 */ /* 0x000fe400078ec0ff */
[----:B------:R-:W-:Y:S02]  /*7340*/  LOP3.LUT R0, R0, 0xf00, RZ, 0xe2, !PT ;  /* 0x00000f0000007812 */ /* 0x000fe400078ee2ff */
[----:B------:R-:W-:Y:S01]  /*7350*/  LEA R236, P1, R2, UR6, 0x2 ;  /* 0x0000000602ec7c11 */ /* 0x000fe2000f8210ff */
[----:B------:R-:W-:Y:S01]  /*7360*/  IMAD R9, R52, 0x10, R9 ;  /* 0x0000001034097824 */ /* 0x000fe200078e0209 */
[----:B------:R-:W-:Y:S01]  /*7370*/  SHF.L.U32 R105, R240, 0x3, RZ ;  /* 0x00000003f0697819 */ /* 0x000fe200000006ff */
[----:B------:R-:W-:Y:S01]  /*7380*/  IMAD R0, R3, 0x1000, R0 ;  /* 0x0000100003007824 */ /* 0x000fe200078e0200 */
[----:B------:R-:W-:Y:S01]  /*7390*/  LEA.HI.X.SX32 R2, R2, UR7, 0x2, P1 ;  /* 0x0000000702027c11 */ /* 0x000fe200088f16ff */
[----:B------:R-:W-:Y:S01]  /*73a0*/  IMAD.SHL.U32 R3, R240, 0x4, RZ ;  /* 0x00000004f0037824 */ /* 0x000fe200078e00ff */
[----:B------:R-:W-:Y:S01]  /*73b0*/  LOP3.LUT R9, R9, 0xff, RZ, 0xc0, !PT ;  /* 0x000000ff09097812 */ /* 0x000fe200078ec0ff */
[----:B------:R-:W-:Y:S01]  /*73c0*/  IMAD.WIDE R110, R105, 0x4, R238 ;  /* 0x00000004696e7825 */ /* 0x000fe200078e02ee */
[----:B------:R-:W-:-:S02]  /*73d0*/  ISETP.GE.U32.AND P1, PT, R48, 0x7fffffdf, PT ;  /* 0x7fffffdf3000780c */ /* 0x000fc40003f26070 */
[----:B------:R-:W-:Y:S01]  /*73e0*/  IADD3 R9, R0, R9, RZ ;  /* 0x0000000900097210 */ /* 0x000fe20007ffe0ff */
[----:B------:R-:W-:Y:S01]  /*73f0*/  VIADD R0, R246, UR4 ;  /* 0x00000004f6007c36 */ /* 0x000fe20008000000 */
[C---:B------:R-:W-:Y:S01]  /*7400*/  IADD3 R54, R8.reuse, -0x32, RZ ;  /* 0xffffffce08367810 */ /* 0x040fe20007ffe0ff */
[----:B------:R-:W-:Y:S01]  /*7410*/  VIADD R48, R8, 0xfffffffa ;  /* 0xfffffffa08307836 */ /* 0x000fe20000000000 */
[----:B------:R-:W-:Y:S01]  /*7420*/  LOP3.LUT R9, R9, 0xffff, RZ, 0xc0, !PT ;  /* 0x0000ffff09097812 */ /* 0x000fe200078ec0ff */
[C---:B------:R-:W-:Y:S01]  /*7430*/  IMAD.WIDE R180, R3.reuse, 0x4, R238 ;  /* 0x0000000403b47825 */ /* 0x040fe200078e02ee */
[----:B------:R-:W-:Y:S01]  /*7440*/  @!PT LDS RZ, [RZ] ;  /* 0x00000000fffff984 */ /* 0x000fe20000000800 */
[----:B------:R-:W-:Y:S01]  /*7450*/  @!PT LDS RZ, [RZ] ;  /* 0x00000000fffff984 */ /* 0x000fe20000000800 */
[----:B------:R-:W-:Y:S01]  /*7460*/  @!PT LDS RZ, [RZ] ;  /* 0x00000000fffff984 */ /* 0x000fe20000000800 */
[----:B------:R-:W-:Y:S02]  /*7470*/  LDGSTS.E [R0+0x8000], desc[UR8][R238.64], !P0 ;  /* 0x08000000ee007fae */ /* 0x000fe4000c121848 */
[----:B------:R-:W-:Y:S01]  /*7480*/  SHF.R.U32.HI R52, RZ, 0xf, R9 ;  /* 0x0000000fff347819 */ /* 0x000fe20000011609 */
[----:B------:R-:W-:Y:S01]  /*7490*/  IMAD.WIDE R116, R3, 0x4, R4 ;  /* 0x0000000403747825 */ /* 0x000fe200078e0204 */
[----:B------:R-:W-:Y:S01]  /*74a0*/  LDGSTS.E [R0+0x8080], desc[UR8][R4.64], !P0 ;  /* 0x0808000004007fae */ /* 0x000fe2000c121848 */
[----:B------:R-:W-:-:S02]  /*74b0*/  ISETP.GE.U32.AND P0, PT, R48, 0x7fffffdb, PT ;  /* 0x7fffffdb3000780c */ /* 0x000fc40003f06070 */
[----:B------:R-:W-:Y:S01]  /*74c0*/  IMAD R3, R240, 0xc, RZ ;  /* 0x0000000cf0037824 */ /* 0x000fe200078e02ff */
[----:B------:R-:W-:Y:S01]  /*74d0*/  LDGSTS.E [R0+0x8400], desc[UR8][R180.64], !P2 ;  /* 0x08400000b4007fae */ /* 0x000fe2000d121848 */
[----:B------:R-:W-:Y:S01]  /*74e0*/  IMAD.WIDE R108, R105, 0x4, R4 ;  /* 0x00000004696c7825 */ /* 0x000fe200078e0204 */
[----:B------:R-:W-:Y:S02]  /*74f0*/  SHF.R.U32.HI R48, RZ, 0xb, R9 ;  /* 0x0000000bff307819 */ /* 0x000fe40000011609 */
[----:B------:R-:W-:Y:S01]  /*7500*/  LDGSTS.E [R0+0x8480], desc[UR8][R116.64], !P2 ;  /* 0x0848000074007fae */ /* 0x000fe2000d121848 */
[C---:B------:R-:W-:Y:S01]  /*7510*/  IMAD.WIDE R114, R3.reuse, 0x4, R238 ;  /* 0x0000000403727825 */ /* 0x040fe200078e02ee */
[----:B------:R-:W-:Y:S02]  /*7520*/  LOP3.LUT P2, RZ, R52, 0x1, RZ, 0xc0, !PT ;  /* 0x0000000134ff7812 */ /* 0x000fe4000784c0ff */
[----:B------:R1:W-:Y:S01]  /*7530*/  LDGSTS.E [R0+0x8800], desc[UR8][R110.64], !P3 ;  /* 0x088000006e007fae */ /* 0x0003e2000d921848 */
[----:B------:R-:W-:Y:S01]  /*7540*/  IMAD.WIDE R112, R3, 0x4, R4 ;  /* 0x0000000403707825 */ /* 0x000fe200078e0204 */
[----:B------:R-:W-:-:S02]  /*7550*/  SHF.R.U32.HI R3, RZ, 0x7, R9 ;  /* 0x00000007ff037819 */ /* 0x000fc40000011609 */
[----:B------:R2:W-:Y:S01]  /*7560*/  LDGSTS.E [R0+0x8880], desc[UR8][R108.64], !P3 ;  /* 0x088800006c007fae */ /* 0x0005e2000d921848 */
[----:B------:R-:W-:Y:S01]  /*7570*/  LOP3.LUT P3, RZ, R48, 0x1, RZ, 0xc0, !PT ;  /* 0x0000000130ff7812 */ /* 0x000fe2000786c0ff */
[----:B------:R-:W-:Y:S01]  /*7580*/  IMAD.SHL.U32 R105, R240, 0x10, RZ ;  /* 0x00000010f0697824 */ /* 0x000fe200078e00ff */
[----:B------:R-:W-:Y:S01]  /*7590*/  LOP3.LUT R52, R246, 0x20, RZ, 0x3c, !PT ;  /* 0x00000020f6347812 */ /* 0x000fe200078e3cff */
[----:B------:R3:W-:Y:S01]  /*75a0*/  LDGSTS.E [R0+0x8c00], desc[UR8][R114.64], !P4 ;  /* 0x08c0000072007fae */ /* 0x0007e2000e121848 */
[----:B------:R-:W-:-:S03]  /*75b0*/  VIADD R48, R8, 0xfffffff6 ;  /* 0xfffffff608307836 */ /* 0x000fc60000000000 */
[----:B------:R4:W-:Y:S01]  /*75c0*/  LDGSTS.E [R0+0x8c80], desc[UR8][R112.64], !P4 ;  /* 0x08c8000070007fae */ /* 0x0009e2000e121848 */
[----:B------:R-:W-:Y:S01]  /*75d0*/  LOP3.LUT P4, RZ, R3, 0x1, RZ, 0xc0, !PT ;  /* 0x0000000103ff7812 */ /* 0x000fe2000788c0ff */
[----:B------:R-:W-:Y:S02]  /*75e0*/  IMAD R3, R240, 0x14, RZ ;  /* 0x00000014f0037824 */ /* 0x000fe400078e02ff */
[----:B------:R-:W-:Y:S04]  /*75f0*/  STL.64 [R1+0x1a8], R180 ;  /* 0x0001a8b401007387 */ /* 0x000fe80000100a00 */
[----:B------:R-:W-:Y:S04]  /*7600*/  STL.64 [R1+0x1a0], R116 ;  /* 0x0001a07401007387 */ /* 0x000fe80000100a00 */
[----:B------:R1:W-:Y:S04]  /*7610*/  STL.64 [R1+0x168], R110 ;  /* 0x0001686e01007387 */ /* 0x0003e80000100a00 */
[----:B------:R2:W-:Y:S04]  /*7620*/  STL.64 [R1+0x160], R108 ;  /* 0x0001606c01007387 */ /* 0x0005e80000100a00 */
[----:B------:R3:W-:Y:S01]  /*7630*/  STL.64 [R1+0x138], R114 ;  /* 0x0001387201007387 */ /* 0x0007e20000100a00 */
[----:B-1----:R-:W-:-:S03]  /*7640*/  IMAD.WIDE R110, R105, 0x4, R238 ;  /* 0x00000004696e7825 */ /* 0x002fc600078e02ee */
[----:B------:R4:W-:Y:S01]  /*7650*/  STL.64 [R1+0x130], R112 ;  /* 0x0001307001007387 */ /* 0x0009e20000100a00 */
[----:B--2---:R-:W-:-:S03]  /*7660*/  IMAD.WIDE R108, R105, 0x4, R4 ;  /* 0x00000004696c7825 */ /* 0x004fc600078e0204 */
[----:B------:R1:W-:Y:S01]  /*7670*/  LDGSTS.E [R0+0x9000], desc[UR8][R110.64], P2 ;  /* 0x090000006e007fae */ /* 0x0003e20009121848 */
[----:B---3--:R-:W-:-:S03]  /*7680*/  IMAD.WIDE R114, R3, 0x4, R238 ;  /* 0x0000000403727825 */ /* 0x008fc600078e02ee */
[----:B------:R2:W-:Y:S01]  /*7690*/  LDGSTS.E [R0+0x9080], desc[UR8][R108.64], P2 ;  /* 0x090800006c007fae */ /* 0x0005e20009121848 */
[----:B------:R-:W-:Y:S01]  /*76a0*/  ISETP.GE.U32.AND P2, PT, R48, 0x7fffffd7, PT ;  /* 0x7fffffd73000780c */ /* 0x000fe20003f46070 */
[----:B------:R-:W-:Y:S02]  /*76b0*/  IMAD R105, R240, 0x18, RZ ;  /* 0x00000018f0697824 */ /* 0x000fe400078e02ff */
[----:B------:R3:W-:Y:S01]  /*76c0*/  LDGSTS.E [R0+0x9400], desc[UR8][R114.64], P3 ;  /* 0x0940000072007fae */ /* 0x0007e20009921848 */
[----:B----4-:R-:W-:Y:S01]  /*76d0*/  IMAD.WIDE R112, R3, 0x4, R4 ;  /* 0x0000000403707825 */ /* 0x010fe200078e0204 */
[----:B------:R-:W-:Y:S02]  /*76e0*/  SHF.R.U32.HI R3, RZ, 0x3, R9 ;  /* 0x00000003ff037819 */ /* 0x000fe40000011609 */
[----:B------:R1:W-:Y:S01]  /*76f0*/  STL.64 [R1+0x108], R110 ;  /* 0x0001086e01007387 */ /* 0x0003e20000100a00 */
[----:B------:R-:W-:-:S03]  /*7700*/  IADD3 R48, R8, -0xe, RZ ;  /* 0xfffffff208307810 */ /* 0x000fc60007ffe0ff */
[----:B------:R4:W-:Y:S01]  /*7710*/  LDGSTS.E [R0+0x9480], desc[UR8][R112.64], P3 ;  /* 0x0948000070007fae */ /* 0x0009e20009921848 */
[----:B------:R-:W-:Y:S01]  /*7720*/  LOP3.LUT P3, RZ, R3, 0x1, RZ, 0xc0, !PT ;  /* 0x0000000103ff7812 */ /* 0x000fe2000786c0ff */
[----:B------:R-:W-:Y:S02]  /*7730*/  IMAD R3, R240, 0x1c, RZ ;  /* 0x0000001cf0037824 */ /* 0x000fe400078e02ff */
[----:B------:R2:W-:Y:S01]  /*7740*/  STL.64 [R1+0x100], R108 ;  /* 0x0001006c01007387 */ /* 0x0005e20000100a00 */
[----:B-1----:R-:W-:-:S03]  /*7750*/  IMAD.WIDE R110, R105, 0x4, R238 ;  /* 0x00000004696e7825 */ /* 0x002fc600078e02ee */
[----:B------:R3:W-:Y:S04]  /*7760*/  STL.64 [R1+0xd8], R114 ;  /* 0x0000d87201007387 */ /* 0x0007e80000100a00 */
[----:B------:R1:W-:Y:S01]  /*7770*/  LDGSTS.E [R0+0x9800], desc[UR8][R110.64], P4 ;  /* 0x098000006e007fae */ /* 0x0003e2000a121848 */
[----:B--2---:R-:W-:-:S03]  /*7780*/  IMAD.WIDE R108, R105, 0x4, R4 ;  /* 0x00000004696c7825 */ /* 0x004fc600078e0204 */
[----:B------:R4:W-:Y:S01]  /*7790*/  STL.64 [R1+0xd0], R112 ;  /* 0x0000d07001007387 */ /* 0x0009e20000100a00 */
[----:B------:R-:W-:-:S03]  /*77a0*/  IMAD R105, R240, 0x5, RZ ;  /* 0x00000005f0697824 */ /* 0x000fc600078e02ff */
[----:B------:R2:W-:Y:S01]  /*77b0*/  LDGSTS.E [R0+0x9880], desc[UR8][R108.64], P4 ;  /* 0x098800006c007fae */ /* 0x0005e2000a121848 */
[--C-:B---3--:R-:W-:Y:S01]  /*77c0*/  IMAD.WIDE R114, R3, 0x4, R238.reuse ;  /* 0x0000000403727825 */ /* 0x108fe200078e02ee */
[----:B------:R-:W-:Y:S02]  /*77d0*/  ISETP.GE.U32.AND P4, PT, R48, 0x7fffffd3, PT ;  /* 0x7fffffd33000780c */ /* 0x000fe40003f86070 */
[----:B------:R1:W-:Y:S01]  /*77e0*/  STL.64 [R1+0xa8], R110 ;  /* 0x0000a86e01007387 */ /* 0x0003e20000100a00 */
[----:B------:R-:W-:Y:S02]  /*77f0*/  VIADD R48, R8, 0xfffffffd ;  /* 0xfffffffd08307836 */ /* 0x000fe40000000000 */
[----:B------:R-:W-:Y:S01]  /*7800*/  IMAD.WIDE R116, R105, 0x4, R238 ;  /* 0x0000000469747825 */ /* 0x000fe200078e02ee */
[----:B------:R3:W-:Y:S03]  /*7810*/  LDGSTS.E [R0+0x9c00], desc[UR8][R114.64], P3 ;  /* 0x09c0000072007fae */ /* 0x0007e60009921848 */
[----:B----4-:R-:W-:Y:S01]  /*7820*/  IMAD.WIDE R112, R3, 0x4, R4 ;  /* 0x0000000403707825 */ /* 0x010fe200078e0204 */
[----:B------:R2:W-:Y:S03]  /*7830*/  STL.64 [R1+0xa0], R108 ;  /* 0x0000a06c01007387 */ /* 0x0005e60000100a00 */
[----:B------:R-:W-:Y:S01]  /*7840*/  VIADD R3, R52, UR4 ;  /* 0x0000000434037c36 */ /* 0x000fe20008000000 */
[----:B------:R-:W-:Y:S01]  /*7850*/  LDGSTS.E [R0+0x9c80], desc[UR8][R112.64], P3 ;  /* 0x09c8000070007fae */ /* 0x000fe20009921848 */
[----:B------:R-:W-:Y:S01]  /*7860*/  ISETP.GE.U32.AND P3, PT, R48, 0x7fffffde, PT ;  /* 0x7fffffde3000780c */ /* 0x000fe20003f66070 */
[----:B------:R-:W-:Y:S01]  /*7870*/  VIADD R48, R8, 0xfffffff9 ;  /* 0xfffffff908307836 */ /* 0x000fe20000000000 */
[----:B------:R-:W-:Y:S01]  /*7880*/  SHF.R.U32.HI R52, RZ, 0x2, R9 ;  /* 0x00000002ff347819 */ /* 0x000fe20000011609 */
[----:B-1----:R-:W-:Y:S01]  /*7890*/  IMAD.WIDE R110, R240, 0x4, R238 ;  /* 0x00000004f06e7825 */ /* 0x002fe200078e02ee */
[----:B------:R3:W-:Y:S02]  /*78a0*/  STL.64 [R1+0x78], R114 ;  /* 0x0000787201007387 */ /* 0x0007e40000100a00 */
[----:B------:R-:W-:Y:S01]  /*78b0*/  ISETP.GE.U32.AND P6, PT, R48, 0x7fffffda, PT ;  /* 0x7fffffda3000780c */ /* 0x000fe20003fc6070 */
[----:B--2---:R-:W-:Y:S01]  /*78c0*/  IMAD.WIDE R108, R240, 0x4, R4 ;  /* 0x00000004f06c7825 */ /* 0x004fe200078e0204 */
[----:B------:R-:W-:Y:S01]  /*78d0*/  STL.64 [R1+0x70], R112 ;  /* 0x0000707001007387 */ /* 0x000fe20000100a00 */
[----:B------:R-:W-:-:S03]  /*78e0*/  SHF.R.U32.HI R48, RZ, 0xe, R9 ;  /* 0x0000000eff307819 */ /* 0x000fc60000011609 */
[----:B------:R-:W-:Y:S01]  /*78f0*/  LDGSTS.E [R3+0x8100], desc[UR8][R110.64], !P1 ;  /* 0x081000006e037fae */ /* 0x000fe2000c921848 */
[----:B---3--:R-:W-:-:S03]  /*7900*/  IMAD.WIDE R114, R105, 0x4, R4 ;  /* 0x0000000469727825 */ /* 0x008fc600078e0204 */
[----:B------:R-:W-:Y:S01]  /*7910*/  STL.64 [R1+0x1d8], R110 ;  /* 0x0001d86e01007387 */ /* 0x000fe20000100a00 */
[----:B------:R-:W-:-:S03]  /*7920*/  IMAD R105, R240, 0xd, RZ ;  /* 0x0000000df0697824 */ /* 0x000fc600078e02ff */
[----:B------:R1:W-:Y:S04]  /*7930*/  LDGSTS.E [R3+0x8180], desc[UR8][R108.64], !P1 ;  /* 0x081800006c037fae */ /* 0x0003e8000c921848 */
[----:B------:R1:W-:Y:S04]  /*7940*/  STL.64 [R1+0x1d0], R108 ;  /* 0x0001d06c01007387 */ /* 0x0003e80000100a00 */
[----:B------:R2:W-:Y:S04]  /*7950*/  LDGSTS.E [R3+0x8500], desc[UR8][R116.64], !P0 ;  /* 0x0850000074037fae */ /* 0x0005e8000c121848 */
[----:B------:R3:W-:Y:S01]  /*7960*/  LDGSTS.E [R3+0x8580], desc[UR8][R114.64], !P0 ;  /* 0x0858000072037fae */ /* 0x0007e2000c121848 */
[----:B------:R-:W-:-:S02]  /*7970*/  LOP3.LUT P0, RZ, R48, 0x1, RZ, 0xc0, !PT ;  /* 0x0000000130ff7812 */ /* 0x000fc4000780c0ff */
[----:B------:R-:W-:Y:S01]  /*7980*/  SHF.R.U32.HI R48, RZ, 0x6, R9 ;  /* 0x00000006ff307819 */ /* 0x000fe20000011609 */
[----:B-1----:R-:W-:Y:S01]  /*7990*/  IMAD R109, R240, 0x9, RZ ;  /* 0x00000009f06d7824 */ /* 0x002fe200078e02ff */
[----:B------:R2:W-:Y:S02]  /*79a0*/  STL.64 [R1+0x198], R116 ;  /* 0x0001987401007387 */ /* 0x0005e40000100a00 */
[----:B------:R-:W-:Y:S01]  /*79b0*/  LOP3.LUT P1, RZ, R48, 0x1, RZ, 0xc0, !PT ;  /* 0x0000000130ff7812 */ /* 0x000fe2000782c0ff */
[C---:B------:R-:W-:Y:S01]  /*79c0*/  IMAD.WIDE R112, R109.reuse, 0x4, R238 ;  /* 0x000000046d707825 */ /* 0x040fe200078e02ee */
[----:B------:R-:W-:Y:S01]  /*79d0*/  SHF.R.U32.HI R48, RZ, 0xa, R9 ;  /* 0x0000000aff307819 */ /* 0x000fe20000011609 */
[----:B------:R3:W-:Y:S02]  /*79e0*/  STL.64 [R1+0x190], R114 ;  /* 0x0001907201007387 */ /* 0x0007e40000100a00 */
[----:B------:R-:W-:Y:S02]  /*79f0*/  IMAD.WIDE R110, R109, 0x4, R4 ;  /* 0x000000046d6e7825 */ /* 0x000fe400078e0204 */
[----:B------:R1:W-:Y:S02]  /*7a00*/  LDGSTS.E [R3+0x8900], desc[UR8][R112.64], !P2 ;  /* 0x0890000070037fae */ /* 0x0003e4000d121848 */
[----:B------:R-:W-:-:S02]  /*7a10*/  IMAD R109, R240, 0x11, RZ ;  /* 0x00000011f06d7824 */ /* 0x000fc400078e02ff */
[----:B------:R4:W-:Y:S01]  /*7a20*/  LDGSTS.E [R3+0x8980], desc[UR8][R110.64], !P2 ;  /* 0x089800006e037fae */ /* 0x0009e2000d121848 */
[C---:B--2---:R-:W-:Y:S01]  /*7a30*/  IMAD.WIDE R116, R105.reuse, 0x4, R238 ;  /* 0x0000000469747825 */ /* 0x044fe200078e02ee */
[----:B------:R-:W-:Y:S02]  /*7a40*/  LOP3.LUT P2, RZ, R48, 0x1, RZ, 0xc0, !PT ;  /* 0x0000000130ff7812 */ /* 0x000fe4000784c0ff */
[----:B------:R1:W-:Y:S01]  /*7a50*/  STL.64 [R1+0x158], R112 ;  /* 0x0001587001007387 */ /* 0x0003e20000100a00 */
[----:B---3--:R-:W-:Y:S01]  /*7a60*/  IMAD.WIDE R114, R105, 0x4, R4 ;  /* 0x0000000469727825 */ /* 0x008fe200078e0204 */
[----:B------:R-:W-:Y:S02]  /*7a70*/  IADD3 R48, R8, -0xb, RZ ;  /* 0xfffffff508307810 */ /* 0x000fe40007ffe0ff */
[----:B------:R4:W-:Y:S01]  /*7a80*/  STL.64 [R1+0x150], R110 ;  /* 0x0001506e01007387 */ /* 0x0009e20000100a00 */
[----:B------:R-:W-:-:S03]  /*7a90*/  IMAD R105, R240, 0x15, RZ ;  /* 0x00000015f0697824 */ /* 0x000fc600078e02ff */
[----:B------:R2:W-:Y:S01]  /*7aa0*/  LDGSTS.E [R3+0x8d00], desc[UR8][R116.64], !P4 ;  /* 0x08d0000074037fae */ /* 0x0005e2000e121848 */
[----:B-1----:R-:W-:-:S03]  /*7ab0*/  IMAD.WIDE R112, R109, 0x4, R238 ;  /* 0x000000046d707825 */ /* 0x002fc600078e02ee */
[----:B------:R1:W-:Y:S01]  /*7ac0*/  LDGSTS.E [R3+0x8d80], desc[UR8][R114.64], !P4 ;  /* 0x08d8000072037fae */ /* 0x0003e2000e121848 */
[----:B------:R-:W-:Y:S01]  /*7ad0*/  LOP3.LUT P4, RZ, R52, 0x1, RZ, 0xc0, !PT ;  /* 0x0000000134ff7812 */ /* 0x000fe2000788c0ff */
[----:B----4-:R-:W-:Y:S02]  /*7ae0*/  IMAD.WIDE R110, R109, 0x4, R4 ;  /* 0x000000046d6e7825 */ /* 0x010fe400078e0204 */
[----:B------:R2:W-:Y:S01]  /*7af0*/  STL.64 [R1+0x128], R116 ;  /* 0x0001287401007387 */ /* 0x0005e20000100a00 */
[----:B------:R-:W-:Y:S01]  /*7b00*/  LOP3.LUT R52, R246, 0x40, RZ, 0x3c, !PT ;  /* 0x00000040f6347812 */ /* 0x000fe200078e3cff */
[----:B------:R-:W-:Y:S02]  /*7b10*/  IMAD R109, R240, 0x19, RZ ;  /* 0x00000019f06d7824 */ /* 0x000fe400078e02ff */
[----:B------:R3:W-:Y:S01]  /*7b20*/  LDGSTS.E [R3+0x9100], desc[UR8][R112.64], P0 ;  /* 0x0910000070037fae */ /* 0x0007e20008121848 */
[----:B------:R-:W-:Y:S02]  /*7b30*/  IADD3 R242, R52, UR4, RZ ;  /* 0x0000000434f27c10 */ /* 0x000fe4000fffe0ff */
[----:B------:R-:W-:Y:S01]  /*7b40*/  SHF.R.U32.HI R52, RZ, 0x1, R9 ;  /* 0x00000001ff347819 */ /* 0x000fe20000011609 */
[----:B------:R1:W-:Y:S04]  /*7b50*/  STL.64 [R1+0x120], R114 ;  /* 0x0001207201007387 */ /* 0x0003e80000100a00 */
[----:B------:R4:W-:Y:S01]  /*7b60*/  LDGSTS.E [R3+0x9180], desc[UR8][R110.64], P0 ;  /* 0x091800006e037fae */ /* 0x0009e20008121848 */
[----:B--2---:R-:W-:Y:S01]  /*7b70*/  IMAD.WIDE R116, R105, 0x4, R238 ;  /* 0x0000000469747825 */ /* 0x004fe200078e02ee */
[----:B------:R-:W-:-:S02]  /*7b80*/  ISETP.GE.U32.AND P0, PT, R48, 0x7fffffd6, PT ;  /* 0x7fffffd63000780c */ /* 0x000fc40003f06070 */
[----:B------:R3:W-:Y:S01]  /*7b90*/  STL.64 [R1+0xf8], R112 ;  /* 0x0000f87001007387 */ /* 0x0007e20000100a00 */
[----:B------:R-:W-:Y:S02]  /*7ba0*/  VIADD R48, R8, 0xfffffff1 ;  /* 0xfffffff108307836 */ /* 0x000fe40000000000 */
[----:B-1----:R-:W-:Y:S01]  /*7bb0*/  IMAD.WIDE R114, R105, 0x4, R4 ;  /* 0x0000000469727825 */ /* 0x002fe200078e0204 */
[----:B------:R4:W-:Y:S03]  /*7bc0*/  STL.64 [R1+0xf0], R110 ;  /* 0x0000f06e01007387 */ /* 0x0009e60000100a00 */
[----:B------:R-:W-:Y:S01]  /*7bd0*/  IMAD.SHL.U32 R105, R240, 0x2, RZ ;  /* 0x00000002f0697824 */ /* 0x000fe200078e00ff */
[----:B------:R-:W-:Y:S01]  /*7be0*/  LDGSTS.E [R3+0x9500], desc[UR8][R116.64], P2 ;  /* 0x0950000074037fae */ /* 0x000fe20009121848 */
[----:B---3--:R-:W-:-:S03]  /*7bf0*/  IMAD.WIDE R112, R109, 0x4, R238 ;  /* 0x000000046d707825 */ /* 0x008fc600078e02ee */
[----:B------:R1:W-:Y:S01]  /*7c00*/  LDGSTS.E [R3+0x9580], desc[UR8][R114.64], P2 ;  /* 0x0958000072037fae */ /* 0x0003e20009121848 */
[----:B------:R-:W-:Y:S01]  /*7c10*/  ISETP.GE.U32.AND P2, PT, R48, 0x7fffffd2, PT ;  /* 0x7fffffd23000780c */ /* 0x000fe20003f46070 */
[----:B------:R-:W-:Y:S02]  /*7c20*/  VIADD R48, R8, 0xfffffffc ;  /* 0xfffffffc08307836 */ /* 0x000fe40000000000 */
[----:B------:R-:W-:Y:S01]  /*7c30*/  STL.64 [R1+0xc8], R116 ;  /* 0x0000c87401007387 */ /* 0x000fe20000100a00 */
[----:B----4-:R-:W-:-:S03]  /*7c40*/  IMAD.WIDE R110, R109, 0x4, R4 ;  /* 0x000000046d6e7825 */ /* 0x010fc600078e0204 */
[----:B------:R1:W-:Y:S01]  /*7c50*/  STL.64 [R1+0xc0], R114 ;  /* 0x0000c07201007387 */ /* 0x0003e20000100a00 */
[----:B------:R-:W-:-:S03]  /*7c60*/  IMAD R109, R240, 0x1d, RZ ;  /* 0x0000001df06d7824 */ /* 0x000fc600078e02ff */
[----:B------:R2:W-:Y:S04]  /*7c70*/  STL.64 [R1+0x98], R112 ;  /* 0x0000987001007387 */ /* 0x0005e80000100a00 */
[----:B------:R2:W-:Y:S04]  /*7c80*/  LDGSTS.E [R3+0x9900], desc[UR8][R112.64], P1 ;  /* 0x0990000070037fae */ /* 0x0005e80008921848 */
[----:B------:R3:W-:Y:S01]  /*7c90*/  STL.64 [R1+0x90], R110 ;  /* 0x0000906e01007387 */ /* 0x0007e20000100a00 */
[----:B-1----:R-:W-:-:S03]  /*7ca0*/  IMAD.WIDE R114, R109, 0x4, R238 ;  /* 0x000000046d727825 */ /* 0x002fc600078e02ee */
[----:B------:R3:W-:Y:S01]  /*7cb0*/  LDGSTS.E [R3+0x9980], desc[UR8][R110.64], P1 ;  /* 0x099800006e037fae */ /* 0x0007e20008921848 */
[----:B------:R-:W-:Y:S01]  /*7cc0*/  ISETP.GE.U32.AND P1, PT, R48, 0x7fffffdd, PT ;  /* 0x7fffffdd3000780c */ /* 0x000fe20003f26070 */
[----:B------:R-:W-:Y:S02]  /*7cd0*/  VIADD R48, R8, 0xfffffff8 ;  /* 0xfffffff808307836 */ /* 0x000fe40000000000 */
[--C-:B--2---:R-:W-:Y:S01]  /*7ce0*/  IMAD.WIDE R112, R109, 0x4, R4.reuse ;  /* 0x000000046d707825 */ /* 0x104fe200078e0204 */
[----:B------:R1:W-:Y:S03]  /*7cf0*/  STL.64 [R1+0x68], R114 ;  /* 0x0000687201007387 */ /* 0x0003e60000100a00 */
[C---:B------:R-:W-:Y:S01]  /*7d00*/  IMAD.WIDE R108, R105.reuse, 0x4, R4 ;  /* 0x00000004696c7825 */ /* 0x040fe200078e0204 */
[----:B------:R1:W-:Y:S03]  /*7d10*/  LDGSTS.E [R3+0x9d00], desc[UR8][R114.64], P4 ;  /* 0x09d0000072037fae */ /* 0x0003e6000a121848 */
[----:B---3--:R-:W-:Y:S01]  /*7d20*/  IMAD.WIDE R110, R105, 0x4, R238 ;  /* 0x00000004696e7825 */ /* 0x008fe200078e02ee */
[----:B------:R-:W-:Y:S03]  /*7d30*/  STL.64 [R1+0x60], R112 ;  /* 0x0000607001007387 */ /* 0x000fe60000100a00 */
[----:B------:R-:W-:Y:S01]  /*7d40*/  IMAD R105, R240, 0x6, RZ ;  /* 0x00000006f0697824 */ /* 0x000fe200078e02ff */
[----:B------:R-:W-:Y:S01]  /*7d50*/  LDGSTS.E [R3+0x9d80], desc[UR8][R112.64], P4 ;  /* 0x09d8000070037fae */ /* 0x000fe2000a121848 */
[----:B------:R-:W-:-:S02]  /*7d60*/  ISETP.GE.U32.AND P4, PT, R48, 0x7fffffd9, PT ;  /* 0x7fffffd93000780c */ /* 0x000fc40003f86070 */
[C---:B------:R-:W-:Y:S01]  /*7d70*/  IMAD.WIDE R116, R105.reuse, 0x4, R238 ;  /* 0x0000000469747825 */ /* 0x040fe200078e02ee */
[----:B------:R-:W-:Y:S01]  /*7d80*/  STL.64 [R1+0x1c8], R110 ;  /* 0x0001c86e01007387 */ /* 0x000fe20000100a00 */
[----:B------:R-:W-:Y:S02]  /*7d90*/  SHF.R.U32.HI R48, RZ, 0xd, R9 ;  /* 0x0000000dff307819 */ /* 0x000fe40000011609 */
[----:B-1----:R-:W-:Y:S01]  /*7da0*/  IMAD.WIDE R114, R105, 0x4, R4 ;  /* 0x0000000469727825 */ /* 0x002fe200078e0204 */
[----:B------:R-:W-:Y:S03]  /*7db0*/  LDGSTS.E [R242+0x8200], desc[UR8][R110.64], !P3 ;  /* 0x082000006ef27fae */ /* 0x000fe6000d921848 */
[----:B------:R-:W-:Y:S01]  /*7dc0*/  IMAD R105, R240, 0xe, RZ ;  /* 0x0000000ef0697824 */ /* 0x000fe200078e02ff */
[----:B------:R1:W-:Y:S04]  /*7dd0*/  STL.64 [R1+0x1c0], R108 ;  /* 0x0001c06c01007387 */ /* 0x0003e80000100a00 */
[----:B------:R1:W-:Y:S04]  /*7de0*/  LDGSTS.E [R242+0x8280], desc[UR8][R108.64], !P3 ;  /* 0x082800006cf27fae */ /* 0x0003e8000d921848 */
        /* <DEDUP_REMOVED lines=8> */
[----:B------:R3:W-:Y:S01]  /*7e70*/  STL.64 [R1+0x180], R114 ;  /* 0x0001807201007387 */ /* 0x0007e20000100a00 */
[----:B------:R-:W-:Y:S02]  /*7e80*/  SHF.R.U32.HI R48, RZ, 0x9, R9 ;  /* 0x00000009ff307819 */ /* 0x000fe40000011609 */
[----:B------:R-:W-:Y:S01]  /*7e90*/  IMAD.WIDE R110, R109, 0x4, R4 ;  /* 0x000000046d6e7825 */ /* 0x000fe200078e0204 */
[----:B------:R1:W-:Y:S03]  /*7ea0*/  LDGSTS.E [R242+0x8a00], desc[UR8][R112.64], !P0 ;  /* 0x08a0000070f27fae */ /* 0x0003e6000c121848 */
[----:B------:R-:W-:Y:S01]  /*7eb0*/  IMAD R109, R240, 0x12, RZ ;  /* 0x00000012f06d7824 */ /* 0x000fe200078e02ff */
[----:B------:R4:W-:Y:S01]  /*7ec0*/  LDGSTS.E [R242+0x8a80], desc[UR8][R110.64], !P0 ;  /* 0x08a800006ef27fae */ /* 0x0009e2000c121848 */
[----:B--2---:R-:W-:-:S03]  /*7ed0*/  IMAD.WIDE R116, R105, 0x4, R238 ;  /* 0x0000000469747825 */ /* 0x004fc600078e02ee */
[----:B------:R1:W-:Y:S01]  /*7ee0*/  STL.64 [R1+0x148], R112 ;  /* 0x0001487001007387 */ /* 0x0003e20000100a00 */
[----:B---3--:R-:W-:-:S03]  /*7ef0*/  IMAD.WIDE R114, R105, 0x4, R4 ;  /* 0x0000000469727825 */ /* 0x008fc600078e0204 */
[----:B------:R2:W-:Y:S01]  /*7f00*/  LDGSTS.E [R242+0x8e00], desc[UR8][R116.64], !P2 ;  /* 0x08e0000074f27fae */ /* 0x0005e2000d121848 */
[----:B------:R-:W-:-:S03]  /*7f10*/  IMAD R105, R240, 0x16, RZ ;  /* 0x00000016f0697824 */ /* 0x000fc600078e02ff */
[----:B------:R3:W-:Y:S01]  /*7f20*/  LDGSTS.E [R242+0x8e80], desc[UR8][R114.64], !P2 ;  /* 0x08e8000072f27fae */ /* 0x0007e2000d121848 */
[----:B------:R-:W-:Y:S01]  /*7f30*/  LOP3.LUT P2, RZ, R48, 0x1, RZ, 0xc0, !PT ;  /* 0x0000000130ff7812 */ /* 0x000fe2000784c0ff */
[----:B------:R-:W-:Y:S02]  /*7f40*/  VIADD R48, R8, 0xfffffff4 ;  /* 0xfffffff408307836 */ /* 0x000fe40000000000 */
[----:B------:R4:W-:Y:S01]  /*7f50*/  STL.64 [R1+0x140], R110 ;  /* 0x0001406e01007387 */ /* 0x0009e20000100a00 */
[----:B-1----:R-:W-:Y:S02]  /*7f60*/  IMAD.WIDE R112, R109, 0x4, R238 ;  /* 0x000000046d707825 */ /* 0x002fe400078e02ee */
[----:B------:R-:W-:Y:S01]  /*7f70*/  ISETP.GE.U32.AND P0, PT, R48, 0x7fffffd5, PT ;  /* 0x7fffffd53000780c */ /* 0x000fe20003f06070 */
[----:B------:R2:W-:Y:S01]  /*7f80*/  STL.64 [R1+0x118], R116 ;  /* 0x0001187401007387 */ /* 0x0005e20000100a00 */
[----:B------:R-:W-:-:S03]  /*7f90*/  VIADD R48, R8, 0xfffffff0 ;  /* 0xfffffff008307836 */ /* 0x000fc60000000000 */
[----:B------:R1:W-:Y:S01]  /*7fa0*/  LDGSTS.E [R242+0x9200], desc[UR8][R112.64], P6 ;  /* 0x0920000070f27fae */ /* 0x0003e2000b121848 */
[----:B----4-:R-:W-:-:S03]  /*7fb0*/  IMAD.WIDE R110, R109, 0x4, R4 ;  /* 0x000000046d6e7825 */ /* 0x010fc600078e0204 */
[----:B------:R3:W-:Y:S01]  /*7fc0*/  STL.64 [R1+0x110], R114 ;  /* 0x0001107201007387 */ /* 0x0007e20000100a00 */
[----:B------:R-:W-:-:S03]  /*7fd0*/  IMAD R109, R240, 0x1a, RZ ;  /* 0x0000001af06d7824 */ /* 0x000fc600078e02ff */
[----:B------:R4:W-:Y:S01]  /*7fe0*/  LDGSTS.E [R242+0x9280], desc[UR8][R110.64], P6 ;  /* 0x092800006ef27fae */ /* 0x0009e2000b121848 */
[C---:B--2---:R-:W-:Y:S01]  /*7ff0*/  IMAD.WIDE R116, R105.reuse, 0x4, R238 ;  /* 0x0000000469747825 */ /* 0x044fe200078e02ee */
[----:B------:R-:W-:Y:S02]  /*8000*/  LOP3.LUT P6, RZ, R52, 0x1, RZ, 0xc0, !PT ;  /* 0x0000000134ff7812 */ /* 0x000fe400078cc0ff */
[----:B------:R1:W-:Y:S01]  /*8010*/  STL.64 [R1+0xe8], R112 ;  /* 0x0000e87001007387 */ /* 0x0003e20000100a00 */
[----:B------:R-:W-:Y:S01]  /*8020*/  LOP3.LUT R52, R246, 0x60, RZ, 0x3c, !PT ;  /* 0x00000060f6347812 */ /* 0x000fe200078e3cff */
[----:B---3--:R-:W-:Y:S02]  /*8030*/  IMAD.WIDE R114, R105, 0x4, R4 ;  /* 0x0000000469727825 */ /* 0x008fe400078e0204 */
[----:B------:R4:W-:Y:S02]  /*8040*/  STL.64 [R1+0xe0], R110 ;  /* 0x0000e06e01007387 */ /* 0x0009e40000100a00 */
[----:B------:R-:W-:-:S02]  /*8050*/  IMAD R105, R240, 0x3, RZ ;  /* 0x00000003f0697824 */ /* 0x000fc400078e02ff */
[----:B------:R-:W-:Y:S01]  /*8060*/  LDGSTS.E [R242+0x9600], desc[UR8][R116.64], P2 ;  /* 0x0960000074f27fae */ /* 0x000fe20009121848 */
[----:B------:R-:W-:Y:S02]  /*8070*/  VIADD R243, R52, UR4 ;  /* 0x0000000434f37c36 */ /* 0x000fe40008000000 */
[C---:B-1----:R-:W-:Y:S01]  /*8080*/  IMAD.WIDE R112, R109.reuse, 0x4, R238 ;  /* 0x000000046d707825 */ /* 0x042fe200078e02ee */
[----:B------:R-:W-:Y:S03]  /*8090*/  STL.64 [R1+0xb8], R116 ;  /* 0x0000b87401007387 */ /* 0x000fe60000100a00 */
[----:B------:R-:W-:Y:S01]  /*80a0*/  VIADD R52, R8, 0xffffffcf ;  /* 0xffffffcf08347836 */ /* 0x000fe20000000000 */
[----:B------:R1:W-:Y:S01]  /*80b0*/  LDGSTS.E [R242+0x9680], desc[UR8][R114.64], P2 ;  /* 0x0968000072f27fae */ /* 0x0003e20009121848 */
[----:B----4-:R-:W-:Y:S01]  /*80c0*/  IMAD.WIDE R110, R109, 0x4, R4 ;  /* 0x000000046d6e7825 */ /* 0x010fe200078e0204 */
[----:B------:R-:W-:-:S02]  /*80d0*/  ISETP.GE.U32.AND P2, PT, R48, 0x7fffffd1, PT ;  /* 0x7fffffd13000780c */ /* 0x000fc40003f46070 */
[----:B------:R1:W-:Y:S01]  /*80e0*/  STL.64 [R1+0xb0], R114 ;  /* 0x0000b07201007387 */ /* 0x0003e20000100a00 */
[----:B------:R-:W-:Y:S01]  /*80f0*/  IMAD R109, R240, 0x1e, RZ ;  /* 0x0000001ef06d7824 */ /* 0x000fe200078e02ff */
[----:B------:R-:W-:Y:S02]  /*8100*/  IADD3 R48, R8, -0x34, RZ ;  /* 0xffffffcc08307810 */ /* 0x000fe40007ffe0ff */
[----:B------:R2:W-:Y:S04]  /*8110*/  STL.64 [R1+0x88], R112 ;  /* 0x0000887001007387 */ /* 0x0005e80000100a00 */
[----:B------:R2:W-:Y:S01]  /*8120*/  LDGSTS.E [R242+0x9a00], desc[UR8][R112.64], P3 ;  /* 0x09a0000070f27fae */ /* 0x0005e20009921848 */
[----:B-1----:R-:W-:-:S03]  /*8130*/  IMAD.WIDE R114, R109, 0x4, R238 ;  /* 0x000000046d727825 */ /* 0x002fc600078e02ee */
[----:B------:R1:W-:Y:S04]  /*8140*/  STL.64 [R1+0x80], R110 ;  /* 0x0000806e01007387 */ /* 0x0003e80000100a00 */
[----:B------:R1:W-:Y:S01]  /*8150*/  LDGSTS.E [R242+0x9a80], desc[UR8][R110.64], P3 ;  /* 0x09a800006ef27fae */ /* 0x0003e20009921848 */
[----:B------:R-:W-:Y:S01]  /*8160*/  ISETP.GE.U32.AND P3, PT, R48, 0x7fffffad, PT ;  /* 0x7fffffad3000780c */ /* 0x000fe20003f66070 */
[----:B------:R-:W-:Y:S02]  /*8170*/  VIADD R48, R8, 0xffffffcd ;  /* 0xffffffcd08307836 */ /* 0x000fe40000000000 */
[----:B--2---:R-:W-:Y:S01]  /*8180*/  IMAD.WIDE R112, R109, 0x4, R4 ;  /* 0x000000046d707825 */ /* 0x004fe200078e0204 */
[----:B------:R2:W-:Y:S01]  /*8190*/  LDGSTS.E [R242+0x9e00], desc[UR8][R114.64], P6 ;  /* 0x09e0000072f27fae */ /* 0x0005e2000b121848 */
[----:B------:R-:W-:-:S02]  /*81a0*/  SEL R120, RZ, 0x1, P3 ;  /* 0x00000001ff787807 */ /* 0x000fc40001800000 */
[C---:B------:R-:W-:Y:S01]  /*81b0*/  IMAD.WIDE R108, R105.reuse, 0x4, R4 ;  /* 0x00000004696c7825 */ /* 0x040fe200078e0204 */
[----:B------:R-:W-:Y:S01]  /*81c0*/  LDGSTS.E [R242+0x9e80], desc[UR8][R112.64], P6 ;  /* 0x09e8000070f27fae */ /* 0x000fe2000b121848 */
[----:B------:R-:W-:Y:S02]  /*81d0*/  ISETP.GT.AND P6, PT, R122, 0x1f, PT ;  /* 0x0000001f7a00780c */ /* 0x000fe40003fc4270 */
[----:B-1----:R-:W-:Y:S01]  /*81e0*/  IMAD.WIDE R110, R105, 0x4, R238 ;  /* 0x00000004696e7825 */ /* 0x002fe200078e02ee */
[----:B------:R-:W-:Y:S01]  /*81f0*/  ISETP.GE.U32.AND P3, PT, R52, 0x7fffffb0, PT ;  /* 0x7fffffb03400780c */ /* 0x000fe20003f66070 */
[----:B------:R2:W-:Y:S02]  /*8200*/  STL.64 [R1+0x58], R114 ;  /* 0x0000587201007387 */ /* 0x0005e40000100a00 */
[----:B------:R-:W-:Y:S02]  /*8210*/  VIADD R52, R8, 0xffffffc9 ;  /* 0xffffffc908347836 */ /* 0x000fe40000000000 */
[----:B------:R1:W-:Y:S04]  /*8220*/  LDGSTS.E [R243+0x8300], desc[UR8][R110.64], !P1 ;  /* 0x083000006ef37fae */ /* 0x0003e8000c921848 */
[----:B------:R3:W-:Y:S01]  /*8230*/  LDGSTS.E [R243+0x8380], desc[UR8][R108.64], !P1 ;  /* 0x083800006cf37fae */ /* 0x0007e2000c921848 */
[----:B------:R-:W-:-:S02]  /*8240*/  ISETP.GE.U32.AND P1, PT, R48, 0x7fffffae, PT ;  /* 0x7fffffae3000780c */ /* 0x000fc40003f26070 */
[----:B------:R-:W-:Y:S01]  /*8250*/  SEL R48, RZ, 0x4, !P6 ;  /* 0x00000004ff307807 */ /* 0x000fe20007000000 */
[----:B------:R-:W-:Y:S01]  /*8260*/  STL.64 [R1+0x50], R112 ;  /* 0x0000507001007387 */ /* 0x000fe20000100a00 */
[----:B------:R-:W-:Y:S01]  /*8270*/  ISETP.GE.U32.AND P6, PT, R54, 0x7fffffaf, PT ;  /* 0x7fffffaf3600780c */ /* 0x000fe20003fc6070 */
[----:B------:R-:W-:Y:S01]  /*8280*/  VIADD R54, R8, 0xffffffc8 ;  /* 0xffffffc808367836 */ /* 0x000fe20000000000 */
[----:B--2---:R-:W-:Y:S01]  /*8290*/  SEL R115, RZ, 0x1fffe, P1 ;  /* 0x0001fffeff737807 */ /* 0x004fe20000800000 */
[----:B------:R1:W-:Y:S01]  /*82a0*/  STL.64 [R1+0x1b8], R110 ;  /* 0x0001b86e01007387 */ /* 0x0003e20000100a00 */
[----:B------:R-:W-:Y:S02]  /*82b0*/  SEL R84, RZ, 0x4, P6 ;  /* 0x00000004ff547807 */ /* 0x000fe40003000000 */
[----:B------:R-:W-:Y:S01]  /*82c0*/  ISETP.GE.U32.AND P6, PT, R52, 0x7fffffaa, PT ;  /* 0x7fffffaa3400780c */ /* 0x000fe20003fc6070 */
[----:B------:R-:W-:Y:S01]  /*82d0*/  VIADD R52, R8, 0xffffffcb ;  /* 0xffffffcb08347836 */ /* 0x000fe20000000000 */
[----:B------:R-:W-:Y:S01]  /*82e0*/  ISETP.GE.U32.AND P1, PT, R54, 0x7fffffa9, PT ;  /* 0x7fffffa93600780c */ /* 0x000fe20003f26070 */
[----:B------:R3:W-:Y:S01]  /*82f0*/  STL.64 [R1+0x1b0], R108 ;  /* 0x0001b06c01007387 */ /* 0x0007e20000100a00 */
[----:B------:R-:W-:Y:S01]  /*8300*/  IADD3 R54, R8, -0x36, RZ ;  /* 0xffffffca08367810 */ /* 0x000fe20007ffe0ff */
[----:B------:R-:W-:Y:S01]  /*8310*/  IMAD.IADD R115, R120, 0x1, R115 ;  /* 0x0000000178737824 */ /* 0x000fe200078e0273 */
[----:B------:R-:W-:Y:S01]  /*8320*/  SEL R117, RZ, 0x1, P1 ;  /* 0x00000001ff757807 */ /* 0x000fe20000800000 */
[----:B------:R-:W-:Y:S01]  /*8330*/  STL [R1+0x32c], R122 ;  /* 0x00032c7a01007387 */ /* 0x000fe20000100800 */
[----:B------:R-:W-:Y:S01]  /*8340*/  ISETP.GE.U32.AND P1, PT, R52, 0x7fffffac, PT ;  /* 0x7fffffac3400780c */ /* 0x000fe20003f26070 */
[----:B------:R-:W-:Y:S01]  /*8350*/  VIADD R52, R8, 0xffffffc5 ;  /* 0xffffffc508347836 */ /* 0x000fe20000000000 */
[----:B-1----:R-:W-:Y:S01]  /*8360*/  SEL R110, RZ, 0x7fff8, P3 ;  /* 0x0007fff8ff6e7807 */ /* 0x002fe20001800000 */
[----:B------:R-:W-:Y:S01]  /*8370*/  STL [R1+0x93c], R124 ;  /* 0x00093c7c01007387 */ /* 0x000fe20000100800 */
[----:B------:R-:W-:Y:S01]  /*8380*/  ISETP.GE.U32.AND P3, PT, R54, 0x7fffffab, PT ;  /* 0x7fffffab3600780c */ /* 0x000fe20003f66070 */
[----:B------:R-:W-:Y:S01]  /*8390*/  VIADD R54, R8, 0xffffffc4 ;  /* 0xffffffc408367836 */ /* 0x000fe20000000000 */
[----:B------:R-:W-:-:S02]  /*83a0*/  SEL R72, RZ, 0x1fffe, P6 ;  /* 0x0001fffeff487807 */ /* 0x000fc40003000000 */
[----:B------:R-:W-:Y:S02]  /*83b0*/  SEL R60, RZ, 0x4, P3 ;  /* 0x00000004ff3c7807 */ /* 0x000fe40001800000 */
[----:B------:R-:W-:Y:S01]  /*83c0*/  ISETP.GE.U32.AND P3, PT, R52, 0x7fffffa6, PT ;  /* 0x7fffffa63400780c */ /* 0x000fe20003f66070 */
[----:B------:R-:W-:Y:S01]  /*83d0*/  VIADD R52, R8, 0xffffffc7 ;  /* 0xffffffc708347836 */ /* 0x000fe20000000000 */
[----:B------:R-:W-:Y:S01]  /*83e0*/  ISETP.GE.U32.AND P6, PT, R54, 0x7fffffa5, PT ;  /* 0x7fffffa53600780c */ /* 0x000fe20003fc6070 */
[----:B------:R-:W-:Y:S01]  /*83f0*/  IMAD.IADD R72, R117, 0x1, R72 ;  /* 0x0000000175487824 */ /* 0x000fe200078e0248 */
[----:B------:R-:W-:Y:S01]  /*8400*/  IADD3 R54, R8, -0x3a, RZ ;  /* 0xffffffc608367810 */ /* 0x000fe20007ffe0ff */
[----:B------:R-:W-:Y:S01]  /*8410*/  IMAD R117, R107, UR5, RZ ;  /* 0x000000056b757c24 */ /* 0x000fe2000f8e02ff */
[----:B------:R-:W-:Y:S02]  /*8420*/  SEL R116, RZ, 0x1, P6 ;  /* 0x00000001ff747807 */ /* 0x000fe40003000000 */
[----:B---3--:R-:W-:-:S02]  /*8430*/  SEL R108, RZ, 0x7fff8, P1 ;  /* 0x0007fff8ff6c7807 */ /* 0x008fc40000800000 */
[----:B------:R-:W-:Y:S01]  /*8440*/  ISETP.GE.U32.AND P6, PT, R52, 0x7fffffa8, PT ;  /* 0x7fffffa83400780c */ /* 0x000fe20003fc6070 */
[----:B------:R-:W-:Y:S01]  /*8450*/  VIADD R52, R8, 0xffffffc2 ;  /* 0xffffffc208347836 */ /* 0x000fe20000000000 */
[----:B------:R-:W-:Y:S01]  /*8460*/  ISETP.GE.U32.AND P1, PT, R54, 0x7fffffa7, PT ;  /* 0x7fffffa73600780c */ /* 0x000fe20003f26070 */
[----:B------:R-:W-:Y:S01]  /*8470*/  VIADD R54, R8, 0xffffffc1 ;  /* 0xffffffc108367836 */ /* 0x000fe20000000000 */
[----:B------:R-:W-:Y:S02]  /*8480*/  SEL R109, RZ, 0x1fffe, P3 ;  /* 0x0001fffeff6d7807 */ /* 0x000fe40001800000 */
[----:B------:R-:W-:Y:S02]  /*8490*/  SEL R58, RZ, 0x4, P1 ;  /* 0x00000004ff3a7807 */ /* 0x000fe40000800000 */
[----:B------:R-:W-:Y:S01]  /*84a0*/  ISETP.GE.U32.AND P1, PT, R52, 0x7fffffa3, PT ;  /* 0x7fffffa33400780c */ /* 0x000fe20003f26070 */
[----:B------:R-:W-:Y:S01]  /*84b0*/  VIADD R52, R8, 0xffffffdc ;  /* 0xffffffdc08347836 */ /* 0x000fe20000000000 */
[----:B------:R-:W-:-:S02]  /*84c0*/  ISETP.GE.U32.AND P3, PT, R54, 0x7fffffa2, PT ;  /* 0x7fffffa23600780c */ /* 0x000fc40003f66070 */
[----:B------:R-:W-:Y:S02]  /*84d0*/  IADD3 R54, R8, -0x3d, RZ ;  /* 0xffffffc308367810 */ /* 0x000fe40007ffe0ff */
[----:B------:R-:W-:Y:S02]  /*84e0*/  SEL R102, RZ, 0x7fff8, P6 ;  /* 0x0007fff8ff667807 */ /* 0x000fe40003000000 */
[----:B------:R-:W-:Y:S02]  /*84f0*/  SEL R105, RZ, 0x1fffe, P3 ;  /* 0x0001fffeff697807 */ /* 0x000fe40001800000 */
[----:B------:R-:W-:Y:S01]  /*8500*/  ISETP.GE.U32.AND P6, PT, R54, 0x7fffffa4, PT ;  /* 0x7fffffa43600780c */ /* 0x000fe20003fc6070 */
[----:B------:R-:W-:Y:S01]  /*8510*/  VIADD R54, R8, 0xffffffdd ;  /* 0xffffffdd08367836 */ /* 0x000fe20000000000 */
[----:B------:R-:W-:Y:S01]  /*8520*/  ISETP.GE.U32.AND P3, PT, R52, 0x7fffffbd, PT ;  /* 0x7fffffbd3400780c */ /* 0x000fe20003f66070 */
[----:B------:R-:W-:Y:S01]  /*8530*/  VIADD R52, R8, 0xffffffde ;  /* 0xffffffde08347836 */ /* 0x000fe20000000000 */
[----:B------:R-:W-:-:S02]  /*8540*/  SEL R68, RZ, 0x4, P1 ;  /* 0x00000004ff447807 */ /* 0x000fc40000800000 */
[----:B------:R-:W-:Y:S02]  /*8550*/  SEL R86, RZ, 0x7fff8, P6 ;  /* 0x0007fff8ff567807 */ /* 0x000fe40003000000 */
[----:B------:R-:W-:Y:S02]  /*8560*/  ISETP.GE.U32.AND P1, PT, R54, 0x7fffffbe, PT ;  /* 0x7fffffbe3600780c */ /* 0x000fe40003f26070 */
[----:B------:R-:W-:Y:S01]  /*8570*/  ISETP.GE.U32.AND P6, PT, R52, 0x7fffffbf, PT ;  /* 0x7fffffbf3400780c */ /* 0x000fe20003fc6070 */
[C---:B------:R-:W-:Y:S01]  /*8580*/  VIADD R52, R8.reuse, 0xffffffd8 ;  /* 0xffffffd808347836 */ /* 0x040fe20000000000 */
[----:B------:R-:W-:Y:S02]  /*8590*/  IADD3 R54, R8, -0x21, RZ ;  /* 0xffffffdf08367810 */ /* 0x000fe40007ffe0ff */
[----:B------:R-:W-:Y:S02]  /*85a0*/  SEL R114, RZ, 0x1, P3 ;  /* 0x00000001ff727807 */ /* 0x000fe40001800000 */
[----:B------:R-:W-:Y:S01]  /*85b0*/  ISETP.GE.U32.AND P3, PT, R54, 0x7fffffc0, PT ;  /* 0x7fffffc03600780c */ /* 0x000fe20003f66070 */
[----:B------:R-:W-:Y:S01]  /*85c0*/  VIADD R54, R8, 0xffffffd9 ;  /* 0xffffffd908367836 */ /* 0x000fe20000000000 */
[----:B------:R-:W-:-:S02]  /*85d0*/  SEL R88, RZ, 0x1fffe, P1 ;  /* 0x0001fffeff587807 */ /* 0x000fc40000800000 */
[----:B------:R-:W-:Y:S01]  /*85e0*/  ISETP.GE.U32.AND P1, PT, R52, 0x7fffffb9, PT ;  /* 0x7fffffb93400780c */ /* 0x000fe20003f26070 */
[----:B------:R-:W-:Y:S01]  /*85f0*/  VIADD R52, R8, 0xffffffda ;  /* 0xffffffda08347836 */ /* 0x000fe20000000000 */
[----:B------:R-:W-:Y:S01]  /*8600*/  SEL R70, RZ, 0x4, P6 ;  /* 0x00000004ff467807 */ /* 0x000fe20003000000 */
[----:B------:R-:W-:Y:S01]  /*8610*/  IMAD.IADD R88, R114, 0x1, R88 ;  /* 0x0000000172587824 */ /* 0x000fe200078e0258 */
[----:B------:R-:W-:Y:S02]  /*8620*/  ISETP.GE.U32.AND P6, PT, R54, 0x7fffffba, PT ;  /* 0x7fffffba3600780c */ /* 0x000fe40003fc6070 */
[----:B------:R-:W-:Y:S02]  /*8630*/  SEL R82, RZ, 0x7fff8, P3 ;  /* 0x0007fff8ff527807 */ /* 0x000fe40001800000 */
[----:B------:R-:W-:Y:S02]  /*8640*/  IADD3 R54, R8, -0x25, RZ ;  /* 0xffffffdb08367810 */ /* 0x000fe40007ffe0ff */
[----:B------:R-:W-:Y:S01]  /*8650*/  ISETP.GE.U32.AND P3, PT, R52, 0x7fffffbb, PT ;  /* 0x7fffffbb3400780c */ /* 0x000fe20003f66070 */
[----:B------:R-:W-:Y:S01]  /*8660*/  VIADD R52, R8, 0xffffffd4 ;  /* 0xffffffd408347836 */ /* 0x000fe20000000000 */
[----:B------:R-:W-:-:S02]  /*8670*/  SEL R113, RZ, 0x1, P1 ;  /* 0x00000001ff717807 */ /* 0x000fc40000800000 */
[----:B------:R-:W-:Y:S02]  /*8680*/  ISETP.GE.U32.AND P1, PT, R54, 0x7fffffbc, PT ;  /* 0x7fffffbc3600780c */ /* 0x000fe40003f26070 */
[----:B------:R-:W-:Y:S02]  /*8690*/  SEL R54, RZ, 0x1fffe, P6 ;  /* 0x0001fffeff367807 */ /* 0x000fe40003000000 */
[----:B------:R-:W-:Y:S01]  /*86a0*/  ISETP.GE.U32.AND P6, PT, R52, 0x7fffffb5, PT ;  /* 0x7fffffb53400780c */ /* 0x000fe20003fc6070 */
[----:B------:R-:W-:Y:S01]  /*86b0*/  VIADD R52, R8, 0xffffffd6 ;  /* 0xffffffd608347836 */ /* 0x000fe20000000000 */
[----:B------:R-:W-:Y:S01]  /*86c0*/  SEL R56, RZ, 0x4, P3 ;  /* 0x00000004ff387807 */ /* 0x000fe20001800000 */
[----:B------:R-:W-:Y:S01]  /*86d0*/  IMAD.IADD R54, R113, 0x1, R54 ;  /* 0x0000000171367824 */ /* 0x000fe200078e0236 */
[----:B------:R-:W-:Y:S02]  /*86e0*/  ISETP.GE.U32.AND P3, PT, R62, 0x7fffffb6, PT ;  /* 0x7fffffb63e00780c */ /* 0x000fe40003f66070 */
[----:B------:R-:W-:-:S02]  /*86f0*/  IADD3 R62, R8, -0x29, RZ ;  /* 0xffffffd7083e7810 */ /* 0x000fc40007ffe0ff */
[----:B------:R-:W-:Y:S02]  /*8700*/  SEL R78, RZ, 0x7fff8, P1 ;  /* 0x0007fff8ff4e7807 */ /* 0x000fe40000800000 */
[----:B------:R-:W-:Y:S01]  /*8710*/  ISETP.GE.U32.AND P1, PT, R52, 0x7fffffb7, PT ;  /* 0x7fffffb73400780c */ /* 0x000fe20003f26070 */
[----:B------:R-:W-:Y:S01]  /*8720*/  VIADD R52, R8, 0xffffffd0 ;  /* 0xffffffd008347836 */ /* 0x000fe20000000000 */
[----:B------:R-:W-:Y:S02]  /*8730*/  SEL R112, RZ, 0x1, P6 ;  /* 0x00000001ff707807 */ /* 0x000fe40003000000 */
[----:B------:R-:W-:Y:S01]  /*8740*/  ISETP.GE.U32.AND P6, PT, R62, 0x7fffffb8, PT ;  /* 0x7fffffb83e00780c */ /* 0x000fe20003fc6070 */
[----:B------:R-:W-:Y:S01]  /*8750*/  VIADD R62, R8, 0xffffffd1 ;  /* 0xffffffd1083e7836 */ /* 0x000fe20000000000 */
[----:B------:R-:W-:Y:S02]  /*8760*/  SEL R80, RZ, 0x1fffe, P3 ;  /* 0x0001fffeff507807 */ /* 0x000fe40001800000 */
[----:B------:R-:W-:-:S02]  /*8770*/  ISETP.GE.U32.AND P3, PT, R52, 0x7fffffb1, PT ;  /* 0x7fffffb13400780c */ /* 0x000fc40003f66070 */
[----:B------:R-:W-:Y:S02]  /*8780*/  SEL R52, RZ, 0x4, P1 ;  /* 0x00000004ff347807 */ /* 0x000fe40000800000 */
[----:B------:R-:W-:Y:S02]  /*8790*/  ISETP.GE.U32.AND P1, PT, R62, 0x7fffffb2, PT ;  /* 0x7fffffb23e00780c */ /* 0x000fe40003f26070 */
[----:B------:R-:W-:Y:S02]  /*87a0*/  IADD3 R62, R8, -0x2d, RZ ;  /* 0xffffffd3083e7810 */ /* 0x000fe40007ffe0ff */
[----:B------:R-:W-:Y:S02]  /*87b0*/  SEL R74, RZ, 0x7fff8, P6 ;  /* 0x0007fff8ff4a7807 */ /* 0x000fe40003000000 */
[----:B------:R-:W-:Y:S02]  /*87c0*/  ISETP.GE.U32.AND P6, PT, R76, 0x7fffffb3, PT ;  /* 0x7fffffb34c00780c */ /* 0x000fe40003fc6070 */
[----:B------:R-:W-:-:S02]  /*87d0*/  SEL R111, RZ, 0x1, P3 ;  /* 0x00000001ff6f7807 */ /* 0x000fc40001800000 */
[----:B------:R-:W-:Y:S02]  /*87e0*/  ISETP.GE.U32.AND P3, PT, R62, 0x7fffffb4, PT ;  /* 0x7fffffb43e00780c */ /* 0x000fe40003f66070 */
[----:B------:R-:W-:Y:S02]  /*87f0*/  SEL R76, RZ, 0x1fffe, P1 ;  /* 0x0001fffeff4c7807 */ /* 0x000fe40000800000 */
[----:B------:R-:W-:Y:S02]  /*8800*/  ISETP.GE.U32.AND P1, PT, R124, 0x7fffffa1, PT ;  /* 0x7fffffa17c00780c */ /* 0x000fe40003f26070 */
[----:B------:R-:W-:Y:S01]  /*8810*/  SEL R62, RZ, 0x4, P6 ;  /* 0x00000004ff3e7807 */ /* 0x000fe20003000000 */
[----:B------:R-:W-:Y:S01]  /*8820*/  IMAD.IADD R76, R111, 0x1, R76 ;  /* 0x000000016f4c7824 */ /* 0x000fe200078e024c */
[----:B------:R-:W-:Y:S02]  /*8830*/  ISETP.GE.AND P6, PT, R135, R8, PT ;  /* 0x000000088700720c */ /* 0x000fe40003fc6270 */
[----:B------:R-:W-:-:S02]  /*8840*/  SEL R8, RZ, 0x7fff8, P3 ;  /* 0x0007fff8ff087807 */ /* 0x000fc40001800000 */
[----:B------:R-:W-:Y:S02]  /*8850*/  ISETP.GE.AND P3, PT, R135, R50, PT ;  /* 0x000000328700720c */ /* 0x000fe40003f66270 */
[----:B------:R-:W-:Y:S02]  /*8860*/  SEL R50, RZ, 0x1, P1 ;  /* 0x00000001ff327807 */ /* 0x000fe40000800000 */
[----:B------:R-:W-:Y:S02]  /*8870*/  IADD3 R80, R112, R80, RZ ;  /* 0x0000005070507210 */ /* 0x000fe40007ffe0ff */
[----:B------:R-:W-:Y:S01]  /*8880*/  LOP3.LUT R72, R72, 0x3, RZ, 0xc0, !PT ;  /* 0x0000000348487812 */ /* 0x000fe200078ec0ff */
[----:B------:R-:W-:Y:S01]  /*8890*/  IMAD.IADD R50, R50, 0x1, R105 ;  /* 0x0000000132327824 */ /* 0x000fe200078e0269 */
[----:B------:R-:W-:Y:S01]  /*88a0*/  LOP3.LUT R54, R54, 0x3, RZ, 0xc0, !PT ;  /* 0x0000000336367812 */ /* 0x000fe200078ec0ff */
[----:B------:R-:W-:Y:S01]  /*88b0*/  IMAD R105, R87, UR5, RZ ;  /* 0x0000000557697c24 */ /* 0x000fe2000f8e02ff */
[----:B------:R-:W-:-:S02]  /*88c0*/  LOP3.LUT R76, R76, 0x3, RZ, 0xc0, !PT ;  /* 0x000000034c4c7812 */ /* 0x000fc400078ec0ff */
[----:B------:R-:W-:Y:S02]  /*88d0*/  IADD3 R109, R116, R109, RZ ;  /* 0x0000006d746d7210 */ /* 0x000fe40007ffe0ff */
[----:B------:R-:W-:Y:S02]  /*88e0*/  LOP3.LUT R50, R50, 0x3, RZ, 0xc0, !PT ;  /* 0x0000000332327812 */ /* 0x000fe400078ec0ff */
[----:B------:R-:W-:Y:S02]  /*88f0*/  IADD3 R60, R72, R108, R60 ;  /* 0x0000006c483c7210 */ /* 0x000fe40007ffe03c */
[----:B------:R-:W-:Y:S02]  /*8900*/  LOP3.LUT R80, R80, 0x3, RZ, 0xc0, !PT ;  /* 0x0000000350507812 */ /* 0x000fe400078ec0ff */
[----:B------:R-:W-:Y:S01]  /*8910*/  IADD3 R54, R54, R78, R56 ;  /* 0x0000004e36367210 */ /* 0x000fe20007ffe038 */
[----:B------:R-:W-:Y:S01]  /*8920*/  IMAD.SHL.U32 R60, R60, 0x100, RZ ;  /* 0x000001003c3c7824 */ /* 0x000fe200078e00ff */
[----:B------:R-:W-:-:S02]  /*8930*/  IADD3 R8, R76, R8, R62 ;  /* 0x000000084c087210 */ /* 0x000fc40007ffe03e */
[----:B------:R-:W-:Y:S01]  /*8940*/  LOP3.LUT R109, R109, 0x3, RZ, 0xc0, !PT ;  /* 0x000000036d6d7812 */ /* 0x000fe200078ec0ff */
[----:B------:R-:W-:Y:S01]  /*8950*/  IMAD.SHL.U32 R54, R54, 0x100, RZ ;  /* 0x0000010036367824 */ /* 0x000fe200078e00ff */
[----:B------:R-:W-:Y:S02]  /*8960*/  IADD3 R50, R50, R86, R68 ;  /* 0x0000005632327210 */ /* 0x000fe40007ffe044 */
[----:B------:R-:W-:Y:S02]  /*8970*/  IADD3 R52, R80, R74, R52 ;  /* 0x0000004a50347210 */ /* 0x000fe40007ffe034 */
[----:B------:R-:W-:Y:S02]  /*8980*/  LOP3.LUT R8, R8, 0xf, RZ, 0xc0, !PT ;  /* 0x0000000f08087812 */ /* 0x000fe400078ec0ff */
[----:B------:R-:W-:Y:S02]  /*8990*/  LOP3.LUT R115, R115, 0x3, RZ, 0xc0, !PT ;  /* 0x0000000373737812 */ /* 0x000fe400078ec0ff */
[----:B------:R-:W-:Y:S01]  /*89a0*/  LOP3.LUT R88, R88, 0x3, RZ, 0xc0, !PT ;  /* 0x0000000358587812 */ /* 0x000fe200078ec0ff */
[----:B------:R-:W-:Y:S01]  /*89b0*/  IMAD R52, R52, 0x10, R8 ;  /* 0x0000001034347824 */ /* 0x000fe200078e0208 */
[----:B------:R-:W-:Y:S01]  /*89c0*/  IADD3 R58, R109, R102, R58 ;  /* 0x000000666d3a7210 */ /* 0x000fe20007ffe03a */
[----:B------:R-:W-:Y:S01]  /*89d0*/  IMAD R8, R240, 0x7, RZ ;  /* 0x00000007f0087824 */ /* 0x000fe200078e02ff */
[----:B------:R-:W-:-:S02]  /*89e0*/  LOP3.LUT R50, R50, 0xf, RZ, 0xc0, !PT ;  /* 0x0000000f32327812 */ /* 0x000fc400078ec0ff */
[----:B------:R-:W-:Y:S01]  /*89f0*/  IADD3 R84, R115, R110, R84 ;  /* 0x0000006e73547210 */ /* 0x000fe20007ffe054 */
[----:B------:R-:W-:Y:S01]  /*8a00*/  IMAD.WIDE R180, R8, 0x4, R238 ;  /* 0x0000000408b47825 */ /* 0x000fe200078e02ee */
[----:B------:R-:W-:Y:S02]  /*8a10*/  IADD3 R70, R88, R82, R70 ;  /* 0x0000005258467210 */ /* 0x000fe40007ffe046 */
[----:B------:R-:W-:Y:S01]  /*8a20*/  LOP3.LUT R60, R60, 0xf00, RZ, 0xe2, !PT ;  /* 0x00000f003c3c7812 */ /* 0x000fe200078ee2ff */
[----:B------:R-:W-:Y:S01]  /*8a30*/  IMAD.WIDE R134, R8, 0x4, R4 ;  /* 0x0000000408867825 */ /* 0x000fe200078e0204 */
[----:B------:R-:W-:Y:S01]  /*8a40*/  LOP3.LUT R54, R54, 0xf00, RZ, 0xe2, !PT ;  /* 0x00000f0036367812 */ /* 0x000fe200078ee2ff */
[----:B------:R1:W-:Y:S01]  /*8a50*/  LDGSTS.E [R243+0x8700], desc[UR8][R180.64], !P4 ;  /* 0x08700000b4f37fae */ /* 0x0003e2000e121848 */
[----:B------:R-:W-:Y:S01]  /*8a60*/  LEA R50, R58, R50, 0x4 ;  /* 0x000000323a327211 */ /* 0x000fe200078e20ff */
[----:B------:R-:W-:Y:S01]  /*8a70*/  IMAD R60, R84, 0x1000, R60 ;  /* 0x00001000543c7824 */ /* 0x000fe200078e023c */
[----:B------:R-:W-:Y:S01]  /*8a80*/  LOP3.LUT R52, R52, 0xff, RZ, 0xc0, !PT ;  /* 0x000000ff34347812 */ /* 0x000fe200078ec0ff */
[----:B------:R-:W-:Y:S01]  /*8a90*/  IMAD R54, R70, 0x1000, R54 ;  /* 0x0000100046367824 */ /* 0x000fe200078e0236 */
[----:B------:R-:W-:Y:S01]  /*8aa0*/  LOP3.LUT R50, R50, 0xff, RZ, 0xc0, !PT ;  /* 0x000000ff32327812 */ /* 0x000fe200078ec0ff */
[----:B------:R2:W-:Y:S01]  /*8ab0*/  LDGSTS.E [R243+0x8780], desc[UR8][R134.64], !P4 ;  /* 0x0878000086f37fae */ /* 0x0005e2000e121848 */
[----:B------:R-:W-:Y:S01]  /*8ac0*/  SEL R48, R48, RZ, !P6 ;  /* 0x000000ff30307207 */ /* 0x000fe20007000000 */
[----:B------:R-:W-:Y:S01]  /*8ad0*/  IMAD.IADD R52, R54, 0x1, R52 ;  /* 0x0000000136347824 */ /* 0x000fe200078e0234 */
[----:B------:R-:W-:Y:S01]  /*8ae0*/  IADD3 R50, R60, R50, RZ ;  /* 0x000000323c327210 */ /* 0x000fe20007ffe0ff */
[----:B------:R1:W-:Y:S01]  /*8af0*/  STL.64 [R1+0x178], R180 ;  /* 0x000178b401007387 */ /* 0x0003e20000100a00 */
[----:B------:R-:W-:Y:S01]  /*8b00*/  ISETP.NE.U32.AND P4, PT, R48, RZ, PT ;  /* 0x000000ff3000720c */ /* 0x000fe20003f85070 */
[----:B------:R-:W-:Y:S01]  /*8b10*/  IMAD R48, R240, 0xb, RZ ;  /* 0x0000000bf0307824 */ /* 0x000fe200078e02ff */
[----:B------:R-:W-:Y:S01]  /*8b20*/  PRMT R247, R50, 0x5410, R52 ;  /* 0x0000541032f77816 */ /* 0x000fe20000000034 */
[----:B------:R-:W-:Y:S01]  /*8b30*/  IMAD R50, R240, 0xf, RZ ;  /* 0x0000000ff0327824 */ /* 0x000fe200078e02ff */
[----:B------:R-:W-:Y:S01]  /*8b40*/  SHF.R.U32.HI R8, RZ, 0x4, R9 ;  /* 0x00000004ff087819 */ /* 0x000fe20000011609 */
[----:B------:R-:W-:Y:S01]  /*8b50*/  IMAD.WIDE R114, R48, 0x4, R238 ;  /* 0x0000000430727825 */ /* 0x000fe200078e02ee */
[----:B------:R2:W-:Y:S01]  /*8b60*/  STL.64 [R1+0x170], R134 ;  /* 0x0001708601007387 */ /* 0x0005e20000100a00 */
[----:B------:R-:W-:-:S02]  /*8b70*/  ISETP.GT.AND P6, PT, R122, 0x3f, PT ;  /* 0x0000003f7a00780c */ /* 0x000fc40003fc4270 */
[----:B------:R-:W-:Y:S01]  /*8b80*/  IMAD.WIDE R112, R48, 0x4, R4 ;  /* 0x0000000430707825 */ /* 0x000fe200078e0204 */
[--C-:B------:R-:W-:Y:S01]  /*8b90*/  SHF.R.U32.HI R48, RZ, 0xc, R9.reuse ;  /* 0x0000000cff307819 */ /* 0x100fe20000011609 */
[----:B------:R3:W-:Y:S01]  /*8ba0*/  LDGSTS.E [R243+0x8b00], desc[UR8][R114.64], !P0 ;  /* 0x08b0000072f37fae */ /* 0x0007e2000c121848 */
[----:B------:R-:W-:Y:S01]  /*8bb0*/  SHF.R.U32.HI R9, RZ, 0x8, R9 ;  /* 0x00000008ff097819 */ /* 0x000fe20000011609 */
[----:B------:R-:W-:Y:S02]  /*8bc0*/  IMAD.WIDE R110, R50, 0x4, R238 ;  /* 0x00000004326e7825 */ /* 0x000fe400078e02ee */
[----:B------:R4:W-:Y:S01]  /*8bd0*/  LDGSTS.E [R243+0x8b80], desc[UR8][R112.64], !P0 ;  /* 0x08b8000070f37fae */ /* 0x0009e2000c121848 */
[----:B------:R-:W-:Y:S01]  /*8be0*/  LOP3.LUT P0, RZ, R48, 0x1, RZ, 0xc0, !PT ;  /* 0x0000000130ff7812 */ /* 0x000fe2000780c0ff */
[----:B------:R-:W-:Y:S02]  /*8bf0*/  IMAD.WIDE R108, R50, 0x4, R4 ;  /* 0x00000004326c7825 */ /* 0x000fe400078e0204 */
[----:B------:R5:W-:Y:S02]  /*8c00*/  LDGSTS.E [R243+0x8f00], desc[UR8][R110.64], !P2 ;  /* 0x08f000006ef37fae */ /* 0x000be4000d121848 */
[----:B------:R-:W-:-:S02]  /*8c10*/  IMAD R48, R240, 0x13, RZ ;  /* 0x00000013f0307824 */ /* 0x000fc400078e02ff */
[----:B------:R5:W-:Y:S01]  /*8c20*/  LDGSTS.E [R243+0x8f80], desc[UR8][R108.64], !P2 ;  /* 0x08f800006cf37fae */ /* 0x000be2000d121848 */
[----:B------:R-:W-:Y:S01]  /*8c30*/  LOP3.LUT P2, RZ, R8, 0x1, RZ, 0xc0, !PT ;  /* 0x0000000108ff7812 */ /* 0x000fe2000784c0ff */
[----:B-1----:R-:W-:Y:S01]  /*8c40*/  IMAD R181, R32, UR5, RZ ;  /* 0x0000000520b57c24 */ /* 0x002fe2000f8e02ff */
[----:B------:R-:W-:Y:S01]  /*8c50*/  SEL R8, RZ, 0x4, P3 ;  /* 0x00000004ff087807 */ /* 0x000fe20001800000 */
[----:B------:R3:W-:Y:S01]  /*8c60*/  STL.64 [R1+0x240], R114 ;  /* 0x0002407201007387 */ /* 0x0007e20000100a00 */
[----:B------:R-:W-:Y:S01]  /*8c70*/  LOP3.LUT P3, RZ, R9, 0x1, RZ, 0xc0, !PT ;  /* 0x0000000109ff7812 */ /* 0x000fe2000786c0ff */
[----:B------:R-:W-:Y:S01]  /*8c80*/  IMAD R9, R240, 0x17, RZ ;  /* 0x00000017f0097824 */ /* 0x000fe200078e02ff */
[----:B------:R-:W-:Y:S01]  /*8c90*/  SEL R8, R8, RZ, P6 ;  /* 0x000000ff08087207 */ /* 0x000fe20003000000 */
[----:B------:R4:W-:Y:S01]  /*8ca0*/  STL.64 [R1+0x238], R112 ;  /* 0x0002387001007387 */ /* 0x0009e20000100a00 */
[----:B--2---:R-:W-:-:S03]  /*8cb0*/  IMAD R135, R118, UR5, RZ ;  /* 0x0000000576877c24 */ /* 0x004fc6000f8e02ff */
[----:B------:R5:W-:Y:S04]  /*8cc0*/  STL.64 [R1+0x230], R110 ;  /* 0x0002306e01007387 */ /* 0x000be80000100a00 */
[----:B------:R1:W-:Y:S01]  /*8cd0*/  STL.64 [R1+0x228], R108 ;  /* 0x0002286c01007387 */ /* 0x0003e20000100a00 */
[----:B---3--:R-:W-:-:S04]  /*8ce0*/  IMAD.WIDE R114, R9, 0x4, R238 ;  /* 0x0000000409727825 */ /* 0x008fc800078e02ee */
[----:B----4-:R-:W-:Y:S01]  /*8cf0*/  IMAD.WIDE R112, R9, 0x4, R4 ;  /* 0x0000000409707825 */ /* 0x010fe200078e0204 */
[----:B------:R-:W-:-:S03]  /*8d00*/  SHF.R.U64 R9, R247, 0x1b, RZ ;  /* 0x0000001bf7097819 */ /* 0x000fc600000012ff */
[----:B-----5:R-:W-:-:S04]  /*8d10*/  IMAD.WIDE R110, R48, 0x4, R238 ;  /* 0x00000004306e7825 */ /* 0x020fc800078e02ee */
[----:B-1----:R-:W-:Y:S01]  /*8d20*/  IMAD.WIDE R108, R48, 0x4, R4 ;  /* 0x00000004306c7825 */ /* 0x002fe200078e0204 */
[----:B------:R1:W-:Y:S03]  /*8d30*/  STL.64 [R1+0x220], R110 ;  /* 0x0002206e01007387 */ /* 0x0003e60000100a00 */
[----:B------:R-:W-:Y:S01]  /*8d40*/  IMAD R48, R240, 0x1b, RZ ;  /* 0x0000001bf0307824 */ /* 0x000fe200078e02ff */
[----:B------:R1:W-:Y:S04]  /*8d50*/  LDGSTS.E [R243+0x9300], desc[UR8][R110.64], P0 ;  /* 0x093000006ef37fae */ /* 0x0003e80008121848 */
[----:B------:R2:W-:Y:S04]  /*8d60*/  STL.64 [R1+0x218], R108 ;  /* 0x0002186c01007387 */ /* 0x0005e80000100a00 */
[----:B------:R2:W-:Y:S01]  /*8d70*/  LDGSTS.E [R243+0x9380], desc[UR8][R108.64], P0 ;  /* 0x093800006cf37fae */ /* 0x0005e20008121848 */
[----:B------:R-:W-:-:S02]  /*8d80*/  ISETP.NE.U32.AND P0, PT, R8, RZ, PT ;  /* 0x000000ff0800720c */ /* 0x000fc40003f05070 */
[----:B------:R-:W-:Y:S01]  /*8d90*/  SHF.R.U64 R8, R247, 0x1f, RZ ;  /* 0x0000001ff7087819 */ /* 0x000fe200000012ff */
[C---:B-1----:R-:W-:Y:S01]  /*8da0*/  IMAD.WIDE R110, R48.reuse, 0x4, R238 ;  /* 0x00000004306e7825 */ /* 0x042fe200078e02ee */
[----:B------:R1:W-:Y:S04]  /*8db0*/  STL.64 [R1+0x210], R114 ;  /* 0x0002107201007387 */ /* 0x0003e80000100a00 */
[----:B------:R1:W-:Y:S01]  /*8dc0*/  LDGSTS.E [R243+0x9700], desc[UR8][R114.64], P3 ;  /* 0x0970000072f37fae */ /* 0x0003e20009921848 */
[----:B--2---:R-:W-:-:S03]  /*8dd0*/  IMAD.WIDE R108, R48, 0x4, R4 ;  /* 0x00000004306c7825 */ /* 0x004fc600078e0204 */
[----:B------:R2:W-:Y:S01]  /*8de0*/  STL.64 [R1+0x208], R112 ;  /* 0x0002087001007387 */ /* 0x0005e20000100a00 */
[----:B------:R-:W-:-:S03]  /*8df0*/  IMAD R48, R240, 0x1f, RZ ;  /* 0x0000001ff0307824 */ /* 0x000fc600078e02ff */
[----:B------:R2:W-:Y:S01]  /*8e00*/  LDGSTS.E [R243+0x9780], desc[UR8][R112.64], P3 ;  /* 0x0978000070f37fae */ /* 0x0005e20009921848 */
[----:B------:R-:W-:Y:S01]  /*8e10*/  LOP3.LUT P3, RZ, R8, 0x1, RZ, 0xc0, !PT ;  /* 0x0000000108ff7812 */ /* 0x000fe2000786c0ff */
[----:B------:R-:W-:Y:S02]  /*8e20*/  IMAD R8, R46, UR5, RZ ;  /* 0x000000052e087c24 */ /* 0x000fe4000f8e02ff */
[----:B------:R3:W-:Y:S01]  /*8e30*/  STL.64 [R1+0x200], R110 ;  /* 0x0002006e01007387 */ /* 0x0007e20000100a00 */
[----:B-1----:R-:W-:-:S03]  /*8e40*/  IMAD R115, R103, UR5, RZ ;  /* 0x0000000567737c24 */ /* 0x002fc6000f8e02ff */
[----:B------:R3:W-:Y:S04]  /*8e50*/  LDGSTS.E [R243+0x9b00], desc[UR8][R110.64], P2 ;  /* 0x09b000006ef37fae */ /* 0x0007e80009121848 */
[----:B------:R1:W-:Y:S01]  /*8e60*/  STL.64 [R1+0x1f8], R108 ;  /* 0x0001f86c01007387 */ /* 0x0003e20000100a00 */
[----:B--2---:R-:W-:-:S03]  /*8e70*/  IMAD R113, R99, UR5, RZ ;  /* 0x0000000563717c24 */ /* 0x004fc6000f8e02ff */
[----:B------:R1:W-:Y:S01]  /*8e80*/  LDGSTS.E [R243+0x9b80], desc[UR8][R108.64], P2 ;  /* 0x09b800006cf37fae */ /* 0x0003e20009121848 */
[----:B------:R-:W-:Y:S01]  /*8e90*/  LOP3.LUT P2, RZ, R9, 0x1, RZ, 0xc0, !PT ;  /* 0x0000000109ff7812 */ /* 0x000fe2000784c0ff */
[----:B------:R-:W-:Y:S02]  /*8ea0*/  IMAD R9, R40, UR5, RZ ;  /* 0x0000000528097c24 */ /* 0x000fe4000f8e02ff */
[C---:B---3--:R-:W-:Y:S01]  /*8eb0*/  IMAD.WIDE R110, R48.reuse, 0x4, R238 ;  /* 0x00000004306e7825 */ /* 0x048fe200078e02ee */
[----:B------:R-:W-:Y:S04]  /*8ec0*/  STL.64 [R1+0x9f0], R238 ;  /* 0x0009f0ee01007387 */ /* 0x000fe80000100a00 */
[----:B------:R-:W-:Y:S01]  /*8ed0*/  STL.64 [R1+0x9f8], R4 ;  /* 0x0009f80401007387 */ /* 0x000fe20000100a00 */
[----:B-1----:R-:W-:-:S03]  /*8ee0*/  IMAD.WIDE R108, R48, 0x4, R4 ;  /* 0x00000004306c7825 */ /* 0x002fc600078e0204 */
[----:B------:R1:W-:Y:S04]  /*8ef0*/  STL.64 [R1+0x1f0], R110 ;  /* 0x0001f06e01007387 */ /* 0x0003e80000100a00 */
[----:B------:R1:W-:Y:S04]  /*8f00*/  LDGSTS.E [R243+0x9f00], desc[UR8][R110.64], !P5 ;  /* 0x09f000006ef37fae */ /* 0x0003e8000e921848 */
[----:B------:R2:W-:Y:S04]  /*8f10*/  STL.64 [R1+0x1e8], R108 ;  /* 0x0001e86c01007387 */ /* 0x0005e80000100a00 */
[----:B------:R2:W-:Y:S01]  /*8f20*/  LDGSTS.E [R243+0x9f80], desc[UR8][R108.64], !P5 ;  /* 0x09f800006cf37fae */ /* 0x0005e2000e921848 */
[----:B------:R-:W-:-:S03]  /*8f30*/  LEA R6, P5, R7, R236, 0x2 ;  /* 0x000000ec07067211 */ /* 0x000fc600078a10ff */
[----:B------:R-:W-:Y:S01]  /*8f40*/  STL.64 [R1+0xa08], R242 ;  /* 0x000a08f201007387 */ /* 0x000fe20000100a00 */
[----:B------:R-:W-:Y:S01]  /*8f50*/  LEA.HI.X.SX32 R7, R7, R2, 0x2, P5 ;  /* 0x0000000207077211 */ /* 0x000fe200028f16ff */
[----:B-1----:R-:W-:Y:S01]  /*8f60*/  IMAD R110, R91, UR5, RZ ;  /* 0x000000055b6e7c24 */ /* 0x002fe2000f8e02ff */
[C---:B------:R-:W-:Y:S01]  /*8f70*/  LEA R4, P5, R10.reuse, R236, 0x2 ;  /* 0x000000ec0a047211 */ /* 0x040fe200078a10ff */
[----:B------:R-:W-:Y:S01]  /*8f80*/  IMAD R111, R95, UR5, RZ ;  /* 0x000000055f6f7c24 */ /* 0x000fe2000f8e02ff */
[----:B------:R-:W0:Y:S02]  /*8f90*/  LDGDEPBAR ;  /* 0x00000000000079af */ /* 0x000e240000000000 */
[----:B------:R-:W-:Y:S02]  /*8fa0*/  LEA.HI.X.SX32 R5, R10, R2, 0x2, P5 ;  /* 0x000000020a057211 */ /* 0x000fe400028f16ff */
[-C--:B--2---:R-:W-:Y:S01]  /*8fb0*/  LEA R108, P6, R8, R236.reuse, 0x2 ;  /* 0x000000ec086c7211 */ /* 0x084fe200078c10ff */
[----:B------:R-:W-:Y:S01]  /*8fc0*/  STL.64 [R1+0xa00], R6 ;  /* 0x000a000601007387 */ /* 0x000fe20000100a00 */
[----:B------:R-:W-:-:S02]  /*8fd0*/  LEA R10, P5, R11, R236, 0x2 ;  /* 0x000000ec0b0a7211 */ /* 0x000fc400078a10ff */
[----:B------:R-:W-:Y:S02]  /*8fe0*/  LEA.HI.X.SX32 R109, R8, R2, 0x2, P6 ;  /* 0x00000002086d7211 */ /* 0x000fe400030f16ff */
[----:B------:R-:W-:Y:S02]  /*8ff0*/  LEA R8, P6, R9, R236, 0x2 ;  /* 0x000000ec09087211 */ /* 0x000fe400078c10ff */
[-C--:B------:R-:W-:Y:S01]  /*9000*/  LEA.HI.X.SX32 R11, R11, R2.reuse, 0x2, P5 ;  /* 0x000000020b0b7211 */ /* 0x080fe200028f16ff */
[----:B------:R1:W-:Y:S01]  /*9010*/  STL.64 [R1+0x48], R108 ;  /* 0x0000486c01007387 */ /* 0x0003e20000100a00 */
[----:B------:R-:W-:Y:S02]  /*9020*/  LEA.HI.X.SX32 R9, R9, R2, 0x2, P6 ;  /* 0x0000000209097211 */ /* 0x000fe400030f16ff */
[-C--:B------:R-:W-:Y:S02]  /*9030*/  LEA R12, P6, R13, R236.reuse, 0x2 ;  /* 0x000000ec0d0c7211 */ /* 0x080fe400078c10ff */
[----:B------:R-:W-:Y:S01]  /*9040*/  LEA R14, P5, R15, R236, 0x2 ;  /* 0x000000ec0f0e7211 */ /* 0x000fe200078a10ff */
[----:B------:R-:W-:Y:S01]  /*9050*/  STL.64 [R1+0xa20], R8 ;  /* 0x000a200801007387 */ /* 0x000fe20000100a00 */
[----:B------:R-:W-:-:S02]  /*9060*/  LEA.HI.X.SX32 R13, R13, R2, 0x2, P6 ;  /* 0x000000020d0d7211 */ /* 0x000fc400030f16ff */
[----:B------:R-:W-:Y:S01]  /*9070*/  LEA R16, P6, R17, R236, 0x2 ;  /* 0x000000ec11107211 */ /* 0x000fe200078c10ff */
[----:B------:R2:W-:Y:S01]  /*9080*/  STL.64 [R1+0x8], R4 ;  /* 0x0000080401007387 */ /* 0x0005e20000100a00 */
[-C--:B------:R-:W-:Y:S01]  /*9090*/  LEA.HI.X.SX32 R15, R15, R2.reuse, 0x2, P5 ;  /* 0x000000020f0f7211 */ /* 0x080fe200028f16ff */
[----:B-1----:R-:W-:Y:S01]  /*90a0*/  IMAD R109, R94, UR5, RZ ;  /* 0x000000055e6d7c24 */ /* 0x002fe2000f8e02ff */
[----:B------:R-:W-:Y:S01]  /*90b0*/  LEA.HI.X.SX32 R17, R17, R2, 0x2, P6 ;  /* 0x0000000211117211 */ /* 0x000fe200030f16ff */
[----:B------:R-:W-:Y:S01]  /*90c0*/  STL.64 [R1+0xa28], R10 ;  /* 0x000a280a01007387 */ /* 0x000fe20000100a00 */
[-C--:B------:R-:W-:Y:S02]  /*90d0*/  LEA R20, P6, R21, R236.reuse, 0x2 ;  /* 0x000000ec15147211 */ /* 0x080fe400078c10ff */
[----:B------:R-:W-:Y:S02]  /*90e0*/  LEA R18, P5, R19, R236, 0x2 ;  /* 0x000000ec13127211 */ /* 0x000fe400078a10ff */
[----:B------:R-:W-:-:S02]  /*90f0*/  LEA.HI.X.SX32 R21, R21, R2, 0x2, P6 ;  /* 0x0000000215157211 */ /* 0x000fc400030f16ff */
[----:B------:R-:W-:Y:S02]  /*9100*/  LEA R24, P6, R25, R236, 0x2 ;  /* 0x000000ec19187211 */ /* 0x000fe400078c10ff */
[-C--:B------:R-:W-:Y:S02]  /*9110*/  LEA.HI.X.SX32 R19, R19, R2.reuse, 0x2, P5 ;  /* 0x0000000213137211 */ /* 0x080fe400028f16ff */
[----:B------:R-:W-:Y:S02]  /*9120*/  LEA.HI.X.SX32 R25, R25, R2, 0x2, P6 ;  /* 0x0000000219197211 */ /* 0x000fe400030f16ff */
[-C--:B------:R-:W-:Y:S02]  /*9130*/  LEA R28, P6, R29, R236.reuse, 0x2 ;  /* 0x000000ec1d1c7211 */ /* 0x080fe400078c10ff */
[----:B------:R-:W-:Y:S02]  /*9140*/  LEA R22, P5, R23, R236, 0x2 ;  /* 0x000000ec17167211 */ /* 0x000fe400078a10ff */
[----:B------:R-:W-:-:S02]  /*9150*/  LEA.HI.X.SX32 R29, R29, R2, 0x2, P6 ;  /* 0x000000021d1d7211 */ /* 0x000fc400030f16ff */
[----:B------:R-:W-:Y:S02]  /*9160*/  LEA R32, P6, R33, R236, 0x2 ;  /* 0x000000ec21207211 */ /* 0x000fe400078c10ff */
[-C--:B------:R-:W-:Y:S02]  /*9170*/  LEA.HI.X.SX32 R23, R23, R2.reuse, 0x2, P5 ;  /* 0x0000000217177211 */ /* 0x080fe400028f16ff */
[----:B------:R-:W-:Y:S02]  /*9180*/  LEA.HI.X.SX32 R33, R33, R2, 0x2, P6 ;  /* 0x0000000221217211 */ /* 0x000fe400030f16ff */
[CC--:B------:R-:W-:Y:S02]  /*9190*/  LEA R6, P6, R36.reuse, R236.reuse, 0x2 ;  /* 0x000000ec24067211 */ /* 0x0c0fe400078c10ff */
[----:B------:R-:W-:Y:S02]  /*91a0*/  LEA R26, P5, R27, R236, 0x2 ;  /* 0x000000ec1b1a7211 */ /* 0x000fe400078a10ff */
[----:B------:R-:W-:-:S02]  /*91b0*/  LEA.HI.X.SX32 R7, R36, R2, 0x2, P6 ;  /* 0x0000000224077211 */ /* 0x000fc400030f16ff */
[----:B------:R-:W-:Y:S02]  /*91c0*/  LEA R36, P6, R37, R236, 0x2 ;  /* 0x000000ec25247211 */ /* 0x000fe400078c10ff */
[-C--:B------:R-:W-:Y:S01]  /*91d0*/  LEA.HI.X.SX32 R27, R27, R2.reuse, 0x2, P5 ;  /* 0x000000021b1b7211 */ /* 0x080fe200028f16ff */
[----:B------:R-:W-:Y:S01]  /*91e0*/  STL.64 [R1+0x40], R6 ;  /* 0x0000400601007387 */ /* 0x000fe20000100a00 */
[----:B------:R-:W-:Y:S02]  /*91f0*/  LEA.HI.X.SX32 R37, R37, R2, 0x2, P6 ;  /* 0x0000000225257211 */ /* 0x000fe400030f16ff */
[-C--:B------:R-:W-:Y:S02]  /*9200*/  LEA R40, P6, R41, R236.reuse, 0x2 ;  /* 0x000000ec29287211 */ /* 0x080fe400078c10ff */
[----:B------:R-:W-:Y:S01]  /*9210*/  LEA R30, P5, R31, R236, 0x2 ;  /* 0x000000ec1f1e7211 */ /* 0x000fe200078a10ff */
[----:B------:R-:W-:Y:S01]  /*9220*/  STL.64 [R1+0xa10], R36 ;  /* 0x000a102401007387 */ /* 0x000fe20000100a00 */
        /* <DEDUP_REMOVED lines=10> */
[CC--:B--2---:R-:W-:Y:S02]  /*92d0*/  LEA R4, P5, R38.reuse, R236.reuse, 0x2 ;  /* 0x000000ec26047211 */ /* 0x0c4fe400078a10ff */
[----:B------:R-:W-:Y:S02]  /*92e0*/  LEA R56, P6, R57, R236, 0x2 ;  /* 0x000000ec39387211 */ /* 0x000fe400078c10ff */
[----:B------:R-:W-:-:S02]  /*92f0*/  LEA.HI.X.SX32 R5, R38, R2, 0x2, P5 ;  /* 0x0000000226057211 */ /* 0x000fc400028f16ff */
[----:B------:R-:W-:Y:S02]  /*9300*/  LEA.HI.X.SX32 R57, R57, R2, 0x2, P6 ;  /* 0x0000000239397211 */ /* 0x000fe400030f16ff */
[-C--:B------:R-:W-:Y:S01]  /*9310*/  LEA R60, P6, R61, R236.reuse, 0x2 ;  /* 0x000000ec3d3c7211 */ /* 0x080fe200078c10ff */
[----:B------:R1:W-:Y:S01]  /*9320*/  STL.64 [R1], R4 ;  /* 0x0000000401007387 */ /* 0x0003e20000100a00 */
[----:B------:R-:W-:Y:S02]  /*9330*/  LEA R38, P5, R39, R236, 0x2 ;  /* 0x000000ec27267211 */ /* 0x000fe400078a10ff */
[-C--:B------:R-:W-:Y:S02]  /*9340*/  LEA.HI.X.SX32 R61, R61, R2.reuse, 0x2, P6 ;  /* 0x000000023d3d7211 */ /* 0x080fe400030f16ff */
[----:B------:R-:W-:Y:S02]  /*9350*/  LEA.HI.X.SX32 R39, R39, R2, 0x2, P5 ;  /* 0x0000000227277211 */ /* 0x000fe400028f16ff */
[----:B------:R-:W-:-:S03]  /*9360*/  LEA R42, P5, R43, R236, 0x2 ;  /* 0x000000ec2b2a7211 */ /* 0x000fc600078a10ff */
[----:B------:R2:W-:Y:S01]  /*9370*/  STL.64 [R1+0xa18], R38 ;  /* 0x000a182601007387 */ /* 0x0005e20000100a00 */
[----:B------:R-:W-:Y:S02]  /*9380*/  LEA.HI.X.SX32 R43, R43, R2, 0x2, P5 ;  /* 0x000000022b2b7211 */ /* 0x000fe400028f16ff */
[CC--:B-1----:R-:W-:Y:S02]  /*9390*/  LEA R4, P6, R64.reuse, R236.reuse, 0x2 ;  /* 0x000000ec40047211 */ /* 0x0c2fe400078c10ff */
[----:B------:R-:W-:Y:S02]  /*93a0*/  LEA R46, P5, R47, R236, 0x2 ;  /* 0x000000ec2f2e7211 */ /* 0x000fe400078a10ff */
[----:B------:R-:W-:Y:S02]  /*93b0*/  LEA.HI.X.SX32 R5, R64, R2, 0x2, P6 ;  /* 0x0000000240057211 */ /* 0x000fe400030f16ff */
[----:B------:R-:W-:Y:S02]  /*93c0*/  LEA R64, P6, R65, R236, 0x2 ;  /* 0x000000ec41407211 */ /* 0x000fe400078c10ff */
[-C--:B------:R-:W-:Y:S01]  /*93d0*/  LEA.HI.X.SX32 R47, R47, R2.reuse, 0x2, P5 ;  /* 0x000000022f2f7211 */ /* 0x080fe200028f16ff */
[----:B------:R1:W-:Y:S01]  /*93e0*/  STL.64 [R1+0x38], R4 ;  /* 0x0000380401007387 */ /* 0x0003e20000100a00 */
[----:B------:R-:W-:-:S02]  /*93f0*/  LEA.HI.X.SX32 R65, R65, R2, 0x2, P6 ;  /* 0x0000000241417211 */ /* 0x000fc400030f16ff */
[-C--:B------:R-:W-:Y:S02]  /*9400*/  LEA R68, P6, R69, R236.reuse, 0x2 ;  /* 0x000000ec45447211 */ /* 0x080fe400078c10ff */
[----:B------:R-:W-:Y:S02]  /*9410*/  LEA R50, P5, R51, R236, 0x2 ;  /* 0x000000ec33327211 */ /* 0x000fe400078a10ff */
[----:B------:R-:W-:Y:S02]  /*9420*/  LEA.HI.X.SX32 R69, R69, R2, 0x2, P6 ;  /* 0x0000000245457211 */ /* 0x000fe400030f16ff */
[----:B------:R-:W-:Y:S02]  /*9430*/  LEA R72, P6, R73, R236, 0x2 ;  /* 0x000000ec49487211 */ /* 0x000fe400078c10ff */
[-C--:B------:R-:W-:Y:S02]  /*9440*/  LEA.HI.X.SX32 R51, R51, R2.reuse, 0x2, P5 ;  /* 0x0000000233337211 */ /* 0x080fe400028f16ff */
        /* <DEDUP_REMOVED lines=13> */
[CC--:B------:R-:W-:Y:S02]  /*9520*/  LEA R242, P6, R92.reuse, R236.reuse, 0x2 ;  /* 0x000000ec5cf27211 */ /* 0x0c0fe400078c10ff */
[C---:B------:R-:W-:Y:S02]  /*9530*/  LEA R62, P5, R63.reuse, R236, 0x2 ;  /* 0x000000ec3f3e7211 */ /* 0x040fe400078a10ff */
[-C--:B------:R-:W-:Y:S02]  /*9540*/  LEA.HI.X.SX32 R243, R92, R2.reuse, 0x2, P6 ;  /* 0x000000025cf37211 */ /* 0x080fe400030f16ff */
[----:B------:R-:W-:Y:S02]  /*9550*/  LEA.HI.X.SX32 R63, R63, R2, 0x2, P5 ;  /* 0x000000023f3f7211 */ /* 0x000fe400028f16ff */
[-C--:B------:R-:W-:Y:S01]  /*9560*/  LEA R250, P5, R66, R236.reuse, 0x2 ;  /* 0x000000ec42fa7211 */ /* 0x080fe200078a10ff */
[----:B------:R-:W-:Y:S01]  /*9570*/  STL.64 [R1+0x30], R242 ;  /* 0x000030f201007387 */ /* 0x000fe20000100a00 */
[----:B------:R-:W-:-:S02]  /*9580*/  LEA R92, P6, R93, R236, 0x2 ;  /* 0x000000ec5d5c7211 */ /* 0x000fc400078c10ff */
[----:B------:R-:W-:Y:S01]  /*9590*/  LEA.HI.X.SX32 R251, R66, R2, 0x2, P5 ;  /* 0x0000000242fb7211 */ /* 0x000fe200028f16ff */
[----:B------:R-:W3:Y:S01]  /*95a0*/  LDL.64 R10, [R1+0x48] ;  /* 0x00004800010a7983 */ /* 0x000ee20000100a00 */
[----:B------:R-:W-:Y:S02]  /*95b0*/  LEA R66, P5, R67, R236, 0x2 ;  /* 0x000000ec43427211 */ /* 0x000fe400078a10ff */
[-C--:B------:R-:W-:Y:S01]  /*95c0*/  LEA.HI.X.SX32 R93, R93, R2.reuse, 0x2, P6 ;  /* 0x000000025d5d7211 */ /* 0x080fe200030f16ff */
[----:B------:R-:W4:Y:S01]  /*95d0*/  LDL.64 R8, [R1+0x8] ;  /* 0x0000080001087983 */ /* 0x000f220000100a00 */
[----:B------:R-:W-:Y:S02]  /*95e0*/  LEA.HI.X.SX32 R67, R67, R2, 0x2, P5 ;  /* 0x0000000243437211 */ /* 0x000fe400028f16ff */
[----:B------:R-:W-:Y:S01]  /*95f0*/  LEA R70, P5, R71, R236, 0x2 ;  /* 0x000000ec47467211 */ /* 0x000fe200078a10ff */
[----:B------:R-:W-:Y:S01]  /*9600*/  IMAD R139, R139, UR5, RZ ;  /* 0x000000058b8b7c24 */ /* 0x000fe2000f8e02ff */
[----:B--2---:R-:W2:Y:S02]  /*9610*/  LDL.64 R38, [R1+0x40] ;  /* 0x0000400001267983 */ /* 0x004ea40000100a00 */
[----:B------:R-:W-:-:S02]  /*9620*/  LEA.HI.X.SX32 R71, R71, R2, 0x2, P5 ;  /* 0x0000000247477211 */ /* 0x000fc400028f16ff */
[----:B------:R-:W-:-:S04]  /*9630*/  LEA R74, P5, R75, R236, 0x2 ;  /* 0x000000ec4b4a7211 */ /* 0x000fc800078a10ff */
[----:B------:R-:W-:Y:S02]  /*9640*/  LEA.HI.X.SX32 R75, R75, R2, 0x2, P5 ;  /* 0x000000024b4b7211 */ /* 0x000fe400028f16ff */
        /* <DEDUP_REMOVED lines=10> */
[CC--:B------:R-:W-:Y:S02]  /*96f0*/  LEA R94, P5, R97.reuse, R236.reuse, 0x2 ;  /* 0x000000ec615e7211 */ /* 0x0c0fe400078a10ff */
[C---:B------:R-:W-:Y:S02]  /*9700*/  LEA R96, P6, R100.reuse, R236, 0x2 ;  /* 0x000000ec64607211 */ /* 0x040fe400078c10ff */
[----:B------:R-:W-:Y:S02]  /*9710*/  LEA.HI.X.SX32 R95, R97, R2, 0x2, P5 ;  /* 0x00000002615f7211 */ /* 0x000fe400028f16ff */
[----:B------:R-:W-:Y:S02]  /*9720*/  LEA R98, P5, R101, R236, 0x2 ;  /* 0x000000ec65627211 */ /* 0x000fe400078a10ff */
[----:B------:R-:W-:-:S02]  /*9730*/  LEA.HI.X.SX32 R97, R100, R2, 0x2, P6 ;  /* 0x0000000264617211 */ /* 0x000fc400030f16ff */
[----:B------:R-:W-:Y:S02]  /*9740*/  LEA R100, P6, R104, R236, 0x2 ;  /* 0x000000ec68647211 */ /* 0x000fe400078c10ff */
[----:B------:R-:W-:Y:S02]  /*9750*/  LEA.HI.X.SX32 R99, R101, R2, 0x2, P5 ;  /* 0x0000000265637211 */ /* 0x000fe400028f16ff */
[----:B------:R-:W-:Y:S02]  /*9760*/  LEA R102, P5, R106, R236, 0x2 ;  /* 0x000000ec6a667211 */ /* 0x000fe400078a10ff */
[----:B------:R-:W-:Y:S02]  /*9770*/  LEA.HI.X.SX32 R101, R104, R2, 0x2, P6 ;  /* 0x0000000268657211 */ /* 0x000fe400030f16ff */
[----:B------:R-:W-:Y:S02]  /*9780*/  LEA R104, P6, R105, R236, 0x2 ;  /* 0x000000ec69687211 */ /* 0x000fe400078c10ff */
[----:B------:R-:W-:-:S02]  /*9790*/  LEA.HI.X.SX32 R103, R106, R2, 0x2, P5 ;  /* 0x000000026a677211 */ /* 0x000fc400028f16ff */
[C---:B------:R-:W-:Y:S02]  /*97a0*/  LEA R106, P5, R110.reuse, R236, 0x2 ;  /* 0x000000ec6e6a7211 */ /* 0x040fe400078a10ff */
[----:B------:R-:W-:Y:S02]  /*97b0*/  LEA.HI.X.SX32 R105, R105, R2, 0x2, P6 ;  /* 0x0000000269697211 */ /* 0x000fe400030f16ff */
[----:B------:R-:W-:Y:S02]  /*97c0*/  LEA R108, P6, R109, R236, 0x2 ;  /* 0x000000ec6d6c7211 */ /* 0x000fe400078c10ff */
        /* <DEDUP_REMOVED lines=9> */
[----:B------:R-:W-:Y:S02]  /*9860*/  LEA R118, P5, R119, R236, 0x2 ;  /* 0x000000ec77767211 */ /* 0x000fe400078a10ff */
[----:B------:R-:W-:Y:S02]  /*9870*/  LEA.HI.X.SX32 R117, R117, R2, 0x2, P6 ;  /* 0x0000000275757211 */ /* 0x000fe400030f16ff */
[----:B-1----:R-:W-:Y:S02]  /*9880*/  LEA R4, P6, R121, R236, 0x2 ;  /* 0x000000ec79047211 */ /* 0x002fe400078c10ff */
        /* <DEDUP_REMOVED lines=15> */
[----:B------:R-:W-:Y:S01]  /*9980*/  LEA R134, P6, R135, R236, 0x2 ;  /* 0x000000ec87867211 */ /* 0x000fe200078c10ff */
[----:B------:R-:W-:Y:S01]  /*9990*/  IMAD R141, R141, UR5, RZ ;  /* 0x000000058d8d7c24 */ /* 0x000fe2000f8e02ff */
[----:B------:R-:W-:Y:S01]  /*99a0*/  LEA.HI.X.SX32 R133, R136, R2, 0x2, P5 ;  /* 0x0000000288857211 */ /* 0x000fe200028f16ff */
[----:B------:R-:W-:Y:S01]  /*99b0*/  IMAD R143, R143, UR5, RZ ;  /* 0x000000058f8f7c24 */ /* 0x000fe2000f8e02ff */
[----:B------:R-:W-:Y:S02]  /*99c0*/  LEA R136, P5, R137, R236, 0x2 ;  /* 0x000000ec89887211 */ /* 0x000fe400078a10ff */
[----:B------:R-:W-:Y:S02]  /*99d0*/  LEA.HI.X.SX32 R135, R135, R2, 0x2, P6 ;  /* 0x0000000287877211 */ /* 0x000fe400030f16ff */
[----:B------:R-:W-:Y:S01]  /*99e0*/  LEA R138, P6, R139, R236, 0x2 ;  /* 0x000000ec8b8a7211 */ /* 0x000fe200078c10ff */
[----:B------:R-:W-:Y:S01]  /*99f0*/  IMAD R145, R145, UR5, RZ ;  /* 0x0000000591917c24 */ /* 0x000fe2000f8e02ff */
[----:B------:R-:W-:Y:S01]  /*9a00*/  LEA.HI.X.SX32 R137, R137, R2, 0x2, P5 ;  /* 0x0000000289897211 */ /* 0x000fe200028f16ff */
[----:B------:R-:W-:Y:S01]  /*9a10*/  IMAD R147, R147, UR5, RZ ;  /* 0x0000000593937c24 */ /* 0x000fe2000f8e02ff */
[----:B------:R-:W-:-:S02]  /*9a20*/  LEA R140, P5, R141, R236, 0x2 ;  /* 0x000000ec8d8c7211 */ /* 0x000fc400078a10ff */
[----:B------:R-:W-:Y:S02]  /*9a30*/  LEA.HI.X.SX32 R139, R139, R2, 0x2, P6 ;  /* 0x000000028b8b7211 */ /* 0x000fe400030f16ff */
[----:B------:R-:W-:Y:S01]  /*9a40*/  LEA R142, P6, R143, R236, 0x2 ;  /* 0x000000ec8f8e7211 */ /* 0x000fe200078c10ff */
[----:B------:R-:W-:Y:S01]  /*9a50*/  IMAD R149, R149, UR5, RZ ;  /* 0x0000000595957c24 */ /* 0x000fe2000f8e02ff */
[----:B------:R-:W-:Y:S02]  /*9a60*/  LEA.HI.X.SX32 R141, R141, R2, 0x2, P5 ;  /* 0x000000028d8d7211 */ /* 0x000fe400028f16ff */
[----:B------:R-:W-:Y:S02]  /*9a70*/  LEA R144, P5, R145, R236, 0x2 ;  /* 0x000000ec91907211 */ /* 0x000fe400078a10ff */
[----:B------:R-:W-:Y:S02]  /*9a80*/  LEA.HI.X.SX32 R143, R143, R2, 0x2, P6 ;  /* 0x000000028f8f7211 */ /* 0x000fe400030f16ff */
[----:B------:R-:W-:-:S02]  /*9a90*/  LEA R146, P6, R147, R236, 0x2 ;  /* 0x000000ec93927211 */ /* 0x000fc400078c10ff */
[----:B------:R-:W-:Y:S02]  /*9aa0*/  LEA.HI.X.SX32 R145, R145, R2, 0x2, P5 ;  /* 0x0000000291917211 */ /* 0x000fe400028f16ff */
[----:B------:R-:W-:Y:S02]  /*9ab0*/  LEA R148, P5, R149, R236, 0x2 ;  /* 0x000000ec95947211 */ /* 0x000fe400078a10ff */
        /* <DEDUP_REMOVED lines=10> */
[----:B------:R-:W-:Y:S01]  /*9b60*/  LEA.HI.X.SX32 R155, R157, R2, 0x2, P5 ;  /* 0x000000029d9b7211 */ /* 0x000fe200028f16ff */
[----:B------:R-:W-:Y:S01]  /*9b70*/  IMAD R165, R165, UR5, RZ ;  /* 0x00000005a5a57c24 */ /* 0x000fe2000f8e02ff */
[----:B------:R-:W-:Y:S02]  /*9b80*/  LEA R158, P5, R161, R236, 0x2 ;  /* 0x000000eca19e7211 */ /* 0x000fe400078a10ff */
[----:B------:R-:W-:Y:S02]  /*9b90*/  LEA.HI.X.SX32 R157, R159, R2, 0x2, P6 ;  /* 0x000000029f9d7211 */ /* 0x000fe400030f16ff */
[----:B------:R-:W-:Y:S02]  /*9ba0*/  LEA R160, P6, R163, R236, 0x2 ;  /* 0x000000eca3a07211 */ /* 0x000fe400078c10ff */
[-C--:B------:R-:W-:Y:S01]  /*9bb0*/  LEA.HI.X.SX32 R159, R161, R2.reuse, 0x2, P5 ;  /* 0x00000002a19f7211 */ /* 0x080fe200028f16ff */
[----:B------:R-:W-:Y:S01]  /*9bc0*/  IMAD R169, R169, UR5, RZ ;  /* 0x00000005a9a97c24 */ /* 0x000fe2000f8e02ff */
[----:B------:R-:W-:-:S02]  /*9bd0*/  LEA.HI.X.SX32 R161, R163, R2, 0x2, P6 ;  /* 0x00000002a3a17211 */ /* 0x000fc400030f16ff */
[----:B------:R-:W-:Y:S01]  /*9be0*/  LEA R164, P6, R165, R236, 0x2 ;  /* 0x000000eca5a47211 */ /* 0x000fe200078c10ff */
[----:B------:R-:W-:-:S03]  /*9bf0*/  IMAD R173, R173, UR5, RZ ;  /* 0x00000005adad7c24 */ /* 0x000fc6000f8e02ff */
[----:B------:R-:W-:Y:S02]  /*9c00*/  LEA.HI.X.SX32 R165, R165, R2, 0x2, P6 ;  /* 0x00000002a5a57211 */ /* 0x000fe400030f16ff */
[----:B------:R-:W-:Y:S01]  /*9c10*/  LEA R168, P6, R169, R236, 0x2 ;  /* 0x000000eca9a87211 */ /* 0x000fe200078c10ff */
[----:B------:R-:W-:-:S03]  /*9c20*/  IMAD R177, R177, UR5, RZ ;  /* 0x00000005b1b17c24 */ /* 0x000fc6000f8e02ff */
[----:B------:R-:W-:Y:S02]  /*9c30*/  LEA.HI.X.SX32 R169, R169, R2, 0x2, P6 ;  /* 0x00000002a9a97211 */ /* 0x000fe400030f16ff */
[----:B------:R-:W-:-:S04]  /*9c40*/  LEA R172, P6, R173, R236, 0x2 ;  /* 0x000000ecadac7211 */ /* 0x000fc800078c10ff */
[----:B------:R-:W-:Y:S02]  /*9c50*/  LEA.HI.X.SX32 R173, R173, R2, 0x2, P6 ;  /* 0x00000002adad7211 */ /* 0x000fe400030f16ff */
[C---:B------:R-:W-:Y:S01]  /*9c60*/  LEA R176, P6, R177.reuse, R236, 0x2 ;  /* 0x000000ecb1b07211 */ /* 0x040fe200078c10ff */
[----:B------:R1:W-:Y:S03]  /*9c70*/  STL.64 [R1+0x28], R4 ;  /* 0x0000280401007387 */ /* 0x0003e60000100a00 */
[----:B------:R-:W-:Y:S01]  /*9c80*/  LEA.HI.X.SX32 R177, R177, R2, 0x2, P6 ;  /* 0x00000002b1b17211 */ /* 0x000fe200030f16ff */
[----:B------:R-:W-:Y:S01]  /*9c90*/  IMAD R195, R195, UR5, RZ ;  /* 0x00000005c3c37c24 */ /* 0x000fe2000f8e02ff */
[----:B------:R-:W5:Y:S01]  /*9ca0*/  LDL.64 R36, [R1] ;  /* 0x0000000001247983 */ /* 0x000f620000100a00 */
[----:B-1----:R-:W-:-:S04]  /*9cb0*/  LEA R4, P6, R182, R236, 0x2 ;  /* 0x000000ecb6047211 */ /* 0x002fc800078c10ff */
[----:B------:R-:W-:Y:S02]  /*9cc0*/  LEA.HI.X.SX32 R5, R182, R2, 0x2, P6 ;  /* 0x00000002b6057211 */ /* 0x000fe400030f16ff */
[----:B------:R-:W-:-:S04]  /*9cd0*/  LEA R182, P6, R183, R236, 0x2 ;  /* 0x000000ecb7b67211 */ /* 0x000fc800078c10ff */
[----:B------:R-:W-:Y:S02]  /*9ce0*/  LEA.HI.X.SX32 R183, R183, R2, 0x2, P6 ;  /* 0x00000002b7b77211 */ /* 0x000fe400030f16ff */
[----:B------:R-:W-:-:S04]  /*9cf0*/  LEA R186, P6, R187, R236, 0x2 ;  /* 0x000000ecbbba7211 */ /* 0x000fc800078c10ff */
[----:B------:R-:W-:Y:S02]  /*9d00*/  LEA.HI.X.SX32 R187, R187, R2, 0x2, P6 ;  /* 0x00000002bbbb7211 */ /* 0x000fe400030f16ff */
        /* <DEDUP_REMOVED lines=8> */
[----:B------:R-:W-:-:S04]  /*9d90*/  LEA R202, P6, R203, R236, 0x2 ;  /* 0x000000eccbca7211 */ /* 0x000fc800078c10ff */
[----:B------:R-:W-:Y:S02]  /*9da0*/  LEA.HI.X.SX32 R203, R203, R2, 0x2, P6 ;  /* 0x00000002cbcb7211 */ /* 0x000fe400030f16ff */
[----:B------:R-:W-:-:S04]  /*9db0*/  LEA R206, P6, R207, R236, 0x2 ;  /* 0x000000eccfce7211 */ /* 0x000fc800078c10ff */
[----:B------:R-:W-:Y:S02]  /*9dc0*/  LEA.HI.X.SX32 R207, R207, R2, 0x2, P6 ;  /* 0x00000002cfcf7211 */ /* 0x000fe400030f16ff */
[C---:B------:R-:W-:Y:S01]  /*9dd0*/  LEA R238, P6, R212.reuse, R236, 0x2 ;  /* 0x000000ecd4ee7211 */ /* 0x040fe200078c10ff */
[----:B------:R-:W-:Y:S03]  /*9de0*/  STL.64 [R1+0x20], R6 ;  /* 0x0000200601007387 */ /* 0x000fe60000100a00 */
[----:B------:R-:W-:Y:S01]  /*9df0*/  LEA.HI.X.SX32 R239, R212, R2, 0x2, P6 ;  /* 0x00000002d4ef7211 */ /* 0x000fe200030f16ff */
[----:B------:R-:W-:Y:S04]  /*9e00*/  STL.64 [R1+0x18], R4 ;  /* 0x0000180401007387 */ /* 0x000fe80000100a00 */
[----:B------:R-:W-:Y:S04]  /*9e10*/  STL.64 [R1+0x10], R238 ;  /* 0x000010ee01007387 */ /* 0x000fe80000100a00 */
[----:B---3--:R-:W-:Y:S04]  /*9e20*/  LDGSTS.E [R0], desc[UR8][R10.64], P4 ;  /* 0x000000000a007fae */ /* 0x008fe8000a121848 */
[----:B----4-:R-:W-:Y:S04]  /*9e30*/  LDGSTS.E [R0+0x400], desc[UR8][R8.64], P4 ;  /* 0x0040000008007fae */ /* 0x010fe8000a121848 */
[----:B------:R-:W3:Y:S04]  /*9e40*/  LDL.LU.64 R10, [R1+0xa28] ;  /* 0x000a2800010a7983 */ /* 0x000ee80000300a00 */
[----:B------:R-:W4:Y:S01]  /*9e50*/  LDL.LU.64 R8, [R1+0xa20] ;  /* 0x000a200001087983 */ /* 0x000f220000300a00 */
[----:B------:R-:W-:Y:S01]  /*9e60*/  IMAD R167, R167, UR5, RZ ;  /* 0x00000005a7a77c24 */ /* 0x000fe2000f8e02ff */
[----:B------:R-:W-:Y:S01]  /*9e70*/  LEA R162, P5, R166, R236, 0x2 ;  /* 0x000000eca6a27211 */ /* 0x000fe200078a10ff */
[----:B------:R-:W-:-:S03]  /*9e80*/  IMAD R171, R171, UR5, RZ ;  /* 0x00000005abab7c24 */ /* 0x000fc6000f8e02ff */
        /* <DEDUP_REMOVED lines=31> */
[-C--:B------:R-:W-:Y:S02]  /*a080*/  LEA R210, P5, R211, R236.reuse, 0x2 ;  /* 0x000000ecd3d27211 */ /* 0x080fe400078a10ff */
[----:B------:R-:W-:Y:S02]  /*a090*/  LEA R212, P6, R213, R236, 0x2 ;  /* 0x000000ecd5d47211 */ /* 0x000fe400078c10ff */
[----:B------:R-:W-:Y:S02]  /*a0a0*/  LEA.HI.X.SX32 R211, R211, R2, 0x2, P5 ;  /* 0x00000002d3d37211 */ /* 0x000fe400028f16ff */
[----:B------:R-:W-:Y:S02]  /*a0b0*/  LEA R214, P5, R215, R236, 0x2 ;  /* 0x000000ecd7d67211 */ /* 0x000fe400078a10ff */
[----:B------:R-:W-:-:S02]  /*a0c0*/  LEA.HI.X.SX32 R213, R213, R2, 0x2, P6 ;  /* 0x00000002d5d57211 */ /* 0x000fc400030f16ff */
[----:B------:R-:W-:Y:S02]  /*a0d0*/  LEA R216, P6, R217, R236, 0x2 ;  /* 0x000000ecd9d87211 */ /* 0x000fe400078c10ff */
[----:B------:R-:W-:Y:S02]  /*a0e0*/  LEA.HI.X.SX32 R215, R215, R2, 0x2, P5 ;  /* 0x00000002d7d77211 */ /* 0x000fe400028f16ff */
[----:B------:R-:W-:Y:S01]  /*a0f0*/  LEA R218, P5, R219, R236, 0x2 ;  /* 0x000000ecdbda7211 */ /* 0x000fe200078a10ff */
[----:B------:R-:W-:Y:S01]  /*a100*/  IMAD R225, R225, UR5, RZ ;  /* 0x00000005e1e17c24 */ /* 0x000fe2000f8e02ff */
[----:B------:R-:W-:Y:S02]  /*a110*/  LEA.HI.X.SX32 R217, R217, R2, 0x2, P6 ;  /* 0x00000002d9d97211 */ /* 0x000fe400030f16ff */
[----:B------:R-:W-:Y:S01]  /*a120*/  LEA R220, P6, R221, R236, 0x2 ;  /* 0x000000ecdddc7211 */ /* 0x000fe200078c10ff */
[----:B------:R-:W-:Y:S01]  /*a130*/  IMAD R227, R227, UR5, RZ ;  /* 0x00000005e3e37c24 */ /* 0x000fe2000f8e02ff */
[----:B------:R-:W-:-:S02]  /*a140*/  LEA.HI.X.SX32 R219, R219, R2, 0x2, P5 ;  /* 0x00000002dbdb7211 */ /* 0x000fc400028f16ff */
[----:B------:R-:W-:Y:S01]  /*a150*/  LEA R222, P5, R223, R236, 0x2 ;  /* 0x000000ecdfde7211 */ /* 0x000fe200078a10ff */
[----:B------:R-:W-:Y:S01]  /*a160*/  IMAD R229, R229, UR5, RZ ;  /* 0x00000005e5e57c24 */ /* 0x000fe2000f8e02ff */
        /* <DEDUP_REMOVED lines=13> */
[----:B------:R-:W-:Y:S02]  /*a240*/  LEA R232, P6, R233, R236, 0x2 ;  /* 0x000000ece9e87211 */ /* 0x000fe400078c10ff */
[----:B------:R-:W-:-:S02]  /*a250*/  LEA.HI.X.SX32 R231, R231, R2, 0x2, P5 ;  /* 0x00000002e7e77211 */ /* 0x000fc400028f16ff */
[----:B------:R-:W-:Y:S02]  /*a260*/  LEA R234, P5, R235, R236, 0x2 ;  /* 0x000000ecebea7211 */ /* 0x000fe400078a10ff */
[----:B------:R-:W-:Y:S02]  /*a270*/  SHF.R.U64 R237, R247, 0x17, RZ ;  /* 0x00000017f7ed7819 */ /* 0x000fe400000012ff */
[----:B------:R-:W-:Y:S02]  /*a280*/  LEA.HI.X.SX32 R233, R233, R2, 0x2, P6 ;  /* 0x00000002e9e97211 */ /* 0x000fe400030f16ff */
[----:B------:R-:W-:Y:S02]  /*a290*/  LEA R236, P6, R245, R236, 0x2 ;  /* 0x000000ecf5ec7211 */ /* 0x000fe400078c10ff */
[----:B------:R-:W-:Y:S02]  /*a2a0*/  LEA.HI.X.SX32 R235, R235, R2, 0x2, P5 ;  /* 0x00000002ebeb7211 */ /* 0x000fe400028f16ff */
[----:B------:R-:W-:-:S02]  /*a2b0*/  LOP3.LUT P5, RZ, R237, 0x1, RZ, 0xc0, !PT ;  /* 0x00000001edff7812 */ /* 0x000fc400078ac0ff */
[----:B------:R-:W-:Y:S01]  /*a2c0*/  LEA.HI.X.SX32 R237, R245, R2, 0x2, P6 ;  /* 0x00000002f5ed7211 */ /* 0x000fe200030f16ff */
[----:B------:R-:W-:Y:S01]  /*a2d0*/  IMAD.SHL.U32 R2, R240, 0x20, RZ ;  /* 0x00000020f0027824 */ /* 0x000fe200078e00ff */
[----:B------:R-:W-:-:S05]  /*a2e0*/  LOP3.LUT R240, R246, 0x10, RZ, 0x3c, !PT ;  /* 0x00000010f6f07812 */ /* 0x000fca00078e3cff */
[----:B------:R-:W-:Y:S01]  /*a2f0*/  VIADD R240, R240, UR4 ;  /* 0x00000004f0f07c36 */ /* 0x000fe20008000000 */
[----:B----4-:R-:W-:Y:S04]  /*a300*/  LDGSTS.E [R0+0x800], desc[UR8][R8.64], P4 ;  /* 0x0080000008007fae */ /* 0x010fe8000a121848 */
[----:B---3--:R-:W-:Y:S04]  /*a310*/  LDGSTS.E [R0+0xc00], desc[UR8][R10.64], P4 ;  /* 0x00c000000a007fae */ /* 0x008fe8000a121848 */
[----:B------:R-:W-:Y:S04]  /*a320*/  LDGSTS.E [R0+0x1000], desc[UR8][R12.64], P4 ;  /* 0x010000000c007fae */ /* 0x000fe8000a121848 */
        /* <DEDUP_REMOVED lines=11> */
[----:B--2---:R-:W-:Y:S04]  /*a3e0*/  LDGSTS.E [R240+0x80], desc[UR8][R38.64], P4 ;  /* 0x0008000026f07fae */ /* 0x004fe8000a121848 */
[----:B-----5:R-:W-:Y:S04]  /*a3f0*/  LDGSTS.E [R240+0x480], desc[UR8][R36.64], P4 ;  /* 0x0048000024f07fae */ /* 0x020fe8000a121848 */
[----:B------:R-:W2:Y:S04]  /*a400*/  LDL.LU.64 R38, [R1+0xa18] ;  /* 0x000a180001267983 */ /* 0x000ea80000300a00 */
[----:B------:R-:W3:Y:S04]  /*a410*/  LDL.LU.64 R36, [R1+0xa10] ;  /* 0x000a100001247983 */ /* 0x000ee80000300a00 */
[----:B---3--:R-:W-:Y:S04]  /*a420*/  LDGSTS.E [R240+0x880], desc[UR8][R36.64], P4 ;  /* 0x0088000024f07fae */ /* 0x008fe8000a121848 */
[----:B------:R1:W-:Y:S04]  /*a430*/  STL.64 [R1+0x980], R36 ;  /* 0x0009802401007387 */ /* 0x0003e80000100a00 */
[----:B--2---:R-:W-:Y:S04]  /*a440*/  LDGSTS.E [R240+0xc80], desc[UR8][R38.64], P4 ;  /* 0x00c8000026f07fae */ /* 0x004fe8000a121848 */
[----:B------:R-:W-:Y:S04]  /*a450*/  LDGSTS.E [R240+0x1080], desc[UR8][R40.64], P4 ;  /* 0x0108000028f07fae */ /* 0x000fe8000a121848 */
[----:B-1----:R-:W2:Y:S04]  /*a460*/  LDL.64 R36, [R1+0x38] ;  /* 0x0000380001247983 */ /* 0x002ea80000100a00 */
[----:B------:R-:W-:Y:S04]  /*a470*/  LDGSTS.E [R240+0x1480], desc[UR8][R42.64], P4 ;  /* 0x014800002af07fae */ /* 0x000fe8000a121848 */
[----:B------:R1:W-:Y:S04]  /*a480*/  LDGSTS.E [R240+0x1880], desc[UR8][R44.64], P4 ;  /* 0x018800002cf07fae */ /* 0x0003e8000a121848 */
[----:B------:R-:W-:Y:S04]  /*a490*/  LDGSTS.E [R240+0x1c80], desc[UR8][R46.64], P4 ;  /* 0x01c800002ef07fae */ /* 0x000fe8000a121848 */
[----:B------:R-:W-:Y:S04]  /*a4a0*/  LDGSTS.E [R240+0x2080], desc[UR8][R48.64], P4 ;  /* 0x0208000030f07fae */ /* 0x000fe8000a121848 */
[----:B------:R-:W-:Y:S04]  /*a4b0*/  LDGSTS.E [R240+0x2480], desc[UR8][R50.64], P4 ;  /* 0x0248000032f07fae */ /* 0x000fe8000a121848 */
[----:B------:R-:W-:Y:S04]  /*a4c0*/  LDGSTS.E [R240+0x2880], desc[UR8][R52.64], P4 ;  /* 0x0288000034f07fae */ /* 0x000fe8000a121848 */
[----:B------:R-:W-:Y:S04]  /*a4d0*/  LDGSTS.E [R240+0x2c80], desc[UR8][R54.64], P4 ;  /* 0x02c8000036f07fae */ /* 0x000fe8000a121848 */
[----:B------:R3:W-:Y:S04]  /*a4e0*/  LDGSTS.E [R240+0x3080], desc[UR8][R56.64], P4 ;  /* 0x0308000038f07fae */ /* 0x0007e8000a121848 */
[----:B------:R-:W-:Y:S04]  /*a4f0*/  LDGSTS.E [R240+0x3480], desc[UR8][R58.64], P4 ;  /* 0x034800003af07fae */ /* 0x000fe8000a121848 */
[----:B------:R-:W-:Y:S01]  /*a500*/  LDGSTS.E [R240+0x3880], desc[UR8][R60.64], P4 ;  /* 0x038800003cf07fae */ /* 0x000fe2000a121848 */
[----:B------:R-:W-:-:S03]  /*a510*/  SHF.R.U64 R244, R247, 0x13, RZ ;  /* 0x00000013f7f47819 */ /* 0x000fc600000012ff */
[----:B------:R-:W-:Y:S04]  /*a520*/  LDGSTS.E [R240+0x3c80], desc[UR8][R62.64], P4 ;  /* 0x03c800003ef07fae */ /* 0x000fe8000a121848 */
[----:B------:R-:W-:Y:S04]  /*a530*/  STL.64 [R1+0x988], R38 ;  /* 0x0009882601007387 */ /* 0x000fe80000100a00 */
[----:B------:R-:W-:Y:S01]  /*a540*/  STL.64 [R1+0x990], R40 ;  /* 0x0009902801007387 */ /* 0x000fe20000100a00 */
[----:B------:R-:W-:-:S03]  /*a550*/  LOP3.LUT P6, RZ, R244, 0x1, RZ, 0xc0, !PT ;  /* 0x00000001f4ff7812 */ /* 0x000fc600078cc0ff */
[----:B------:R-:W-:Y:S01]  /*a560*/  STL.64 [R1+0x998], R42 ;  /* 0x0009982a01007387 */ /* 0x000fe20000100a00 */
[----:B------:R-:W-:-:S03]  /*a570*/  LOP3.LUT R244, R246, 0x30, RZ, 0x3c, !PT ;  /* 0x00000030f6f47812 */ /* 0x000fc600078e3cff */
[----:B------:R-:W-:Y:S04]  /*a580*/  STL.64 [R1+0x9a0], R44 ;  /* 0x0009a02c01007387 */ /* 0x000fe80000100a00 */
[----:B------:R-:W-:Y:S04]  /*a590*/  STL.64 [R1+0x9a8], R46 ;  /* 0x0009a82e01007387 */ /* 0x000fe80000100a00 */
[----:B------:R-:W-:Y:S04]  /*a5a0*/  STL.64 [R1+0x9b0], R48 ;  /* 0x0009b03001007387 */ /* 0x000fe80000100a00 */
[----:B------:R4:W-:Y:S01]  /*a5b0*/  STL.64 [R1+0x9b8], R50 ;  /* 0x0009b83201007387 */ /* 0x0009e20000100a00 */
[----:B------:R-:W-:-:S03]  /*a5c0*/  IADD3 R244, R244, UR4, RZ ;  /* 0x00000004f4f47c10 */ /* 0x000fc6000fffe0ff */
[----:B------:R5:W-:Y:S04]  /*a5d0*/  STL.64 [R1+0x9c0], R52 ;  /* 0x0009c03401007387 */ /* 0x000be80000100a00 */
[----:B------:R-:W-:Y:S04]  /*a5e0*/  STL.64 [R1+0x9c8], R54 ;  /* 0x0009c83601007387 */ /* 0x000fe80000100a00 */
[----:B------:R3:W-:Y:S04]  /*a5f0*/  STL.64 [R1+0x9d0], R56 ;  /* 0x0009d03801007387 */ /* 0x0007e80000100a00 */
[----:B------:R-:W-:Y:S04]  /*a600*/  STL.64 [R1+0x9d8], R58 ;  /* 0x0009d83a01007387 */ /* 0x000fe80000100a00 */
[----:B------:R-:W-:Y:S04]  /*a610*/  STL.64 [R1+0x9e0], R60 ;  /* 0x0009e03c01007387 */ /* 0x000fe80000100a00 */
[----:B------:R-:W-:Y:S04]  /*a620*/  STL.64 [R1+0x9e8], R62 ;  /* 0x0009e83e01007387 */ /* 0x000fe80000100a00 */
[----:B--2---:R-:W-:Y:S04]  /*a630*/  LDGSTS.E [R3+0x100], desc[UR8][R36.64], P4 ;  /* 0x0010000024037fae */ /* 0x004fe8000a121848 */
        /* <DEDUP_REMOVED lines=13> */
[----:B------:R-:W2:Y:S04]  /*a710*/  LDL.64 R36, [R1+0x28] ;  /* 0x0000280001247983 */ /* 0x000ea80000100a00 */
[----:B------:R-:W-:Y:S04]  /*a720*/  LDGSTS.E [R3+0x3900], desc[UR8][R88.64], P4 ;  /* 0x0390000058037fae */ /* 0x000fe8000a121848 */
[----:B------:R-:W-:Y:S04]  /*a730*/  STL.64 [R1+0x970], R250 ;  /* 0x000970fa01007387 */ /* 0x000fe80000100a00 */
[----:B------:R-:W-:Y:S04]  /*a740*/  LDGSTS.E [R3+0x3d00], desc[UR8][R90.64], P4 ;  /* 0x03d000005a037fae */ /* 0x000fe8000a121848 */
[----:B------:R-:W-:Y:S04]  /*a750*/  STL.64 [R1+0x978], R64 ;  /* 0x0009784001007387 */ /* 0x000fe80000100a00 */
[----:B------:R-:W-:Y:S04]  /*a760*/  LDGSTS.E [R244+0x180], desc[UR8][R242.64], P4 ;  /* 0x00180000f2f47fae */ /* 0x000fe8000a121848 */
[----:B------:R-:W-:Y:S04]  /*a770*/  LDGSTS.E [R244+0x580], desc[UR8][R248.64], P4 ;  /* 0x00580000f8f47fae */ /* 0x000fe8000a121848 */
[----:B------:R-:W-:Y:S04]  /*a780*/  LDGSTS.E [R244+0x980], desc[UR8][R92.64], P4 ;  /* 0x009800005cf47fae */ /* 0x000fe8000a121848 */
[----:B------:R-:W2:Y:S04]  /*a790*/  LDL.LU.64 R242, [R1+0xa08] ;  /* 0x000a080001f27983 */ /* 0x000ea80000300a00 */
        /* <DEDUP_REMOVED lines=12> */
[----:B------:R-:W-:Y:S01]  /*a860*/  LDGSTS.E [R244+0x3d80], desc[UR8][R118.64], P4 ;  /* 0x03d8000076f47fae */ /* 0x000fe2000a121848 */
[----:B------:R-:W-:-:S05]  /*a870*/  LOP3.LUT R252, R246, 0x50, RZ, 0x3c, !PT ;  /* 0x00000050f6fc7812 */ /* 0x000fca00078e3cff */
[----:B------:R-:W-:Y:S01]  /*a880*/  VIADD R245, R252, UR4 ;  /* 0x00000004fcf57c36 */ /* 0x000fe20008000000 */
        /* <DEDUP_REMOVED lines=32> */
[----:B------:R-:W2:Y:S04]  /*aa90*/  LDL.LU.64 R6, [R1+0xa00] ;  /* 0x000a000001067983 */ /* 0x000ea80000300a00 */
[----:B------:R3:W-:Y:S04]  /*aaa0*/  LDGSTS.E [R243+0x300], desc[UR8][R4.64], P4 ;  /* 0x0030000004f37fae */ /* 0x0007e8000a121848 */
[----:B------:R-:W-:Y:S04]  /*aab0*/  LDGSTS.E [R243+0x700], desc[UR8][R180.64], P4 ;  /* 0x00700000b4f37fae */ /* 0x000fe8000a121848 */
[----:B------:R-:W-:Y:S04]  /*aac0*/  LDGSTS.E [R243+0xb00], desc[UR8][R182.64], P4 ;  /* 0x00b00000b6f37fae */ /* 0x000fe8000a121848 */
[----:B------:R-:W3:Y:S04]  /*aad0*/  LDL.LU.64 R4, [R1+0x9f8] ;  /* 0x0009f80001047983 */ /* 0x000ee80000300a00 */
[----:B------:R-:W3:Y:S01]  /*aae0*/  LDL.LU.64 R36, [R1+0x1a8] ;  /* 0x0001a80001247983 */ /* 0x000ee20000300a00 */
[----:B------:R-:W-:-:S03]  /*aaf0*/  LOP3.LUT R246, R246, 0x70, RZ, 0x3c, !PT ;  /* 0x00000070f6f67812 */ /* 0x000fc600078e3cff */
[----:B------:R-:W-:Y:S04]  /*ab00*/  LDGSTS.E [R243+0xf00], desc[UR8][R184.64], P4 ;  /* 0x00f00000b8f37fae */ /* 0x000fe8000a121848 */
[----:B------:R-:W-:Y:S04]  /*ab10*/  LDGSTS.E [R243+0x1300], desc[UR8][R186.64], P4 ;  /* 0x01300000baf37fae */ /* 0x000fe8000a121848 */
[----:B------:R-:W-:Y:S04]  /*ab20*/  LDGSTS.E [R243+0x1700], desc[UR8][R188.64], P4 ;  /* 0x01700000bcf37fae */ /* 0x000fe8000a121848 */
[----:B------:R-:W-:Y:S04]  /*ab30*/  LDGSTS.E [R243+0x1b00], desc[UR8][R190.64], P4 ;  /* 0x01b00000bef37fae */ /* 0x000fe8000a121848 */
[----:B------:R-:W-:Y:S01]  /*ab40*/  LDGSTS.E [R243+0x1f00], desc[UR8][R192.64], P4 ;  /* 0x01f00000c0f37fae */ /* 0x000fe2000a121848 */
[----:B------:R-:W-:-:S03]  /*ab50*/  VIADD R246, R246, UR4 ;  /* 0x00000004f6f67c36 */ /* 0x000fc60008000000 */
        /* <DEDUP_REMOVED lines=8> */
[----:B----4-:R-:W4:Y:S04]  /*abe0*/  LDL.LU.64 R50, [R1+0x1a0] ;  /* 0x0001a00001327983 */ /* 0x010f280000300a00 */
[----:B------:R-:W-:Y:S04]  /*abf0*/  LDGSTS.E [R246+0x380], desc[UR8][R238.64], P4 ;  /* 0x00380000eef67fae */ /* 0x000fe8000a121848 */
[----:B------:R-:W-:Y:S04]  /*ac00*/  LDGSTS.E [R246+0x780], desc[UR8][R210.64], P4 ;  /* 0x00780000d2f67fae */ /* 0x000fe8000a121848 */
[----:B------:R-:W-:Y:S04]  /*ac10*/  LDGSTS.E [R246+0xb80], desc[UR8][R212.64], P4 ;  /* 0x00b80000d4f67fae */ /* 0x000fe8000a121848 */
[----:B------:R-:W4:Y:S04]  /*ac20*/  LDL.LU.64 R238, [R1+0x9f0] ;  /* 0x0009f00001ee7983 */ /* 0x000f280000300a00 */
[----:B------:R-:W4:Y:S04]  /*ac30*/  LDL.LU.64 R42, [R1+0x168] ;  /* 0x00016800012a7983 */ /* 0x000f280000300a00 */
[----:B------:R-:W4:Y:S04]  /*ac40*/  LDL.LU.64 R40, [R1+0x160] ;  /* 0x0001600001287983 */ /* 0x000f280000300a00 */
[----:B-----5:R-:W5:Y:S04]  /*ac50*/  LDL.LU.64 R52, [R1+0x138] ;  /* 0x0001380001347983 */ /* 0x020f680000300a00 */
[----:B------:R-:W5:Y:S04]  /*ac60*/  LDL.LU.64 R46, [R1+0x130] ;  /* 0x00013000012e7983 */ /* 0x000f680000300a00 */
        /* <DEDUP_REMOVED lines=12> */
[----:B-1----:R-:W-:-:S03]  /*ad30*/  SHF.R.U64 R44, R247, 0x7, RZ ;  /* 0x00000007f72c7819 */ /* 0x002fc600000012ff */
[----:B--2---:R-:W-:Y:S04]  /*ad40*/  LDGSTS.E [R246+0x3f80], desc[UR8][R6.64], P4 ;  /* 0x03f8000006f67fae */ /* 0x004fe8000a121848 */
[----:B------:R-:W0:Y:S01]  /*ad50*/  LDGDEPBAR ;  /* 0x00000000000079af */ /* 0x000e220000000000 */
[----:B---3--:R-:W-:-:S03]  /*ad60*/  IMAD.WIDE R56, R2, 0x4, R36 ;  /* 0x0000000402387825 */ /* 0x008fc600078e0224 */
[----:B------:R-:W2:Y:S04]  /*ad70*/  LDL.LU.64 R36, [R1+0x108] ;  /* 0x0001080001247983 */ /* 0x000ea80000300a00 */
[----:B------:R-:W3:Y:S01]  /*ad80*/  LDL.LU.64 R38, [R1+0x100] ;  /* 0x0001000001267983 */ /* 0x000ee20000300a00 */
[----:B------:R-:W-:-:S04]  /*ad90*/  IMAD.WIDE R4, R2, 0x4, R4 ;  /* 0x0000000402047825 */ /* 0x000fc800078e0204 */
[----:B----4-:R-:W-:-:S04]  /*ada0*/  IMAD.WIDE R54, R2, 0x4, R50 ;  /* 0x0000000402367825 */ /* 0x010fc800078e0232 */
[----:B------:R-:W-:Y:S01]  /*adb0*/  IMAD.WIDE R48, R2, 0x4, R238 ;  /* 0x0000000402307825 */ /* 0x000fe200078e02ee */
[----:B------:R-:W-:Y:S06]  /*adc0*/  BAR.SYNC.DEFER_BLOCKING 0x0 ;  /* 0x0000000000007b1d */ /* 0x000fec0000010000 */
[----:B------:R1:W-:Y:S04]  /*add0*/  STL.64 [R1+0x338], R48 ;  /* 0x0003383001007387 */ /* 0x0003e80000100a00 */
[----:B------:R4:W-:Y:S04]  /*ade0*/  STL.64 [R1+0x2c8], R56 ;  /* 0x0002c83801007387 */ /* 0x0009e80000100a00 */
[----:B------:R-:W3:Y:S04]  /*adf0*/  LDL.LU.64 R50, [R1+0xd8] ;  /* 0x0000d80001327983 */ /* 0x000ee80000300a00 */
[----:B------:R-:W-:Y:S04]  /*ae00*/  STL.64 [R1+0x340], R4 ;  /* 0x0003400401007387 */ /* 0x000fe80000100a00 */
[----:B------:R-:W-:Y:S01]  /*ae10*/  @!PT LDS RZ, [RZ] ;  /* 0x00000000fffff984 */ /* 0x000fe20000000800 */
[----:B------:R-:W-:Y:S01]  /*ae20*/  @!PT LDS RZ, [RZ] ;  /* 0x00000000fffff984 */ /* 0x000fe20000000800 */
[----:B------:R-:W-:Y:S01]  /*ae30*/  @!PT LDS RZ, [RZ] ;  /* 0x00000000fffff984 */ /* 0x000fe20000000800 */
[----:B------:R-:W-:Y:S04]  /*ae40*/  LDGSTS.E [R0+0xa000], desc[UR8][R48.64], P3 ;  /* 0x0a00000030007fae */ /* 0x000fe80009921848 */
[----:B------:R-:W-:Y:S04]  /*ae50*/  LDGSTS.E [R0+0xa080], desc[UR8][R4.64], P3 ;  /* 0x0a08000004007fae */ /* 0x000fe80009921848 */
[----:B------:R5:W-:Y:S04]  /*ae60*/  STL.64 [R1+0x2c0], R54 ;  /* 0x0002c03601007387 */ /* 0x000be80000100a00 */
[----:B------:R4:W-:Y:S04]  /*ae70*/  LDGSTS.E [R0+0xa400], desc[UR8][R56.64], P2 ;  /* 0x0a40000038007fae */ /* 0x0009e80009121848 */
[----:B-1----:R-:W3:Y:S04]  /*ae80*/  LDL.LU.64 R48, [R1+0xd0] ;  /* 0x0000d00001307983 */ /* 0x002ee80000300a00 */
[----:B------:R5:W-:Y:S01]  /*ae90*/  LDGSTS.E [R0+0xa480], desc[UR8][R54.64], P2 ;  /* 0x0a48000036007fae */ /* 0x000be20009121848 */
[----:B------:R-:W-:Y:S01]  /*aea0*/  LOP3.LUT P2, RZ, R44, 0x1, RZ, 0xc0, !PT ;  /* 0x000000012cff7812 */ /* 0x000fe2000784c0ff */
[----:B------:R-:W-:-:S02]  /*aeb0*/  IMAD.WIDE R44, R2, 0x4, R42 ;  /* 0x00000004022c7825 */ /* 0x000fc400078e022a */
[----:B------:R-:W3:Y:S02]  /*aec0*/  LDL.LU.64 R42, [R1+0xa8] ;  /* 0x0000a800012a7983 */ /* 0x000ee40000300a00 */
[C---:B----4-:R-:W-:Y:S02]  /*aed0*/  IMAD.WIDE R56, R2.reuse, 0x4, R40 ;  /* 0x0000000402387825 */ /* 0x050fe400078e0228 */
[----:B------:R-:W4:Y:S04]  /*aee0*/  LDL.LU.64 R40, [R1+0xa0] ;  /* 0x0000a00001287983 */ /* 0x000f280000300a00 */
[----:B------:R1:W-:Y:S01]  /*aef0*/  STL.64 [R1+0x168], R44 ;  /* 0x0001682c01007387 */ /* 0x0003e20000100a00 */
[----:B-----5:R-:W-:-:S03]  /*af00*/  IMAD.WIDE R54, R2, 0x4, R52 ;  /* 0x0000000402367825 */ /* 0x020fc600078e0234 */
[----:B------:R-:W-:Y:S01]  /*af10*/  STL.64 [R1+0x160], R56 ;  /* 0x0001603801007387 */ /* 0x000fe20000100a00 */
[----:B------:R-:W-:-:S03]  /*af20*/  IMAD.WIDE R52, R2, 0x4, R46 ;  /* 0x0000000402347825 */ /* 0x000fc600078e022e */
[----:B------:R-:W5:Y:S04]  /*af30*/  LDL.LU.64 R46, [R1+0x78] ;  /* 0x00007800012e7983 */ /* 0x000f680000300a00 */
[----:B------:R-:W-:Y:S04]  /*af40*/  LDGSTS.E [R0+0xa800], desc[UR8][R44.64], P5 ;  /* 0x0a8000002c007fae */ /* 0x000fe8000a921848 */
[----:B------:R-:W-:Y:S04]  /*af50*/  STL.64 [R1+0x2d0], R54 ;  /* 0x0002d03601007387 */ /* 0x000fe80000100a00 */
[----:B------:R-:W-:Y:S04]  /*af60*/  LDGSTS.E [R0+0xa880], desc[UR8][R56.64], P5 ;  /* 0x0a88000038007fae */ /* 0x000fe8000a921848 */
[----:B-1----:R-:W5:Y:S04]  /*af70*/  LDL.LU.64 R44, [R1+0x70] ;  /* 0x00007000012c7983 */ /* 0x002f680000300a00 */
[----:B------:R-:W-:Y:S04]  /*af80*/  LDGSTS.E [R0+0xac00], desc[UR8][R54.64], P6 ;  /* 0x0ac0000036007fae */ /* 0x000fe8000b121848 */
[----:B------:R2:W-:Y:S04]  /*af90*/  STL.64 [R1+0x2d8], R52 ;  /* 0x0002d83401007387 */ /* 0x0005e80000100a00 */
[----:B------:R2:W-:Y:S02]  /*afa0*/  LDGSTS.E [R0+0xac80], desc[UR8][R52.64], P6 ;  /* 0x0ac8000034007fae */ /* 0x0005e4000b121848 */
[----:B--2---:R-:W-:-:S02]  /*afb0*/  IMAD.WIDE R52, R2, 0x4, R36 ;  /* 0x0000000402347825 */ /* 0x004fc400078e0224 */
[----:B------:R-:W2:Y:S02]  /*afc0*/  LDL.LU.64 R36, [R1+0x1d8] ;  /* 0x0001d80001247983 */ /* 0x000ea40000300a00 */
[----:B---3--:R-:W-:Y:S02]  /*afd0*/  IMAD.WIDE R56, R2, 0x4, R38 ;  /* 0x0000000402387825 */ /* 0x008fe400078e0226 */
[----:B------:R-:W3:Y:S01]  /*afe0*/  LDL.LU.64 R38, [R1+0x1d0] ;  /* 0x0001d00001267983 */ /* 0x000ee20000300a00 */
[----:B------:R-:W-:-:S04]  /*aff0*/  SHF.R.U64 R252, R247, 0xf, RZ ;  /* 0x0000000ff7fc7819 */ /* 0x000fc800000012ff */
[----:B------:R-:W-:Y:S02]  /*b000*/  LOP3.LUT P4, RZ, R252, 0x1, RZ, 0xc0, !PT ;  /* 0x00000001fcff7812 */ /* 0x000fe4000788c0ff */
[----:B------:R-:W-:-:S04]  /*b010*/  SHF.R.U64 R252, R247, 0xb, RZ ;  /* 0x0000000bf7fc7819 */ /* 0x000fc800000012ff */
[----:B------:R-:W-:Y:S01]  /*b020*/  LOP3.LUT P3, RZ, R252, 0x1, RZ, 0xc0, !PT ;  /* 0x00000001fcff7812 */ /* 0x000fe2000786c0ff */
[----:B------:R1:W-:Y:S01]  /*b030*/  STL.64 [R1+0x2e8], R52 ;  /* 0x0002e83401007387 */ /* 0x0003e20000100a00 */
[----:B------:R-:W-:-:S03]  /*b040*/  SHF.R.U64 R5, R247, 0x3, RZ ;  /* 0x00000003f7057819 */ /* 0x000fc600000012ff */
[----:B------:R4:W-:Y:S04]  /*b050*/  STL.64 [R1+0x2f0], R56 ;  /* 0x0002f03801007387 */ /* 0x0009e80000100a00 */
[----:B------:R-:W3:Y:S01]  /*b060*/  LDL.LU.64 R54, [R1+0x198] ;  /* 0x0001980001367983 */ /* 0x000ee20000300a00 */
[----:B------:R-:W-:-:S03]  /*b070*/  LOP3.LUT P5, RZ, R5, 0x1, RZ, 0xc0, !PT ;  /* 0x0000000105ff7812 */ /* 0x000fc600078ac0ff */
[----:B------:R-:W-:Y:S04]  /*b080*/  LDGSTS.E [R0+0xb000], desc[UR8][R52.64], P4 ;  /* 0x0b00000034007fae */ /* 0x000fe8000a121848 */
[----:B------:R4:W-:Y:S01]  /*b090*/  LDGSTS.E [R0+0xb080], desc[UR8][R56.64], P4 ;  /* 0x0b08000038007fae */ /* 0x0009e2000a121848 */
[----:B------:R-:W-:-:S05]  /*b0a0*/  IMAD.WIDE R50, R2, 0x4, R50 ;  /* 0x0000000402327825 */ /* 0x000fca00078e0232 */
[----:B------:R-:W-:Y:S04]  /*b0b0*/  STL.64 [R1+0x478], R50 ;  /* 0x0004783201007387 */ /* 0x000fe80000100a00 */
[----:B-1----:R-:W3:Y:S04]  /*b0c0*/  LDL.LU.64 R52, [R1+0x190] ;  /* 0x0001900001347983 */ /* 0x002ee80000300a00 */
[----:B------:R-:W-:Y:S01]  /*b0d0*/  LDGSTS.E [R0+0xb400], desc[UR8][R50.64], P3 ;  /* 0x0b40000032007fae */ /* 0x000fe20009921848 */
[----:B------:R-:W-:-:S05]  /*b0e0*/  IMAD.WIDE R48, R2, 0x4, R48 ;  /* 0x0000000402307825 */ /* 0x000fca00078e0230 */
[----:B------:R1:W-:Y:S04]  /*b0f0*/  STL.64 [R1+0x480], R48 ;  /* 0x0004803001007387 */ /* 0x0003e80000100a00 */
[----:B------:R1:W-:Y:S01]  /*b100*/  LDGSTS.E [R0+0xb480], desc[UR8][R48.64], P3 ;  /* 0x0b48000030007fae */ /* 0x0003e20009921848 */
[----:B----4-:R-:W-:-:S04]  /*b110*/  IMAD.WIDE R56, R2, 0x4, R40 ;  /* 0x0000000402387825 */ /* 0x010fc800078e0228 */
[C---:B-1----:R-:W-:Y:S02]  /*b120*/  IMAD.WIDE R48, R2.reuse, 0x4, R42 ;  /* 0x0000000402307825 */ /* 0x042fe400078e022a */
[----:B------:R-:W4:Y:S02]  /*b130*/  LDL.LU.64 R42, [R1+0x158] ;  /* 0x00015800012a7983 */ /* 0x000f240000300a00 */
[C---:B-----5:R-:W-:Y:S02]  /*b140*/  IMAD.WIDE R46, R2.reuse, 0x4, R46 ;  /* 0x00000004022e7825 */ /* 0x060fe400078e022e */
[----:B------:R-:W5:Y:S04]  /*b150*/  LDL.LU.64 R40, [R1+0x150] ;  /* 0x0001500001287983 */ /* 0x000f680000300a00 */
[----:B------:R1:W-:Y:S04]  /*b160*/  STL.64 [R1+0x4b8], R48 ;  /* 0x0004b83001007387 */ /* 0x0003e80000100a00 */
[----:B------:R-:W-:Y:S04]  /*b170*/  STL.64 [R1+0x4c0], R56 ;  /* 0x0004c03801007387 */ /* 0x000fe80000100a00 */
[----:B------:R-:W5:Y:S01]  /*b180*/  LDL.LU.64 R50, [R1+0x128] ;  /* 0x0001280001327983 */ /* 0x000f620000300a00 */
[----:B------:R-:W-:-:S03]  /*b190*/  IMAD.WIDE R44, R2, 0x4, R44 ;  /* 0x00000004022c7825 */ /* 0x000fc600078e022c */
[----:B------:R-:W-:Y:S04]  /*b1a0*/  LDGSTS.E [R0+0xb800], desc[UR8][R48.64], P2 ;  /* 0x0b80000030007fae */ /* 0x000fe80009121848 */
[----:B------:R2:W-:Y:S04]  /*b1b0*/  STL.64 [R1+0x4f8], R46 ;  /* 0x0004f82e01007387 */ /* 0x0005e80000100a00 */
[----:B------:R-:W-:Y:S04]  /*b1c0*/  LDGSTS.E [R0+0xb880], desc[UR8][R56.64], P2 ;  /* 0x0b88000038007fae */ /* 0x000fe80009121848 */
[----:B-1----:R-:W5:Y:S04]  /*b1d0*/  LDL.LU.64 R48, [R1+0x120] ;  /* 0x0001200001307983 */ /* 0x002f680000300a00 */
[----:B------:R2:W-:Y:S04]  /*b1e0*/  LDGSTS.E [R0+0xbc00], desc[UR8][R46.64], P5 ;  /* 0x0bc000002e007fae */ /* 0x0005e8000a921848 */
[----:B------:R3:W-:Y:S04]  /*b1f0*/  STL.64 [R1+0x500], R44 ;  /* 0x0005002c01007387 */ /* 0x0007e80000100a00 */
[----:B------:R3:W-:Y:S01]  /*b200*/  LDGSTS.E [R0+0xbc80], desc[UR8][R44.64], P5 ;  /* 0x0bc800002c007fae */ /* 0x0007e2000a921848 */
[----:B--2---:R-:W-:-:S03]  /*b210*/  IMAD.WIDE R46, R2, 0x4, R36 ;  /* 0x00000004022e7825 */ /* 0x004fc600078e0224 */
[----:B------:R-:W2:Y:S01]  /*b220*/  LDL.LU.64 R36, [R1+0xf8] ;  /* 0x0000f80001247983 */ /* 0x000ea20000300a00 */
[----:B---3--:R-:W-:-:S03]  /*b230*/  IMAD.WIDE R44, R2, 0x4, R38 ;  /* 0x00000004022c7825 */ /* 0x008fc600078e0226 */
[----:B------:R-:W3:Y:S01]  /*b240*/  LDL.LU.64 R38, [R1+0xf0] ;  /* 0x0000f00001267983 */ /* 0x000ee20000300a00 */
[----:B------:R-:W-:-:S04]  /*b250*/  SHF.R.U64 R4, R247, 0x1e, RZ ;  /* 0x0000001ef7047819 */ /* 0x000fc800000012ff */
[----:B------:R-:W-:Y:S02]  /*b260*/  LOP3.LUT P6, RZ, R4, 0x1, RZ, 0xc0, !PT ;  /* 0x0000000104ff7812 */ /* 0x000fe400078cc0ff */
[C---:B------:R-:W-:Y:S02]  /*b270*/  SHF.R.U64 R5, R247.reuse, 0x1a, RZ ;  /* 0x0000001af7057819 */ /* 0x040fe400000012ff */
[----:B------:R-:W-:Y:S02]  /*b280*/  SHF.R.U64 R4, R247, 0x16, RZ ;  /* 0x00000016f7047819 */ /* 0x000fe400000012ff */
[----:B------:R-:W-:Y:S01]  /*b290*/  LOP3.LUT P4, RZ, R5, 0x1, RZ, 0xc0, !PT ;  /* 0x0000000105ff7812 */ /* 0x000fe2000788c0ff */
[----:B------:R1:W-:Y:S01]  /*b2a0*/  STL.64 [R1+0xd8], R46 ;  /* 0x0000d82e01007387 */ /* 0x0003e20000100a00 */
[----:B------:R-:W-:Y:S01]  /*b2b0*/  SHF.R.U64 R5, R247, 0x12, RZ ;  /* 0x00000012f7057819 */ /* 0x000fe200000012ff */
[----:B------:R-:W-:Y:S02]  /*b2c0*/  IMAD.WIDE R54, R2, 0x4, R54 ;  /* 0x0000000402367825 */ /* 0x000fe400078e0236 */
[----:B------:R1:W-:Y:S01]  /*b2d0*/  STL.64 [R1+0x100], R44 ;  /* 0x0001002c01007387 */ /* 0x0003e20000100a00 */
[----:B------:R-:W-:-:S03]  /*b2e0*/  LOP3.LUT P3, RZ, R4, 0x1, RZ, 0xc0, !PT ;  /* 0x0000000104ff7812 */ /* 0x000fc6000786c0ff */
[----:B------:R-:W-:Y:S01]  /*b2f0*/  LDGSTS.E [R3+0xa100], desc[UR8][R46.64], P6 ;  /* 0x0a1000002e037fae */ /* 0x000fe2000b121848 */
[----:B------:R-:W-:-:S03]  /*b300*/  LOP3.LUT P2, RZ, R5, 0x1, RZ, 0xc0, !PT ;  /* 0x0000000105ff7812 */ /* 0x000fc6000784c0ff */
[----:B------:R5:W-:Y:S04]  /*b310*/  STL.64 [R1+0x108], R54 ;  /* 0x0001083601007387 */ /* 0x000be80000100a00 */
[----:B------:R-:W-:Y:S04]  /*b320*/  LDGSTS.E [R3+0xa180], desc[UR8][R44.64], P6 ;  /* 0x0a1800002c037fae */ /* 0x000fe8000b121848 */
[----:B-1----:R-:W3:Y:S04]  /*b330*/  LDL.LU.64 R46, [R1+0xc8] ;  /* 0x0000c800012e7983 */ /* 0x002ee80000300a00 */
[----:B------:R-:W-:Y:S01]  /*b340*/  LDGSTS.E [R3+0xa500], desc[UR8][R54.64], P4 ;  /* 0x0a50000036037fae */ /* 0x000fe2000a121848 */
[----:B------:R-:W-:-:S05]  /*b350*/  IMAD.WIDE R52, R2, 0x4, R52 ;  /* 0x0000000402347825 */ /* 0x000fca00078e0234 */
[----:B------:R1:W-:Y:S04]  /*b360*/  STL.64 [R1+0x130], R52 ;  /* 0x0001303401007387 */ /* 0x0003e80000100a00 */
[----:B------:R-:W3:Y:S04]  /*b370*/  LDL.LU.64 R44, [R1+0xc0] ;  /* 0x0000c000012c7983 */ /* 0x000ee80000300a00 */
[----:B------:R-:W-:Y:S01]  /*b380*/  LDGSTS.E [R3+0xa580], desc[UR8][R52.64], P4 ;  /* 0x0a58000034037fae */ /* 0x000fe2000a121848 */
[----:B----4-:R-:W-:-:S03]  /*b390*/  IMAD.WIDE R58, R2, 0x4, R42 ;  /* 0x00000004023a7825 */ /* 0x010fc600078e022a */
[----:B------:R-:W4:Y:S01]  /*b3a0*/  LDL.LU.64 R42, [R1+0x98] ;  /* 0x00009800012a7983 */ /* 0x000f220000300a00 */
[----:B-----5:R-:W-:-:S03]  /*b3b0*/  IMAD.WIDE R56, R2, 0x4, R40 ;  /* 0x0000000402387825 */ /* 0x020fc600078e0228 */
[----:B------:R-:W5:Y:S04]  /*b3c0*/  LDL.LU.64 R40, [R1+0x90] ;  /* 0x0000900001287983 */ /* 0x000f680000300a00 */
[----:B------:R2:W-:Y:S04]  /*b3d0*/  STL.64 [R1+0x138], R58 ;  /* 0x0001383a01007387 */ /* 0x0005e80000100a00 */
[----:B------:R-:W-:Y:S01]  /*b3e0*/  STL.64 [R1+0x150], R56 ;  /* 0x0001503801007387 */ /* 0x000fe20000100a00 */
[----:B------:R-:W-:-:S03]  /*b3f0*/  IMAD.WIDE R50, R2, 0x4, R50 ;  /* 0x0000000402327825 */ /* 0x000fc600078e0232 */
[----:B------:R-:W5:Y:S04]  /*b400*/  LDL.LU.64 R54, [R1+0x68] ;  /* 0x0000680001367983 */ /* 0x000f680000300a00 */
[----:B-1----:R-:W5:Y:S04]  /*b410*/  LDL.LU.64 R52, [R1+0x60] ;  /* 0x0000600001347983 */ /* 0x002f680000300a00 */
[----:B------:R2:W-:Y:S01]  /*b420*/  LDGSTS.E [R3+0xa900], desc[UR8][R58.64], P3 ;  /* 0x0a9000003a037fae */ /* 0x0005e20009921848 */
[----:B------:R-:W-:-:S03]  /*b430*/  IMAD.WIDE R48, R2, 0x4, R48 ;  /* 0x0000000402307825 */ /* 0x000fc600078e0230 */
[----:B------:R1:W-:Y:S04]  /*b440*/  STL.64 [R1+0x158], R50 ;  /* 0x0001583201007387 */ /* 0x0003e80000100a00 */
[----:B------:R3:W-:Y:S04]  /*b450*/  STL.64 [R1+0x1d0], R48 ;  /* 0x0001d03001007387 */ /* 0x0007e80000100a00 */
[----:B------:R3:W-:Y:S04]  /*b460*/  LDGSTS.E [R3+0xa980], desc[UR8][R56.64], P3 ;  /* 0x0a98000038037fae */ /* 0x0007e80009921848 */
[----:B------:R-:W-:Y:S04]  /*b470*/  LDGSTS.E [R3+0xad00], desc[UR8][R50.64], P2 ;  /* 0x0ad0000032037fae */ /* 0x000fe80009121848 */
[----:B------:R-:W-:Y:S01]  /*b480*/  LDGSTS.E [R3+0xad80], desc[UR8][R48.64], P2 ;  /* 0x0ad8000030037fae */ /* 0x000fe20009121848 */
[----:B--2---:R-:W-:-:S03]  /*b490*/  IMAD.WIDE R58, R2, 0x4, R36 ;  /* 0x00000004023a7825 */ /* 0x004fc600078e0224 */
[----:B------:R-:W2:Y:S04]  /*b4a0*/  LDL.LU.64 R36, [R1+0x1c8] ;  /* 0x0001c80001247983 */ /* 0x000ea80000300a00 */
[----:B-1----:R-:W2:Y:S01]  /*b4b0*/  LDL.LU.64 R50, [R1+0x1c0] ;  /* 0x0001c00001327983 */ /* 0x002ea20000300a00 */
[----:B---3--:R-:W-:-:S03]  /*b4c0*/  IMAD.WIDE R56, R2, 0x4, R38 ;  /* 0x0000000402387825 */ /* 0x008fc600078e0226 */
[----:B------:R-:W-:Y:S04]  /*b4d0*/  STL.64 [R1+0x1d8], R58 ;  /* 0x0001d83a01007387 */ /* 0x000fe80000100a00 */
[----:B------:R-:W3:Y:S04]  /*b4e0*/  LDL.LU.64 R48, [R1+0x188] ;  /* 0x0001880001307983 */ /* 0x000ee80000300a00 */
[----:B------:R-:W3:Y:S01]  /*b4f0*/  LDL.LU.64 R38, [R1+0x180] ;  /* 0x0001800001267983 */ /* 0x000ee20000300a00 */
[C---:B------:R-:W-:Y:S02]  /*b500*/  SHF.R.U64 R4, R247.reuse, 0xe, RZ ;  /* 0x0000000ef7047819 */ /* 0x040fe400000012ff */
[----:B------:R-:W-:-:S02]  /*b510*/  SHF.R.U64 R5, R247, 0xa, RZ ;  /* 0x0000000af7057819 */ /* 0x000fc400000012ff */
[----:B------:R-:W-:Y:S02]  /*b520*/  LOP3.LUT P5, RZ, R4, 0x1, RZ, 0xc0, !PT ;  /* 0x0000000104ff7812 */ /* 0x000fe400078ac0ff */
[----:B------:R-:W-:Y:S02]  /*b530*/  SHF.R.U64 R4, R247, 0x6, RZ ;  /* 0x00000006f7047819 */ /* 0x000fe400000012ff */
[----:B------:R-:W-:Y:S02]  /*b540*/  LOP3.LUT P6, RZ, R5, 0x1, RZ, 0xc0, !PT ;  /* 0x0000000105ff7812 */ /* 0x000fe400078cc0ff */
[----:B------:R-:W-:Y:S02]  /*b550*/  SHF.R.U64 R5, R247, 0x2, RZ ;  /* 0x00000002f7057819 */ /* 0x000fe400000012ff */
[----:B------:R-:W-:Y:S02]  /*b560*/  LOP3.LUT P4, RZ, R4, 0x1, RZ, 0xc0, !PT ;  /* 0x0000000104ff7812 */ /* 0x000fe4000788c0ff */
[----:B------:R-:W-:Y:S01]  /*b570*/  LOP3.LUT P3, RZ, R5, 0x1, RZ, 0xc0, !PT ;  /* 0x0000000105ff7812 */ /* 0x000fe2000786c0ff */
[----:B------:R-:W-:Y:S01]  /*b580*/  STL.64 [R1+0x2e0], R56 ;  /* 0x0002e03801007387 */ /* 0x000fe20000100a00 */
[----:B------:R-:W-:-:S03]  /*b590*/  IMAD.WIDE R46, R2, 0x4, R46 ;  /* 0x00000004022e7825 */ /* 0x000fc600078e022e */
[----:B------:R-:W-:Y:S01]  /*b5a0*/  LDGSTS.E [R3+0xb100], desc[UR8][R58.64], P5 ;  /* 0x0b1000003a037fae */ /* 0x000fe2000a921848 */
[----:B------:R-:W-:-:S03]  /*b5b0*/  SHF.R.U64 R4, R247, 0x1d, RZ ;  /* 0x0000001df7047819 */ /* 0x000fc600000012ff */
[----:B------:R-:W-:Y:S04]  /*b5c0*/  LDGSTS.E [R3+0xb180], desc[UR8][R56.64], P5 ;  /* 0x0b18000038037fae */ /* 0x000fe8000a921848 */
[----:B------:R1:W-:Y:S04]  /*b5d0*/  STL.64 [R1+0x2f8], R46 ;  /* 0x0002f82e01007387 */ /* 0x0003e80000100a00 */
[----:B------:R-:W-:Y:S01]  /*b5e0*/  LDGSTS.E [R3+0xb500], desc[UR8][R46.64], P6 ;  /* 0x0b5000002e037fae */ /* 0x000fe2000b121848 */
[----:B------:R-:W-:Y:S01]  /*b5f0*/  LOP3.LUT P2, RZ, R4, 0x1, RZ, 0xc0, !PT ;  /* 0x0000000104ff7812 */ /* 0x000fe2000784c0ff */
[----:B------:R-:W-:-:S05]  /*b600*/  IMAD.WIDE R44, R2, 0x4, R44 ;  /* 0x00000004022c7825 */ /* 0x000fca00078e022c */
[----:B------:R1:W-:Y:S04]  /*b610*/  STL.64 [R1+0x490], R44 ;  /* 0x0004902c01007387 */ /* 0x0003e80000100a00 */
[----:B------:R-:W-:Y:S04]  /*b620*/  LDGSTS.E [R3+0xb580], desc[UR8][R44.64], P6 ;  /* 0x0b5800002c037fae */ /* 0x000fe8000b121848 */
[----:B-1----:R-:W3:Y:S04]  /*b630*/  LDL.LU.64 R46, [R1+0x148] ;  /* 0x00014800012e7983 */ /* 0x002ee80000300a00 */
[----:B------:R-:W3:Y:S01]  /*b640*/  LDL.LU.64 R44, [R1+0x140] ;  /* 0x00014000012c7983 */ /* 0x000ee20000300a00 */
[----:B----4-:R-:W-:-:S04]  /*b650*/  IMAD.WIDE R42, R2, 0x4, R42 ;  /* 0x00000004022a7825 */ /* 0x010fc800078e022a */
[C---:B-----5:R-:W-:Y:S01]  /*b660*/  IMAD.WIDE R40, R2.reuse, 0x4, R40 ;  /* 0x0000000402287825 */ /* 0x060fe200078e0228 */
[----:B------:R1:W-:Y:S04]  /*b670*/  STL.64 [R1+0x4c8], R42 ;  /* 0x0004c82a01007387 */ /* 0x0003e80000100a00 */
[----:B------:R4:W-:Y:S04]  /*b680*/  STL.64 [R1+0x4d0], R40 ;  /* 0x0004d02801007387 */ /* 0x0009e80000100a00 */
[----:B------:R-:W-:Y:S01]  /*b690*/  LDGSTS.E [R3+0xb900], desc[UR8][R42.64], P4 ;  /* 0x0b9000002a037fae */ /* 0x000fe2000a121848 */
[----:B------:R-:W-:-:S03]  /*b6a0*/  IMAD.WIDE R54, R2, 0x4, R54 ;  /* 0x0000000402367825 */ /* 0x000fc600078e0236 */
[----:B------:R-:W-:Y:S01]  /*b6b0*/  LDGSTS.E [R3+0xb980], desc[UR8][R40.64], P4 ;  /* 0x0b98000028037fae */ /* 0x000fe2000a121848 */
[----:B------:R-:W-:-:S03]  /*b6c0*/  IMAD.WIDE R52, R2, 0x4, R52 ;  /* 0x0000000402347825 */ /* 0x000fc600078e0234 */
[----:B------:R-:W-:Y:S04]  /*b6d0*/  LDGSTS.E [R3+0xbd00], desc[UR8][R54.64], P3 ;  /* 0x0bd0000036037fae */ /* 0x000fe80009921848 */
[----:B-1----:R-:W5:Y:S04]  /*b6e0*/  LDL.LU.64 R42, [R1+0x118] ;  /* 0x00011800012a7983 */ /* 0x002f680000300a00 */
[----:B------:R-:W-:Y:S04]  /*b6f0*/  STL.64 [R1+0x508], R54 ;  /* 0x0005083601007387 */ /* 0x000fe80000100a00 */
[----:B------:R1:W-:Y:S04]  /*b700*/  STL.64 [R1+0x510], R52 ;  /* 0x0005103401007387 */ /* 0x0003e80000100a00 */
[----:B----4-:R-:W4:Y:S04]  /*b710*/  LDL.LU.64 R40, [R1+0x110] ;  /* 0x0001100001287983 */ /* 0x010f280000300a00 */
[----:B------:R1:W-:Y:S01]  /*b720*/  LDGSTS.E [R3+0xbd80], desc[UR8][R52.64], P3 ;  /* 0x0bd8000034037fae */ /* 0x0003e20009921848 */
[----:B--2---:R-:W-:-:S04]  /*b730*/  IMAD.WIDE R36, R2, 0x4, R36 ;  /* 0x0000000402247825 */ /* 0x004fc800078e0224 */
[C---:B-1----:R-:W-:Y:S01]  /*b740*/  IMAD.WIDE R52, R2.reuse, 0x4, R50 ;  /* 0x0000000402347825 */ /* 0x042fe200078e0232 */
[----:B------:R1:W-:Y:S04]  /*b750*/  STL.64 [R1+0x60], R36 ;  /* 0x0000602401007387 */ /* 0x0003e80000100a00 */
[----:B------:R2:W-:Y:S01]  /*b760*/  STL.64 [R1+0x68], R52 ;  /* 0x0000683401007387 */ /* 0x0005e20000100a00 */
[----:B---3--:R-:W-:-:S03]  /*b770*/  IMAD.WIDE R50, R2, 0x4, R48 ;  /* 0x0000000402327825 */ /* 0x008fc600078e0230 */
[----:B------:R-:W3:Y:S01]  /*b780*/  LDL.LU.64 R58, [R1+0xe8] ;  /* 0x0000e800013a7983 */ /* 0x000ee20000300a00 */
[----:B------:R-:W-:-:S03]  /*b790*/  IMAD.WIDE R48, R2, 0x4, R38 ;  /* 0x0000000402307825 */ /* 0x000fc600078e0226 */
[----:B------:R3:W-:Y:S04]  /*b7a0*/  LDGSTS.E [R242+0xa200], desc[UR8][R36.64], P2 ;  /* 0x0a20000024f27fae */ /* 0x0007e80009121848 */
[----:B------:R-:W3:Y:S04]  /*b7b0*/  LDL.LU.64 R38, [R1+0xe0] ;  /* 0x0000e00001267983 */ /* 0x000ee80000300a00 */
[----:B------:R2:W-:Y:S04]  /*b7c0*/  STL.64 [R1+0xf0], R50 ;  /* 0x0000f03201007387 */ /* 0x0005e80000100a00 */
[----:B------:R2:W-:Y:S04]  /*b7d0*/  STL.64 [R1+0xf8], R48 ;  /* 0x0000f83001007387 */ /* 0x0005e80000100a00 */
[----:B-1----:R-:W3:Y:S04]  /*b7e0*/  LDL.LU.64 R36, [R1+0xb8] ;  /* 0x0000b80001247983 */ /* 0x002ee80000300a00 */
[----:B------:R-:W3:Y:S01]  /*b7f0*/  LDL.LU.64 R56, [R1+0xb0] ;  /* 0x0000b00001387983 */ /* 0x000ee20000300a00 */
[----:B------:R-:W-:-:S02]  /*b800*/  SHF.R.U64 R5, R247, 0x19, RZ ;  /* 0x00000019f7057819 */ /* 0x000fc400000012ff */
[----:B------:R-:W-:Y:S01]  /*b810*/  SHF.R.U64 R4, R247, 0x15, RZ ;  /* 0x00000015f7047819 */ /* 0x000fe200000012ff */
[----:B------:R1:W-:Y:S01]  /*b820*/  LDGSTS.E [R242+0xa280], desc[UR8][R52.64], P2 ;  /* 0x0a28000034f27fae */ /* 0x0003e20009121848 */
[----:B------:R-:W-:Y:S02]  /*b830*/  LOP3.LUT P5, RZ, R5, 0x1, RZ, 0xc0, !PT ;  /* 0x0000000105ff7812 */ /* 0x000fe400078ac0ff */
[----:B------:R-:W-:Y:S01]  /*b840*/  LOP3.LUT P6, RZ, R4, 0x1, RZ, 0xc0, !PT ;  /* 0x0000000104ff7812 */ /* 0x000fe200078cc0ff */
[----:B------:R-:W3:Y:S01]  /*b850*/  LDL.LU.64 R54, [R1+0x88] ;  /* 0x0000880001367983 */ /* 0x000ee20000300a00 */
[----:B------:R-:W-:-:S04]  /*b860*/  SHF.R.U64 R5, R247, 0x11, RZ ;  /* 0x00000011f7057819 */ /* 0x000fc800000012ff */
[----:B------:R-:W-:Y:S02]  /*b870*/  LOP3.LUT P4, RZ, R5, 0x1, RZ, 0xc0, !PT ;  /* 0x0000000105ff7812 */ /* 0x000fe4000788c0ff */
[C---:B------:R-:W-:Y:S01]  /*b880*/  SHF.R.U64 R4, R247.reuse, 0xd, RZ ;  /* 0x0000000df7047819 */ /* 0x040fe200000012ff */
[----:B--2---:R-:W1:Y:S01]  /*b890*/  LDL.LU.64 R52, [R1+0x80] ;  /* 0x0000800001347983 */ /* 0x004e620000300a00 */
[----:B------:R-:W-:-:S03]  /*b8a0*/  SHF.R.U64 R5, R247, 0x9, RZ ;  /* 0x00000009f7057819 */ /* 0x000fc600000012ff */
[----:B------:R2:W-:Y:S01]  /*b8b0*/  LDGSTS.E [R242+0xa600], desc[UR8][R50.64], P5 ;  /* 0x0a60000032f27fae */ /* 0x0005e2000a921848 */
[----:B------:R-:W-:-:S03]  /*b8c0*/  LOP3.LUT P3, RZ, R4, 0x1, RZ, 0xc0, !PT ;  /* 0x0000000104ff7812 */ /* 0x000fc6000786c0ff */
[----:B------:R2:W-:Y:S01]  /*b8d0*/  LDGSTS.E [R242+0xa680], desc[UR8][R48.64], P5 ;  /* 0x0a68000030f27fae */ /* 0x0005e2000a921848 */
[----:B------:R-:W-:Y:S01]  /*b8e0*/  LOP3.LUT P2, RZ, R5, 0x1, RZ, 0xc0, !PT ;  /* 0x0000000105ff7812 */ /* 0x000fe2000784c0ff */
[----:B------:R-:W-:-:S04]  /*b8f0*/  IMAD.WIDE R46, R2, 0x4, R46 ;  /* 0x00000004022e7825 */ /* 0x000fc800078e022e */
[C---:B------:R-:W-:Y:S01]  /*b900*/  IMAD.WIDE R44, R2.reuse, 0x4, R44 ;  /* 0x00000004022c7825 */ /* 0x040fe200078e022c */
[----:B------:R2:W-:Y:S04]  /*b910*/  STL.64 [R1+0x120], R46 ;  /* 0x0001202e01007387 */ /* 0x0005e80000100a00 */
[----:B------:R2:W-:Y:S04]  /*b920*/  STL.64 [R1+0x128], R44 ;  /* 0x0001282c01007387 */ /* 0x0005e80000100a00 */
[----:B------:R-:W3:Y:S04]  /*b930*/  LDL.LU.64 R50, [R1+0x58] ;  /* 0x0000580001327983 */ /* 0x000ee80000300a00 */
[----:B------:R-:W3:Y:S04]  /*b940*/  LDL.LU.64 R48, [R1+0x50] ;  /* 0x0000500001307983 */ /* 0x000ee80000300a00 */
[----:B------:R-:W-:Y:S04]  /*b950*/  LDGSTS.E [R242+0xaa00], desc[UR8][R46.64], P6 ;  /* 0x0aa000002ef27fae */ /* 0x000fe8000b121848 */
[----:B------:R1:W-:Y:S01]  /*b960*/  LDGSTS.E [R242+0xaa80], desc[UR8][R44.64], P6 ;  /* 0x0aa800002cf27fae */ /* 0x0003e2000b121848 */
[----:B-----5:R-:W-:-:S05]  /*b970*/  IMAD.WIDE R42, R2, 0x4, R42 ;  /* 0x00000004022a7825 */ /* 0x020fca00078e022a */
[----:B------:R5:W-:Y:S04]  /*b980*/  STL.64 [R1+0x118], R42 ;  /* 0x0001182a01007387 */ /* 0x000be80000100a00 */
[----:B------:R1:W-:Y:S01]  /*b990*/  LDGSTS.E [R242+0xae00], desc[UR8][R42.64], P4 ;  /* 0x0ae000002af27fae */ /* 0x0003e2000a121848 */
[----:B----4-:R-:W-:-:S05]  /*b9a0*/  IMAD.WIDE R40, R2, 0x4, R40 ;  /* 0x0000000402287825 */ /* 0x010fca00078e0228 */
[----:B------:R4:W-:Y:S04]  /*b9b0*/  STL.64 [R1+0x110], R40 ;  /* 0x0001102801007387 */ /* 0x0009e80000100a00 */
[----:B--2---:R-:W2:Y:S04]  /*b9c0*/  LDL.LU.64 R46, [R1+0x1b8] ;  /* 0x0001b800012e7983 */ /* 0x004ea80000300a00 */
[----:B------:R-:W2:Y:S04]  /*b9d0*/  LDL.LU.64 R44, [R1+0x1b0] ;  /* 0x0001b000012c7983 */ /* 0x000ea80000300a00 */
[----:B------:R2:W-:Y:S04]  /*b9e0*/  LDGSTS.E [R242+0xae80], desc[UR8][R40.64], P4 ;  /* 0x0ae8000028f27fae */ /* 0x0005e8000a121848 */
[----:B-----5:R-:W5:Y:S04]  /*b9f0*/  LDL.LU.64 R42, [R1+0x178] ;  /* 0x00017800012a7983 */ /* 0x020f680000300a00 */
[----:B----4-:R-:W4:Y:S01]  /*ba00*/  LDL.LU.64 R40, [R1+0x170] ;  /* 0x0001700001287983 */ /* 0x010f220000300a00 */
[----:B---3--:R-:W-:-:S04]  /*ba10*/  IMAD.WIDE R58, R2, 0x4, R58 ;  /* 0x00000004023a7825 */ /* 0x008fc800078e023a */
[C---:B------:R-:W-:Y:S01]  /*ba20*/  IMAD.WIDE R38, R2.reuse, 0x4, R38 ;  /* 0x0000000402267825 */ /* 0x040fe200078e0226 */
[----:B------:R-:W-:Y:S04]  /*ba30*/  STL.64 [R1+0xe8], R58 ;  /* 0x0000e83a01007387 */ /* 0x000fe80000100a00 */
[----:B------:R3:W-:Y:S04]  /*ba40*/  STL.64 [R1+0xe0], R38 ;  /* 0x0000e02601007387 */ /* 0x0007e80000100a00 */
[----:B------:R4:W-:Y:S01]  /*ba50*/  LDGSTS.E [R242+0xb200], desc[UR8][R58.64], P3 ;  /* 0x0b2000003af27fae */ /* 0x0009e20009921848 */
[----:B------:R-:W-:-:S03]  /*ba60*/  IMAD.WIDE R36, R2, 0x4, R36 ;  /* 0x0000000402247825 */ /* 0x000fc600078e0224 */
[----:B------:R-:W-:Y:S01]  /*ba70*/  LDGSTS.E [R242+0xb280], desc[UR8][R38.64], P3 ;  /* 0x0b28000026f27fae */ /* 0x000fe20009921848 */
[----:B------:R-:W-:-:S03]  /*ba80*/  IMAD.WIDE R56, R2, 0x4, R56 ;  /* 0x0000000402387825 */ /* 0x000fc600078e0238 */
[----:B------:R1:W-:Y:S04]  /*ba90*/  STL.64 [R1+0x140], R36 ;  /* 0x0001402401007387 */ /* 0x0003e80000100a00 */
[----:B------:R4:W-:Y:S04]  /*baa0*/  STL.64 [R1+0x148], R56 ;  /* 0x0001483801007387 */ /* 0x0009e80000100a00 */
[----:B---3--:R-:W3:Y:S04]  /*bab0*/  LDL.LU.64 R38, [R1+0x48] ;  /* 0x0000480001267983 */ /* 0x008ee80000300a00 */
[----:B------:R-:W-:Y:S01]  /*bac0*/  LDGSTS.E [R242+0xb600], desc[UR8][R36.64], P2 ;  /* 0x0b60000024f27fae */ /* 0x000fe20009121848 */
[----:B------:R-:W-:-:S02]  /*bad0*/  SHF.R.U64 R4, R247, 0x5, RZ ;  /* 0x00000005f7047819 */ /* 0x000fc400000012ff */
[----:B------:R-:W-:Y:S01]  /*bae0*/  SHF.R.U64 R5, R247, 0x1, RZ ;  /* 0x00000001f7057819 */ /* 0x000fe200000012ff */
[----:B------:R-:W-:Y:S01]  /*baf0*/  IMAD.WIDE R54, R2, 0x4, R54 ;  /* 0x0000000402367825 */ /* 0x000fe200078e0236 */
[----:B-1----:R-:W3:Y:S01]  /*bb00*/  LDL.LU.64 R36, [R1+0x8] ;  /* 0x0000080001247983 */ /* 0x002ee20000300a00 */
[----:B------:R-:W-:Y:S02]  /*bb10*/  LOP3.LUT P5, RZ, R4, 0x1, RZ, 0xc0, !PT ;  /* 0x0000000104ff7812 */ /* 0x000fe400078ac0ff */
[----:B------:R-:W-:Y:S01]  /*bb20*/  LOP3.LUT P6, RZ, R5, 0x1, RZ, 0xc0, !PT ;  /* 0x0000000105ff7812 */ /* 0x000fe200078cc0ff */
[----:B------:R-:W-:Y:S01]  /*bb30*/  IMAD.WIDE R52, R2, 0x4, R52 ;  /* 0x0000000402347825 */ /* 0x000fe200078e0234 */
[----:B------:R-:W-:Y:S01]  /*bb40*/  SHF.R.U64 R4, R247, 0x1c, RZ ;  /* 0x0000001cf7047819 */ /* 0x000fe200000012ff */
[----:B------:R1:W-:Y:S03]  /*bb50*/  LDGSTS.E [R242+0xb680], desc[UR8][R56.64], P2 ;  /* 0x0b68000038f27fae */ /* 0x0003e60009121848 */
[----:B------:R-:W-:-:S02]  /*bb60*/  LOP3.LUT P4, RZ, R4, 0x1, RZ, 0xc0, !PT ;  /* 0x0000000104ff7812 */ /* 0x000fc4000788c0ff */
[----:B------:R-:W-:-:S03]  /*bb70*/  SHF.R.U64 R4, R247, 0x14, RZ ;  /* 0x00000014f7047819 */ /* 0x000fc600000012ff */
[----:B------:R1:W-:Y:S01]  /*bb80*/  LDGSTS.E [R242+0xba00], desc[UR8][R54.64], P5 ;  /* 0x0ba0000036f27fae */ /* 0x0003e2000a921848 */
[----:B------:R-:W-:Y:S02]  /*bb90*/  LOP3.LUT P2, RZ, R4, 0x1, RZ, 0xc0, !PT ;  /* 0x0000000104ff7812 */ /* 0x000fe4000784c0ff */
[C---:B------:R-:W-:Y:S01]  /*bba0*/  SHF.R.U64 R4, R247.reuse, 0xc, RZ ;  /* 0x0000000cf7047819 */ /* 0x040fe200000012ff */
[----:B------:R1:W-:Y:S04]  /*bbb0*/  LDGSTS.E [R242+0xba80], desc[UR8][R52.64], P5 ;  /* 0x0ba8000034f27fae */ /* 0x0003e8000a921848 */
[----:B------:R1:W-:Y:S04]  /*bbc0*/  STL.64 [R1+0x1c0], R54 ;  /* 0x0001c03601007387 */ /* 0x0003e80000100a00 */
[----:B------:R1:W-:Y:S01]  /*bbd0*/  STL.64 [R1+0x1c8], R52 ;  /* 0x0001c83401007387 */ /* 0x0003e20000100a00 */
[----:B------:R-:W-:-:S04]  /*bbe0*/  SHF.R.U64 R5, R247, 0x18, RZ ;  /* 0x00000018f7057819 */ /* 0x000fc800000012ff */
[----:B------:R-:W-:Y:S01]  /*bbf0*/  LOP3.LUT P3, RZ, R5, 0x1, RZ, 0xc0, !PT ;  /* 0x0000000105ff7812 */ /* 0x000fe2000786c0ff */
[----:B------:R-:W-:-:S04]  /*bc00*/  IMAD.WIDE R50, R2, 0x4, R50 ;  /* 0x0000000402327825 */ /* 0x000fc800078e0232 */
[----:B------:R-:W-:Y:S01]  /*bc10*/  IMAD.WIDE R48, R2, 0x4, R48 ;  /* 0x0000000402307825 */ /* 0x000fe200078e0230 */
[----:B------:R1:W-:Y:S04]  /*bc20*/  LDGSTS.E [R242+0xbe00], desc[UR8][R50.64], P6 ;  /* 0x0be0000032f27fae */ /* 0x0003e8000b121848 */
[----:B------:R1:W-:Y:S01]  /*bc30*/  LDGSTS.E [R242+0xbe80], desc[UR8][R48.64], P6 ;  /* 0x0be8000030f27fae */ /* 0x0003e2000b121848 */
[----:B------:R-:W-:Y:S02]  /*bc40*/  LOP3.LUT P6, RZ, R4, 0x1, RZ, 0xc0, !PT ;  /* 0x0000000104ff7812 */ /* 0x000fe400078cc0ff */
[----:B------:R-:W-:Y:S01]  /*bc50*/  SHF.R.U64 R4, R247, 0x8, RZ ;  /* 0x00000008f7047819 */ /* 0x000fe200000012ff */
[----:B------:R1:W-:Y:S04]  /*bc60*/  STL.64 [R1+0x518], R50 ;  /* 0x0005183201007387 */ /* 0x0003e80000100a00 */
[----:B------:R1:W-:Y:S01]  /*bc70*/  STL.64 [R1+0x520], R48 ;  /* 0x0005203001007387 */ /* 0x0003e20000100a00 */
[----:B--2---:R-:W-:-:S04]  /*bc80*/  IMAD.WIDE R238, R2, 0x4, R46 ;  /* 0x0000000402ee7825 */ /* 0x004fc800078e022e */
[C---:B------:R-:W-:Y:S01]  /*bc90*/  IMAD.WIDE R44, R2.reuse, 0x4, R44 ;  /* 0x00000004022c7825 */ /* 0x040fe200078e022c */
[----:B------:R-:W-:Y:S04]  /*bca0*/  LDGSTS.E [R243+0xa300], desc[UR8][R238.64], P4 ;  /* 0x0a300000eef37fae */ /* 0x000fe8000a121848 */
[----:B------:R2:W-:Y:S01]  /*bcb0*/  LDGSTS.E [R243+0xa380], desc[UR8][R44.64], P4 ;  /* 0x0a3800002cf37fae */ /* 0x0005e2000a121848 */
[----:B-----5:R-:W-:Y:S01]  /*bcc0*/  IMAD.WIDE R42, R2, 0x4, R42 ;  /* 0x00000004022a7825 */ /* 0x020fe200078e022a */
[----:B------:R-:W-:Y:S02]  /*bcd0*/  LOP3.LUT P4, RZ, R4, 0x1, RZ, 0xc0, !PT ;  /* 0x0000000104ff7812 */ /* 0x000fe4000788c0ff */
[----:B------:R2:W-:Y:S01]  /*bce0*/  STL.64 [R1+0x50], R44 ;  /* 0x0000502c01007387 */ /* 0x0005e20000100a00 */
[----:B------:R-:W-:-:S02]  /*bcf0*/  IMAD.SHL.U32 R4, R241, 0x20, RZ ;  /* 0x00000020f1047824 */ /* 0x000fc400078e00ff */
[----:B----4-:R-:W-:Y:S01]  /*bd00*/  IMAD.WIDE R40, R2, 0x4, R40 ;  /* 0x0000000402287825 */ /* 0x010fe200078e0228 */
[----:B------:R4:W-:Y:S04]  /*bd10*/  STL.64 [R1+0x58], R42 ;  /* 0x0000582a01007387 */ /* 0x0009e80000100a00 */
[----:B------:R5:W-:Y:S01]  /*bd20*/  STL.64 [R1+0xd0], R40 ;  /* 0x0000d02801007387 */ /* 0x000be20000100a00 */
[----:B------:R-:W-:-:S03]  /*bd30*/  IMAD.WIDE R58, R4, 0x4, R8 ;  /* 0x00000004043a7825 */ /* 0x000fc600078e0208 */
[----:B------:R-:W-:Y:S01]  /*bd40*/  STL [R1+0x1e0], RZ ;  /* 0x0001e0ff01007387 */ /* 0x000fe20000100800 */
[----:B-1----:R-:W-:-:S03]  /*bd50*/  IMAD.WIDE R56, R4, 0x4, R10 ;  /* 0x0000000404387825 */ /* 0x002fc600078e020a */
[----:B------:R-:W-:Y:S04]  /*bd60*/  STL [R1+0x1e4], RZ ;  /* 0x0001e4ff01007387 */ /* 0x000fe80000100800 */
[----:B------:R-:W3:Y:S01]  /*bd70*/  LDL.LU.64 R64, [R1+0x1f8] ;  /* 0x0001f80001407983 */ /* 0x000ee20000300a00 */
[----:B------:R-:W-:-:S03]  /*bd80*/  IMAD.WIDE R54, R4, 0x4, R12 ;  /* 0x0000000404367825 */ /* 0x000fc600078e020c */
[----:B------:R-:W3:Y:S04]  /*bd90*/  LDL.LU.64 R250, [R1+0x1e8] ;  /* 0x0001e80001fa7983 */ /* 0x000ee80000300a00 */
[----:B------:R-:W3:Y:S01]  /*bda0*/  LDL.LU.64 R8, [R1+0x238] ;  /* 0x0002380001087983 */ /* 0x000ee20000300a00 */
[----:B------:R-:W-:-:S03]  /*bdb0*/  IMAD.WIDE R52, R4, 0x4, R14 ;  /* 0x0000000404347825 */ /* 0x000fc600078e020e */
[----:B------:R-:W3:Y:S01]  /*bdc0*/  LDL.LU.64 R10, [R1+0x240] ;  /* 0x00024000010a7983 */ /* 0x000ee20000300a00 */
[----:B------:R-:W-:-:S03]  /*bdd0*/  IMAD.WIDE R50, R4, 0x4, R16 ;  /* 0x0000000404327825 */ /* 0x000fc600078e0210 */
[----:B------:R4:W-:Y:S01]  /*bde0*/  LDGSTS.E [R243+0xa700], desc[UR8][R42.64], P3 ;  /* 0x0a7000002af37fae */ /* 0x0009e20009921848 */
[----:B------:R-:W-:-:S03]  /*bdf0*/  IMAD.WIDE R48, R4, 0x4, R18 ;  /* 0x0000000404307825 */ /* 0x000fc600078e0212 */
[----:B------:R5:W-:Y:S01]  /*be00*/  LDGSTS.E [R243+0xa780], desc[UR8][R40.64], P3 ;  /* 0x0a78000028f37fae */ /* 0x000be20009921848 */
[----:B------:R-:W-:-:S04]  /*be10*/  IMAD.WIDE R46, R4, 0x4, R20 ;  /* 0x00000004042e7825 */ /* 0x000fc800078e0214 */
[----:B--2---:R-:W-:-:S04]  /*be20*/  IMAD.WIDE R44, R4, 0x4, R22 ;  /* 0x00000004042c7825 */ /* 0x004fc800078e0216 */
[----:B----4-:R-:W-:-:S04]  /*be30*/  IMAD.WIDE R42, R4, 0x4, R24 ;  /* 0x00000004042a7825 */ /* 0x010fc800078e0218 */
[----:B-----5:R-:W-:-:S04]  /*be40*/  IMAD.WIDE R40, R4, 0x4, R26 ;  /* 0x0000000404287825 */ /* 0x020fc800078e021a */
[----:B---3--:R-:W-:-:S05]  /*be50*/  IMAD.WIDE R62, R4, 0x4, R38 ;  /* 0x00000004043e7825 */ /* 0x008fca00078e0226 */
[----:B------:R1:W-:Y:S04]  /*be60*/  STL.64 [R1+0x538], R62 ;  /* 0x0005383e01007387 */ /* 0x0003e80000100a00 */
[----:B------:R-:W2:Y:S01]  /*be70*/  LDL.LU.64 R12, [R1+0x228] ;  /* 0x00022800010c7983 */ /* 0x000ea20000300a00 */
[----:B------:R-:W-:-:S05]  /*be80*/  IMAD.WIDE R60, R4, 0x4, R36 ;  /* 0x00000004043c7825 */ /* 0x000fca00078e0224 */
[----:B------:R3:W-:Y:S04]  /*be90*/  STL.64 [R1+0x578], R60 ;  /* 0x0005783c01007387 */ /* 0x0007e80000100a00 */
[----:B------:R-:W4:Y:S04]  /*bea0*/  LDL.LU.64 R14, [R1+0x230] ;  /* 0x00023000010e7983 */ /* 0x000f280000300a00 */
[----:B------:R5:W-:Y:S04]  /*beb0*/  STL.64 [R1+0x5b8], R58 ;  /* 0x0005b83a01007387 */ /* 0x000be80000100a00 */
[----:B------:R-:W5:Y:S04]  /*bec0*/  LDL.LU.64 R16, [R1+0x218] ;  /* 0x0002180001107983 */ /* 0x000f680000300a00 */
[----:B------:R3:W-:Y:S04]  /*bed0*/  STL.64 [R1+0x5f8], R56 ;  /* 0x0005f83801007387 */ /* 0x0007e80000100a00 */
[----:B------:R-:W3:Y:S04]  /*bee0*/  LDL.LU.64 R18, [R1+0x220] ;  /* 0x0002200001127983 */ /* 0x000ee80000300a00 */
[----:B------:R1:W-:Y:S04]  /*bef0*/  STL.64 [R1+0x638], R54 ;  /* 0x0006383601007387 */ /* 0x0003e80000100a00 */
[----:B------:R-:W3:Y:S04]  /*bf00*/  LDL.LU.64 R20, [R1+0x208] ;  /* 0x0002080001147983 */ /* 0x000ee80000300a00 */
[----:B------:R1:W-:Y:S04]  /*bf10*/  STL.64 [R1+0x678], R52 ;  /* 0x0006783401007387 */ /* 0x0003e80000100a00 */
[----:B------:R-:W3:Y:S04]  /*bf20*/  LDL.LU.64 R22, [R1+0x210] ;  /* 0x0002100001167983 */ /* 0x000ee80000300a00 */
[----:B------:R1:W-:Y:S04]  /*bf30*/  STL.64 [R1+0x6b8], R50 ;  /* 0x0006b83201007387 */ /* 0x0003e80000100a00 */
[----:B------:R-:W3:Y:S04]  /*bf40*/  LDL.LU.64 R24, [R1+0x1f0] ;  /* 0x0001f00001187983 */ /* 0x000ee80000300a00 */
[----:B------:R1:W-:Y:S04]  /*bf50*/  STL.64 [R1+0x6f8], R48 ;  /* 0x0006f83001007387 */ /* 0x0003e80000100a00 */
[----:B------:R-:W3:Y:S01]  /*bf60*/  LDL.LU.64 R26, [R1+0x200] ;  /* 0x00020000011a7983 */ /* 0x000ee20000300a00 */
[----:B------:R-:W-:-:S02]  /*bf70*/  SHF.R.U64 R5, R247, 0x10, RZ ;  /* 0x00000010f7057819 */ /* 0x000fc400000012ff */
[----:B------:R-:W-:Y:S02]  /*bf80*/  SHF.R.U64 R247, R247, 0x4, RZ ;  /* 0x00000004f7f77819 */ /* 0x000fe400000012ff */
[----:B------:R-:W-:Y:S02]  /*bf90*/  LOP3.LUT P5, RZ, R5, 0x1, RZ, 0xc0, !PT ;  /* 0x0000000105ff7812 */ /* 0x000fe400078ac0ff */
[----:B------:R-:W-:Y:S01]  /*bfa0*/  LOP3.LUT P3, RZ, R247, 0x1, RZ, 0xc0, !PT ;  /* 0x00000001f7ff7812 */ /* 0x000fe2000786c0ff */
[C---:B------:R-:W-:Y:S01]  /*bfb0*/  IMAD.WIDE R36, R4.reuse, 0x4, R30 ;  /* 0x0000000404247825 */ /* 0x040fe200078e021e */
[----:B------:R1:W-:Y:S03]  /*bfc0*/  STL.64 [R1+0x738], R46 ;  /* 0x0007382e01007387 */ /* 0x0003e60000100a00 */
[C---:B------:R-:W-:Y:S01]  /*bfd0*/  IMAD.WIDE R38, R4.reuse, 0x4, R28 ;  /* 0x0000000404267825 */ /* 0x040fe200078e021c */
[----:B------:R1:W-:Y:S03]  /*bfe0*/  STL.64 [R1+0x778], R44 ;  /* 0x0007782c01007387 */ /* 0x0003e60000100a00 */
[C---:B------:R-:W-:Y:S01]  /*bff0*/  IMAD.WIDE R32, R4.reuse, 0x4, R32 ;  /* 0x0000000404207825 */ /* 0x040fe200078e0220 */
[----:B------:R1:W-:Y:S03]  /*c000*/  STL.64 [R1+0x7b8], R42 ;  /* 0x0007b82a01007387 */ /* 0x0003e60000100a00 */
[----:B------:R-:W-:Y:S01]  /*c010*/  IMAD.WIDE R34, R4, 0x4, R34 ;  /* 0x0000000404227825 */ /* 0x000fe200078e0222 */
[----:B------:R1:W-:Y:S04]  /*c020*/  STL.64 [R1+0x7f8], R40 ;  /* 0x0007f82801007387 */ /* 0x0003e80000100a00 */
[----:B------:R1:W-:Y:S04]  /*c030*/  STL.64 [R1+0x838], R38 ;  /* 0x0008382601007387 */ /* 0x0003e80000100a00 */
[----:B------:R1:W-:Y:S04]  /*c040*/  STL.64 [R1+0x878], R36 ;  /* 0x0008782401007387 */ /* 0x0003e80000100a00 */
[----:B------:R1:W-:Y:S04]  /*c050*/  STL.64 [R1+0x8b8], R32 ;  /* 0x0008b82001007387 */ /* 0x0003e80000100a00 */
[----:B------:R-:W-:Y:S01]  /*c060*/  STL.64 [R1+0x8f8], R34 ;  /* 0x0008f82201007387 */ /* 0x000fe20000100a00 */
[----:B------:R-:W-:-:S04]  /*c070*/  IMAD.WIDE R8, R2, 0x4, R8 ;  /* 0x0000000402087825 */ /* 0x000fc800078e0208 */
[----:B------:R-:W-:-:S05]  /*c080*/  IMAD.WIDE R10, R2, 0x4, R10 ;  /* 0x00000004020a7825 */ /* 0x000fca00078e020a */
[----:B------:R-:W-:Y:S04]  /*c090*/  LDGSTS.E [R243+0xab00], desc[UR8][R10.64], P2 ;  /* 0x0ab000000af37fae */ /* 0x000fe80009121848 */
[----:B------:R-:W-:Y:S01]  /*c0a0*/  LDGSTS.E [R243+0xab80], desc[UR8][R8.64], P2 ;  /* 0x0ab8000008f37fae */ /* 0x000fe20009121848 */
[----:B------:R-:W-:-:S04]  /*c0b0*/  IMAD.WIDE R28, R2, 0x4, R250 ;  /* 0x00000004021c7825 */ /* 0x000fc800078e02fa */
[----:B--2---:R-:W-:-:S04]  /*c0c0*/  IMAD.WIDE R12, R2, 0x4, R12 ;  /* 0x00000004020c7825 */ /* 0x004fc800078e020c */
[----:B----4-:R-:W-:-:S05]  /*c0d0*/  IMAD.WIDE R14, R2, 0x4, R14 ;  /* 0x00000004020e7825 */ /* 0x010fca00078e020e */
[----:B------:R-:W-:Y:S01]  /*c0e0*/  LDGSTS.E [R243+0xaf00], desc[UR8][R14.64], P5 ;  /* 0x0af000000ef37fae */ /* 0x000fe2000a921848 */
[----:B-----5:R-:W-:-:S03]  /*c0f0*/  IMAD.WIDE R16, R2, 0x4, R16 ;  /* 0x0000000402107825 */ /* 0x020fc600078e0210 */
[----:B------:R-:W-:Y:S01]  /*c100*/  LDGSTS.E [R243+0xaf80], desc[UR8][R12.64], P5 ;  /* 0x0af800000cf37fae */ /* 0x000fe2000a921848 */
[----:B---3--:R-:W-:-:S05]  /*c110*/  IMAD.WIDE R18, R2, 0x4, R18 ;  /* 0x0000000402127825 */ /* 0x008fca00078e0212 */
[----:B------:R-:W-:Y:S01]  /*c120*/  LDGSTS.E [R243+0xb300], desc[UR8][R18.64], P6 ;  /* 0x0b30000012f37fae */ /* 0x000fe2000b121848 */
[----:B------:R-:W-:-:S03]  /*c130*/  IMAD.WIDE R20, R2, 0x4, R20 ;  /* 0x0000000402147825 */ /* 0x000fc600078e0214 */
[----:B------:R-:W-:Y:S01]  /*c140*/  LDGSTS.E [R243+0xb380], desc[UR8][R16.64], P6 ;  /* 0x0b38000010f37fae */ /* 0x000fe2000b121848 */
[----:B------:R-:W-:-:S05]  /*c150*/  IMAD.WIDE R22, R2, 0x4, R22 ;  /* 0x0000000402167825 */ /* 0x000fca00078e0216 */
[----:B------:R-:W-:Y:S01]  /*c160*/  LDGSTS.E [R243+0xb700], desc[UR8][R22.64], P4 ;  /* 0x0b70000016f37fae */ /* 0x000fe2000a121848 */
[----:B------:R-:W-:-:S03]  /*c170*/  IMAD.WIDE R30, R2, 0x4, R24 ;  /* 0x00000004021e7825 */ /* 0x000fc600078e0218 */
[----:B------:R-:W-:Y:S01]  /*c180*/  LDGSTS.E [R243+0xb780], desc[UR8][R20.64], P4 ;  /* 0x0b78000014f37fae */ /* 0x000fe2000a121848 */
[----:B------:R-:W-:-:S03]  /*c190*/  IMAD.WIDE R24, R2, 0x4, R64 ;  /* 0x0000000402187825 */ /* 0x000fc600078e0240 */
[----:B------:R-:W2:Y:S01]  /*c1a0*/  LDL.LU.64 R64, [R1+0x40] ;  /* 0x0000400001407983 */ /* 0x000ea20000300a00 */
[----:B------:R-:W-:-:S03]  /*c1b0*/  IMAD.WIDE R26, R2, 0x4, R26 ;  /* 0x00000004021a7825 */ /* 0x000fc600078e021a */
[----:B------:R-:W3:Y:S04]  /*c1c0*/  LDL.LU.64 R250, [R1] ;  /* 0x0000000001fa7983 */ /* 0x000ee80000300a00 */
[----:B------:R-:W-:Y:S04]  /*c1d0*/  LDGSTS.E [R243+0xbb00], desc[UR8][R26.64], P3 ;  /* 0x0bb000001af37fae */ /* 0x000fe80009921848 */
[----:B------:R-:W-:Y:S04]  /*c1e0*/  LDGSTS.E [R243+0xbb80], desc[UR8][R24.64], P3 ;  /* 0x0bb8000018f37fae */ /* 0x000fe80009921848 */
[----:B------:R-:W-:Y:S04]  /*c1f0*/  LDGSTS.E [R243+0xbf00], desc[UR8][R30.64], !P1 ;  /* 0x0bf000001ef37fae */ /* 0x000fe8000c921848 */
[----:B------:R-:W-:Y:S04]  /*c200*/  LDGSTS.E [R243+0xbf80], desc[UR8][R28.64], !P1 ;  /* 0x0bf800001cf37fae */ /* 0x000fe8000c921848 */
[----:B------:R-:W0:Y:S04]  /*c210*/  LDGDEPBAR ;  /* 0x00000000000079af */ /* 0x000e280000000000 */
[----:B------:R-:W-:Y:S04]  /*c220*/  LDGSTS.E [R0+0x4000], desc[UR8][R62.64], P0 ;  /* 0x040000003e007fae */ /* 0x000fe80008121848 */
[----:B------:R-:W-:Y:S04]  /*c230*/  LDGSTS.E [R0+0x4400], desc[UR8][R60.64], P0 ;  /* 0x044000003c007fae */ /* 0x000fe80008121848 */
[----:B------:R4:W-:Y:S04]  /*c240*/  LDGSTS.E [R0+0x4800], desc[UR8][R58.64], P0 ;  /* 0x048000003a007fae */ /* 0x0009e80008121848 */
[----:B-1----:R-:W5:Y:S04]  /*c250*/  LDL.LU.64 R62, [R1+0x9e8] ;  /* 0x0009e800013e7983 */ /* 0x002f680000300a00 */
[----:B------:R-:W5:Y:S04]  /*c260*/  LDL.LU.64 R60, [R1+0x9e0] ;  /* 0x0009e000013c7983 */ /* 0x000f680000300a00 */
[----:B------:R-:W4:Y:S04]  /*c270*/  LDL.LU.64 R58, [R1+0x9d8] ;  /* 0x0009d800013a7983 */ /* 0x000f280000300a00 */
[----:B------:R1:W-:Y:S04]  /*c280*/  LDGSTS.E [R0+0x4c00], desc[UR8][R56.64], P0 ;  /* 0x04c0000038007fae */ /* 0x0003e80008121848 */
[----:B------:R1:W-:Y:S04]  /*c290*/  LDGSTS.E [R0+0x5000], desc[UR8][R54.64], P0 ;  /* 0x0500000036007fae */ /* 0x0003e80008121848 */
[----:B------:R1:W-:Y:S04]  /*c2a0*/  LDGSTS.E [R0+0x5400], desc[UR8][R52.64], P0 ;  /* 0x0540000034007fae */ /* 0x0003e80008121848 */
[----:B------:R-:W1:Y:S04]  /*c2b0*/  LDL.LU.64 R56, [R1+0x9d0] ;  /* 0x0009d00001387983 */ /* 0x000e680000300a00 */
[----:B------:R-:W5:Y:S04]  /*c2c0*/  LDL.LU.64 R54, [R1+0x9c8] ;  /* 0x0009c80001367983 */ /* 0x000f680000300a00 */
[----:B------:R-:W5:Y:S04]  /*c2d0*/  LDL.LU.64 R52, [R1+0x9c0] ;  /* 0x0009c00001347983 */ /* 0x000f680000300a00 */
[----:B------:R5:W-:Y:S04]  /*c2e0*/  LDGSTS.E [R0+0x5800], desc[UR8][R50.64], P0 ;  /* 0x0580000032007fae */ /* 0x000be80008121848 */
[----:B------:R5:W-:Y:S04]  /*c2f0*/  LDGSTS.E [R0+0x5c00], desc[UR8][R48.64], P0 ;  /* 0x05c0000030007fae */ /* 0x000be80008121848 */
[----:B------:R5:W-:Y:S04]  /*c300*/  LDGSTS.E [R0+0x6000], desc[UR8][R46.64], P0 ;  /* 0x060000002e007fae */ /* 0x000be80008121848 */
[----:B------:R-:W5:Y:S04]  /*c310*/  LDL.LU.64 R50, [R1+0x9b8] ;  /* 0x0009b80001327983 */ /* 0x000f680000300a00 */
        /* <DEDUP_REMOVED lines=10> */
[----:B------:R-:W-:Y:S04]  /*c3c0*/  LDGSTS.E [R0+0x7800], desc[UR8][R32.64], P0 ;  /* 0x0780000020007fae */ /* 0x000fe80008121848 */
[----:B------:R-:W5:Y:S04]  /*c3d0*/  LDL.LU.64 R38, [R1+0x988] ;  /* 0x0009880001267983 */ /* 0x000f680000300a00 */
[----:B------:R-:W5:Y:S04]  /*c3e0*/  LDL.LU.64 R36, [R1+0x980] ;  /* 0x0009800001247983 */ /* 0x000f680000300a00 */
[----:B------:R-:W5:Y:S04]  /*c3f0*/  LDL.LU.64 R32, [R1+0x38] ;  /* 0x0000380001207983 */ /* 0x000f680000300a00 */
[----:B------:R5:W-:Y:S01]  /*c400*/  LDGSTS.E [R0+0x7c00], desc[UR8][R34.64], P0 ;  /* 0x07c0000022007fae */ /* 0x000be20008121848 */
[----:B--2---:R-:W-:-:S04]  /*c410*/  IMAD.WIDE R64, R4, 0x4, R64 ;  /* 0x0000000404407825 */ /* 0x004fc800078e0240 */
[C---:B---3--:R-:W-:Y:S01]  /*c420*/  IMAD.WIDE R250, R4.reuse, 0x4, R250 ;  /* 0x0000000404fa7825 */ /* 0x048fe200078e02fa */
[----:B------:R2:W-:Y:S04]  /*c430*/  STL.64 [R1+0x8], R64 ;  /* 0x0000084001007387 */ /* 0x0005e80000100a00 */
[----:B------:R3:W-:Y:S04]  /*c440*/  STL.64 [R1+0x580], R250 ;  /* 0x000580fa01007387 */ /* 0x0007e80000100a00 */
[----:B------:R-:W-:Y:S04]  /*c450*/  LDGSTS.E [R240+0x4080], desc[UR8][R64.64], P0 ;  /* 0x0408000040f07fae */ /* 0x000fe80008121848 */
[----:B------:R-:W-:Y:S01]  /*c460*/  LDGSTS.E [R240+0x4480], desc[UR8][R250.64], P0 ;  /* 0x04480000faf07fae */ /* 0x000fe20008121848 */
[----:B----4-:R-:W-:-:S04]  /*c470*/  IMAD.WIDE R58, R4, 0x4, R58 ;  /* 0x00000004043a7825 */ /* 0x010fc800078e023a */
[----:B-1----:R-:W-:-:S04]  /*c480*/  IMAD.WIDE R56, R4, 0x4, R56 ;  /* 0x0000000404387825 */ /* 0x002fc800078e0238 */
[----:B-----5:R-:W-:-:S04]  /*c490*/  IMAD.WIDE R54, R4, 0x4, R54 ;  /* 0x0000000404367825 */ /* 0x020fc800078e0236 */
[----:B------:R-:W-:-:S04]  /*c4a0*/  IMAD.WIDE R52, R4, 0x4, R52 ;  /* 0x0000000404347825 */ /* 0x000fc800078e0234 */
[----:B------:R-:W-:-:S04]  /*c4b0*/  IMAD.WIDE R50, R4, 0x4, R50 ;  /* 0x0000000404327825 */ /* 0x000fc800078e0232 */
[----:B------:R-:W-:-:S04]  /*c4c0*/  IMAD.WIDE R48, R4, 0x4, R48 ;  /* 0x0000000404307825 */ /* 0x000fc800078e0230 */
[----:B------:R-:W-:-:S04]  /*c4d0*/  IMAD.WIDE R46, R4, 0x4, R46 ;  /* 0x00000004042e7825 */ /* 0x000fc800078e022e */
[----:B------:R-:W-:-:S04]  /*c4e0*/  IMAD.WIDE R44, R4, 0x4, R44 ;  /* 0x00000004042c7825 */ /* 0x000fc800078e022c */
[----:B------:R-:W-:-:S04]  /*c4f0*/  IMAD.WIDE R42, R4, 0x4, R42 ;  /* 0x00000004042a7825 */ /* 0x000fc800078e022a */
[----:B------:R-:W-:-:S04]  /*c500*/  IMAD.WIDE R40, R4, 0x4, R40 ;  /* 0x0000000404287825 */ /* 0x000fc800078e0228 */
[----:B------:R-:W-:-:S04]  /*c510*/  IMAD.WIDE R38, R4, 0x4, R38 ;  /* 0x0000000404267825 */ /* 0x000fc800078e0226 */
[----:B------:R-:W-:-:S05]  /*c520*/  IMAD.WIDE R36, R4, 0x4, R36 ;  /* 0x0000000404247825 */ /* 0x000fca00078e0224 */
[----:B------:R-:W-:Y:S04]  /*c530*/  STL.64 [R1+0x5c0], R36 ;  /* 0x0005c02401007387 */ /* 0x000fe80000100a00 */
        /* <DEDUP_REMOVED lines=10> */
[----:B--2---:R-:W2:Y:S04]  /*c5e0*/  LDL.LU.64 R64, [R1+0x978] ;  /* 0x0009780001407983 */ /* 0x004ea80000300a00 */
[----:B------:R1:W-:Y:S04]  /*c5f0*/  STL.64 [R1+0x880], R58 ;  /* 0x0008803a01007387 */ /* 0x0003e80000100a00 */
[----:B---3--:R-:W3:Y:S04]  /*c600*/  LDL.LU.64 R250, [R1+0x970] ;  /* 0x0009700001fa7983 */ /* 0x008ee80000300a00 */
[----:B------:R-:W-:Y:S04]  /*c610*/  LDGSTS.E [R240+0x4880], desc[UR8][R36.64], P0 ;  /* 0x0488000024f07fae */ /* 0x000fe80008121848 */
[----:B------:R-:W-:Y:S04]  /*c620*/  LDGSTS.E [R240+0x4c80], desc[UR8][R38.64], P0 ;  /* 0x04c8000026f07fae */ /* 0x000fe80008121848 */
[----:B------:R-:W-:Y:S04]  /*c630*/  LDGSTS.E [R240+0x5080], desc[UR8][R40.64], P0 ;  /* 0x0508000028f07fae */ /* 0x000fe80008121848 */
[----:B------:R-:W-:Y:S01]  /*c640*/  LDGSTS.E [R240+0x5480], desc[UR8][R42.64], P0 ;  /* 0x054800002af07fae */ /* 0x000fe20008121848 */
[----:B------:R-:W-:-:S03]  /*c650*/  IMAD.WIDE R60, R4, 0x4, R60 ;  /* 0x00000004043c7825 */ /* 0x000fc600078e023c */
[----:B------:R-:W-:Y:S01]  /*c660*/  LDGSTS.E [R240+0x5880], desc[UR8][R44.64], P0 ;  /* 0x058800002cf07fae */ /* 0x000fe20008121848 */
[----:B------:R-:W-:-:S03]  /*c670*/  IMAD.WIDE R34, R4, 0x4, R62 ;  /* 0x0000000404227825 */ /* 0x000fc600078e023e */
        /* <DEDUP_REMOVED lines=8> */
[----:B------:R-:W-:Y:S04]  /*c700*/  STL.64 [R1+0x8c0], R60 ;  /* 0x0008c03c01007387 */ /* 0x000fe80000100a00 */
[----:B------:R4:W-:Y:S04]  /*c710*/  LDGSTS.E [R240+0x7c80], desc[UR8][R34.64], P0 ;  /* 0x07c8000022f07fae */ /* 0x0009e80008121848 */
[----:B------:R5:W-:Y:S01]  /*c720*/  STL.64 [R1+0x900], R34 ;  /* 0x0009002201007387 */ /* 0x000be20000100a00 */
[----:B----4-:R-:W-:-:S03]  /*c730*/  IMAD.WIDE R240, R4, 0x4, R32 ;  /* 0x0000000404f07825 */ /* 0x010fc600078e0220 */
[----:B------:R-:W4:Y:S01]  /*c740*/  LDL.LU.64 R32, [R1+0x30] ;  /* 0x0000300001207983 */ /* 0x000f220000300a00 */
[----:B-1----:R-:W-:-:S03]  /*c750*/  IMAD.WIDE R58, R4, 0x4, R66 ;  /* 0x00000004043a7825 */ /* 0x002fc600078e0242 */
[----:B------:R-:W-:Y:S01]  /*c760*/  LDGSTS.E [R3+0x4100], desc[UR8][R240.64], P0 ;  /* 0x04100000f0037fae */ /* 0x000fe20008121848 */
        /* <DEDUP_REMOVED lines=11> */
[----:B-----5:R-:W-:-:S04]  /*c820*/  IMAD.WIDE R34, R4, 0x4, R90 ;  /* 0x0000000404227825 */ /* 0x020fc800078e025a */
[----:B--2---:R-:W-:-:S04]  /*c830*/  IMAD.WIDE R60, R4, 0x4, R64 ;  /* 0x00000004043c7825 */ /* 0x004fc800078e0240 */
[----:B---3--:R-:W-:-:S05]  /*c840*/  IMAD.WIDE R62, R4, 0x4, R250 ;  /* 0x00000004043e7825 */ /* 0x008fca00078e02fa */
[----:B------:R-:W-:Y:S04]  /*c850*/  STL.64 [R1], R62 ;  /* 0x0000003e01007387 */ /* 0x000fe80000100a00 */
[----:B------:R1:W-:Y:S04]  /*c860*/  STL.64 [R1+0x48], R60 ;  /* 0x0000483c01007387 */ /* 0x0003e80000100a00 */
        /* <DEDUP_REMOVED lines=10> */
[----:B------:R-:W-:Y:S04]  /*c910*/  LDGSTS.E [R3+0x4500], desc[UR8][R62.64], P0 ;  /* 0x045000003e037fae */ /* 0x000fe80008121848 */
[----:B------:R5:W-:Y:S04]  /*c920*/  STL.64 [R1+0x888], R38 ;  /* 0x0008882601007387 */ /* 0x000be80000100a00 */
[----:B------:R1:W-:Y:S04]  /*c930*/  LDGSTS.E [R3+0x4900], desc[UR8][R60.64], P0 ;  /* 0x049000003c037fae */ /* 0x0003e80008121848 */
[----:B------:R5:W-:Y:S04]  /*c940*/  STL.64 [R1+0x8c8], R36 ;  /* 0x0008c82401007387 */ /* 0x000be80000100a00 */
[----:B------:R4:W-:Y:S04]  /*c950*/  LDGSTS.E [R3+0x4d00], desc[UR8][R58.64], P0 ;  /* 0x04d000003a037fae */ /* 0x0009e80008121848 */
[----:B------:R5:W-:Y:S01]  /*c960*/  STL.64 [R1+0x908], R34 ;  /* 0x0009082201007387 */ /* 0x000be20000100a00 */
[----:B-1----:R-:W-:-:S03]  /*c970*/  IMAD.WIDE R60, R4, 0x4, R94 ;  /* 0x00000004043c7825 */ /* 0x002fc600078e025e */
[----:B------:R2:W-:Y:S01]  /*c980*/  LDGSTS.E [R3+0x5100], desc[UR8][R56.64], P0 ;  /* 0x0510000038037fae */ /* 0x0005e20008121848 */
[----:B----4-:R-:W-:-:S03]  /*c990*/  IMAD.WIDE R58, R4, 0x4, R32 ;  /* 0x00000004043a7825 */ /* 0x010fc600078e0220 */
[----:B------:R3:W-:Y:S04]  /*c9a0*/  LDGSTS.E [R3+0x5500], desc[UR8][R54.64], P0 ;  /* 0x0550000036037fae */ /* 0x0007e80008121848 */
[----:B------:R-:W4:Y:S04]  /*c9b0*/  LDL.LU.64 R32, [R1+0x28] ;  /* 0x0000280001207983 */ /* 0x000f280000300a00 */
[----:B------:R5:W-:Y:S01]  /*c9c0*/  LDGSTS.E [R3+0x5900], desc[UR8][R52.64], P0 ;  /* 0x0590000034037fae */ /* 0x000be20008121848 */
[----:B--2---:R-:W-:-:S03]  /*c9d0*/  IMAD.WIDE R56, R4, 0x4, R96 ;  /* 0x0000000404387825 */ /* 0x004fc600078e0260 */
[----:B------:R1:W-:Y:S01]  /*c9e0*/  LDGSTS.E [R3+0x5d00], desc[UR8][R50.64], P0 ;  /* 0x05d0000032037fae */ /* 0x0003e20008121848 */
[----:B---3--:R-:W-:-:S03]  /*c9f0*/  IMAD.WIDE R54, R4, 0x4, R98 ;  /* 0x0000000404367825 */ /* 0x008fc600078e0262 */
[----:B------:R2:W-:Y:S01]  /*ca00*/  LDGSTS.E [R3+0x6100], desc[UR8][R48.64], P0 ;  /* 0x0610000030037fae */ /* 0x0005e20008121848 */
[----:B------:R-:W-:-:S03]  /*ca10*/  IMAD.WIDE R248, R4, 0x4, R248 ;  /* 0x0000000404f87825 */ /* 0x000fc600078e02f8 */
[----:B------:R3:W-:Y:S01]  /*ca20*/  LDGSTS.E [R3+0x6500], desc[UR8][R46.64], P0 ;  /* 0x065000002e037fae */ /* 0x0007e20008121848 */
[----:B-----5:R-:W-:-:S03]  /*ca30*/  IMAD.WIDE R52, R4, 0x4, R100 ;  /* 0x0000000404347825 */ /* 0x020fc600078e0264 */
[----:B------:R5:W-:Y:S01]  /*ca40*/  LDGSTS.E [R3+0x6900], desc[UR8][R44.64], P0 ;  /* 0x069000002c037fae */ /* 0x000be20008121848 */
[----:B-1----:R-:W-:-:S03]  /*ca50*/  IMAD.WIDE R50, R4, 0x4, R102 ;  /* 0x0000000404327825 */ /* 0x002fc600078e0266 */
[----:B------:R1:W-:Y:S01]  /*ca60*/  LDGSTS.E [R3+0x6d00], desc[UR8][R42.64], P0 ;  /* 0x06d000002a037fae */ /* 0x0003e20008121848 */
[----:B--2---:R-:W-:-:S03]  /*ca70*/  IMAD.WIDE R48, R4, 0x4, R104 ;  /* 0x0000000404307825 */ /* 0x004fc600078e0268 */
[----:B------:R2:W-:Y:S01]  /*ca80*/  LDGSTS.E [R3+0x7100], desc[UR8][R40.64], P0 ;  /* 0x0710000028037fae */ /* 0x0005e20008121848 */
[----:B------:R-:W-:-:S03]  /*ca90*/  IMAD.WIDE R250, R4, 0x4, R92 ;  /* 0x0000000404fa7825 */ /* 0x000fc600078e025c */
[----:B------:R-:W-:Y:S01]  /*caa0*/  STL.64 [R1+0x40], R60 ;  /* 0x0000403c01007387 */ /* 0x000fe20000100a00 */
[----:B---3--:R-:W-:-:S03]  /*cab0*/  IMAD.WIDE R46, R4, 0x4, R106 ;  /* 0x00000004042e7825 */ /* 0x008fc600078e026a */
[----:B------:R3:W-:Y:S01]  /*cac0*/  LDGSTS.E [R3+0x7500], desc[UR8][R38.64], P0 ;  /* 0x0750000026037fae */ /* 0x0007e20008121848 */
[----:B-----5:R-:W-:-:S03]  /*cad0*/  IMAD.WIDE R44, R4, 0x4, R108 ;  /* 0x00000004042c7825 */ /* 0x020fc600078e026c */
[----:B------:R5:W-:Y:S01]  /*cae0*/  STL.64 [R1+0x650], R56 ;  /* 0x0006503801007387 */ /* 0x000be20000100a00 */
[----:B-1----:R-:W-:-:S03]  /*caf0*/  IMAD.WIDE R42, R4, 0x4, R110 ;  /* 0x00000004042a7825 */ /* 0x002fc600078e026e */
[----:B------:R1:W-:Y:S01]  /*cb00*/  LDGSTS.E [R3+0x7900], desc[UR8][R36.64], P0 ;  /* 0x0790000024037fae */ /* 0x0003e20008121848 */
[----:B--2---:R-:W-:-:S03]  /*cb10*/  IMAD.WIDE R40, R4, 0x4, R112 ;  /* 0x0000000404287825 */ /* 0x004fc600078e0270 */
[----:B------:R-:W-:Y:S01]  /*cb20*/  STL.64 [R1+0x690], R54 ;  /* 0x0006903601007387 */ /* 0x000fe20000100a00 */
[----:B---3--:R-:W-:-:S03]  /*cb30*/  IMAD.WIDE R38, R4, 0x4, R114 ;  /* 0x0000000404267825 */ /* 0x008fc600078e0272 */
[----:B------:R2:W-:Y:S04]  /*cb40*/  LDGSTS.E [R3+0x7d00], desc[UR8][R34.64], P0 ;  /* 0x07d0000022037fae */ /* 0x0005e80008121848 */
[----:B------:R-:W-:Y:S01]  /*cb50*/  STL.64 [R1+0x6d0], R52 ;  /* 0x0006d03401007387 */ /* 0x000fe20000100a00 */
[----:B-1----:R-:W-:-:S03]  /*cb60*/  IMAD.WIDE R36, R4, 0x4, R116 ;  /* 0x0000000404247825 */ /* 0x002fc600078e0274 */
[----:B------:R4:W-:Y:S04]  /*cb70*/  STL.64 [R1+0x710], R50 ;  /* 0x0007103201007387 */ /* 0x0009e80000100a00 */
[----:B------:R-:W-:Y:S01]  /*cb80*/  LDGSTS.E [R244+0x4180], desc[UR8][R58.64], P0 ;  /* 0x041800003af47fae */ /* 0x000fe20008121848 */
[----:B--2---:R-:W-:-:S03]  /*cb90*/  IMAD.WIDE R34, R4, 0x4, R118 ;  /* 0x0000000404227825 */ /* 0x004fc600078e0276 */
[----:B------:R1:W-:Y:S04]  /*cba0*/  STL.64 [R1+0x750], R48 ;  /* 0x0007503001007387 */ /* 0x0003e80000100a00 */
[----:B------:R-:W-:Y:S04]  /*cbb0*/  LDGSTS.E [R244+0x4580], desc[UR8][R248.64], P0 ;  /* 0x04580000f8f47fae */ /* 0x000fe80008121848 */
[----:B------:R2:W-:Y:S04]  /*cbc0*/  STL.64 [R1+0x790], R46 ;  /* 0x0007902e01007387 */ /* 0x0005e80000100a00 */
[----:B------:R-:W-:Y:S04]  /*cbd0*/  LDGSTS.E [R244+0x4980], desc[UR8][R250.64], P0 ;  /* 0x04980000faf47fae */ /* 0x000fe80008121848 */
[----:B------:R3:W-:Y:S04]  /*cbe0*/  STL.64 [R1+0x7d0], R44 ;  /* 0x0007d02c01007387 */ /* 0x0007e80000100a00 */
[----:B------:R-:W-:Y:S04]  /*cbf0*/  LDGSTS.E [R244+0x4d80], desc[UR8][R60.64], P0 ;  /* 0x04d800003cf47fae */ /* 0x000fe80008121848 */
[----:B------:R3:W-:Y:S04]  /*cc00*/  STL.64 [R1+0x810], R42 ;  /* 0x0008102a01007387 */ /* 0x0007e80000100a00 */
[----:B------:R5:W-:Y:S04]  /*cc10*/  LDGSTS.E [R244+0x5180], desc[UR8][R56.64], P0 ;  /* 0x0518000038f47fae */ /* 0x000be80008121848 */
[----:B------:R3:W-:Y:S04]  /*cc20*/  STL.64 [R1+0x850], R40 ;  /* 0x0008502801007387 */ /* 0x0007e80000100a00 */
[----:B------:R-:W-:Y:S04]  /*cc30*/  LDGSTS.E [R244+0x5580], desc[UR8][R54.64], P0 ;  /* 0x0558000036f47fae */ /* 0x000fe80008121848 */
[----:B------:R3:W-:Y:S04]  /*cc40*/  STL.64 [R1+0x890], R38 ;  /* 0x0008902601007387 */ /* 0x0007e80000100a00 */
[----:B------:R-:W-:Y:S04]  /*cc50*/  LDGSTS.E [R244+0x5980], desc[UR8][R52.64], P0 ;  /* 0x0598000034f47fae */ /* 0x000fe80008121848 */
[----:B------:R3:W-:Y:S04]  /*cc60*/  STL.64 [R1+0x8d0], R36 ;  /* 0x0008d02401007387 */ /* 0x0007e80000100a00 */
[----:B------:R4:W-:Y:S04]  /*cc70*/  LDGSTS.E [R244+0x5d80], desc[UR8][R50.64], P0 ;  /* 0x05d8000032f47fae */ /* 0x0009e80008121848 */
[----:B------:R3:W-:Y:S04]  /*cc80*/  STL.64 [R1+0x910], R34 ;  /* 0x0009102201007387 */ /* 0x0007e80000100a00 */
[----:B------:R1:W-:Y:S01]  /*cc90*/  LDGSTS.E [R244+0x6180], desc[UR8][R48.64], P0 ;  /* 0x0618000030f47fae */ /* 0x0003e20008121848 */
[----:B-----5:R-:W-:-:S03]  /*cca0*/  IMAD.WIDE R56, R4, 0x4, R120 ;  /* 0x0000000404387825 */ /* 0x020fc600078e0278 */
[----:B------:R2:W-:Y:S01]  /*ccb0*/  LDGSTS.E [R244+0x6580], desc[UR8][R46.64], P0 ;  /* 0x065800002ef47fae */ /* 0x0005e20008121848 */
[----:B------:R-:W-:-:S03]  /*ccc0*/  IMAD.WIDE R62, R4, 0x4, R126 ;  /* 0x00000004043e7825 */ /* 0x000fc600078e027e */
[----:B------:R3:W-:Y:S01]  /*ccd0*/  LDGSTS.E [R244+0x6980], desc[UR8][R44.64], P0 ;  /* 0x069800002cf47fae */ /* 0x0007e20008121848 */
[----:B------:R-:W-:-:S03]  /*cce0*/  IMAD.WIDE R64, R4, 0x4, R122 ;  /* 0x0000000404407825 */ /* 0x000fc600078e027a */
[----:B------:R5:W-:Y:S01]  /*ccf0*/  LDGSTS.E [R244+0x6d80], desc[UR8][R42.64], P0 ;  /* 0x06d800002af47fae */ /* 0x000be20008121848 */
[----:B------:R-:W-:-:S03]  /*cd00*/  IMAD.WIDE R60, R4, 0x4, R128 ;  /* 0x00000004043c7825 */ /* 0x000fc600078e0280 */
[----:B------:R5:W-:Y:S01]  /*cd10*/  LDGSTS.E [R244+0x7180], desc[UR8][R40.64], P0 ;  /* 0x0718000028f47fae */ /* 0x000be20008121848 */
[----:B----4-:R-:W-:-:S03]  /*cd20*/  IMAD.WIDE R50, R4, 0x4, R32 ;  /* 0x0000000404327825 */ /* 0x010fc600078e0220 */
[----:B------:R4:W-:Y:S04]  /*cd30*/  LDGSTS.E [R244+0x7580], desc[UR8][R38.64], P0 ;  /* 0x0758000026f47fae */ /* 0x0009e80008121848 */
[----:B------:R-:W4:Y:S01]  /*cd40*/  LDL.LU.64 R32, [R1+0x20] ;  /* 0x0000200001207983 */ /* 0x000f220000300a00 */
[----:B------:R-:W-:-:S03]  /*cd50*/  IMAD.WIDE R70, R4, 0x4, R124 ;  /* 0x0000000404467825 */ /* 0x000fc600078e027c */
[----:B------:R4:W-:Y:S01]  /*cd60*/  LDGSTS.E [R244+0x7980], desc[UR8][R36.64], P0 ;  /* 0x0798000024f47fae */ /* 0x0009e20008121848 */
[----:B------:R-:W-:-:S03]  /*cd70*/  IMAD.WIDE R54, R4, 0x4, R130 ;  /* 0x0000000404367825 */ /* 0x000fc600078e0282 */
[----:B------:R4:W-:Y:S01]  /*cd80*/  LDGSTS.E [R244+0x7d80], desc[UR8][R34.64], P0 ;  /* 0x07d8000022f47fae */ /* 0x0009e20008121848 */
[----:B------:R-:W-:-:S03]  /*cd90*/  IMAD.WIDE R52, R4, 0x4, R132 ;  /* 0x0000000404347825 */ /* 0x000fc600078e0284 */
[----:B------:R-:W-:Y:S01]  /*cda0*/  LDGSTS.E [R242+0x4200], desc[UR8][R50.64], P0 ;  /* 0x0420000032f27fae */ /* 0x000fe20008121848 */
[----:B-1----:R-:W-:-:S03]  /*cdb0*/  IMAD.WIDE R48, R4, 0x4, R134 ;  /* 0x0000000404307825 */ /* 0x002fc600078e0286 */
[----:B------:R-:W-:Y:S01]  /*cdc0*/  STL.64 [R1+0x28], R62 ;  /* 0x0000283e01007387 */ /* 0x000fe20000100a00 */
[----:B--2---:R-:W-:-:S03]  /*cdd0*/  IMAD.WIDE R46, R4, 0x4, R136 ;  /* 0x00000004042e7825 */ /* 0x004fc600078e0288 */
[----:B------:R-:W-:Y:S01]  /*cde0*/  LDGSTS.E [R242+0x4600], desc[UR8][R56.64], P0 ;  /* 0x0460000038f27fae */ /* 0x000fe20008121848 */
[----:B---3--:R-:W-:-:S03]  /*cdf0*/  IMAD.WIDE R44, R4, 0x4, R138 ;  /* 0x00000004042c7825 */ /* 0x008fc600078e028a */
[----:B------:R-:W-:Y:S01]  /*ce00*/  STL.64 [R1+0x698], R60 ;  /* 0x0006983c01007387 */ /* 0x000fe20000100a00 */
[----:B-----5:R-:W-:-:S03]  /*ce10*/  IMAD.WIDE R42, R4, 0x4, R140 ;  /* 0x00000004042a7825 */ /* 0x020fc600078e028c */
[----:B------:R-:W-:Y:S01]  /*ce20*/  LDGSTS.E [R242+0x4a00], desc[UR8][R64.64], P0 ;  /* 0x04a0000040f27fae */ /* 0x000fe20008121848 */
[----:B------:R-:W-:-:S03]  /*ce30*/  IMAD.WIDE R40, R4, 0x4, R142 ;  /* 0x0000000404287825 */ /* 0x000fc600078e028e */
[----:B------:R-:W-:Y:S01]  /*ce40*/  STL.64 [R1+0x6d8], R54 ;  /* 0x0006d83601007387 */ /* 0x000fe20000100a00 */
[----:B----4-:R-:W-:-:S03]  /*ce50*/  IMAD.WIDE R38, R4, 0x4, R144 ;  /* 0x0000000404267825 */ /* 0x010fc600078e0290 */
[----:B------:R-:W-:Y:S01]  /*ce60*/  LDGSTS.E [R242+0x4e00], desc[UR8][R70.64], P0 ;  /* 0x04e0000046f27fae */ /* 0x000fe20008121848 */
[----:B------:R-:W-:-:S03]  /*ce70*/  IMAD.WIDE R36, R4, 0x4, R146 ;  /* 0x0000000404247825 */ /* 0x000fc600078e0292 */
[----:B------:R-:W-:Y:S01]  /*ce80*/  STL.64 [R1+0x718], R52 ;  /* 0x0007183401007387 */ /* 0x000fe20000100a00 */
[----:B------:R-:W-:-:S03]  /*ce90*/  IMAD.WIDE R34, R4, 0x4, R148 ;  /* 0x0000000404227825 */ /* 0x000fc600078e0294 */
[----:B------:R-:W-:Y:S04]  /*cea0*/  LDGSTS.E [R242+0x5200], desc[UR8][R62.64], P0 ;  /* 0x052000003ef27fae */ /* 0x000fe80008121848 */
[----:B------:R1:W-:Y:S04]  /*ceb0*/  STL.64 [R1+0x758], R48 ;  /* 0x0007583001007387 */ /* 0x0003e80000100a00 */
[----:B------:R-:W-:Y:S04]  /*cec0*/  LDGSTS.E [R242+0x5600], desc[UR8][R60.64], P0 ;  /* 0x056000003cf27fae */ /* 0x000fe80008121848 */
[----:B------:R-:W-:Y:S04]  /*ced0*/  STL.64 [R1+0x798], R46 ;  /* 0x0007982e01007387 */ /* 0x000fe80000100a00 */
[----:B------:R-:W-:Y:S04]  /*cee0*/  LDGSTS.E [R242+0x5a00], desc[UR8][R54.64], P0 ;  /* 0x05a0000036f27fae */ /* 0x000fe80008121848 */
[----:B------:R-:W-:Y:S04]  /*cef0*/  STL.64 [R1+0x7d8], R44 ;  /* 0x0007d82c01007387 */ /* 0x000fe80000100a00 */
        /* <DEDUP_REMOVED lines=9> */
[----:B------:R5:W-:Y:S01]  /*cf90*/  STL.64 [R1+0x918], R34 ;  /* 0x0009182201007387 */ /* 0x000be20000100a00 */
[----:B-1----:R-:W-:-:S03]  /*cfa0*/  IMAD.WIDE R48, R4, 0x4, R150 ;  /* 0x0000000404307825 */ /* 0x002fc600078e0296 */
[----:B------:R3:W-:Y:S01]  /*cfb0*/  LDGSTS.E [R242+0x7200], desc[UR8][R40.64], P0 ;  /* 0x0720000028f27fae */ /* 0x0007e20008121848 */
[----:B------:R-:W-:-:S03]  /*cfc0*/  IMAD.WIDE R54, R4, 0x4, R152 ;  /* 0x0000000404367825 */ /* 0x000fc600078e0298 */
[----:B------:R4:W-:Y:S01]  /*cfd0*/  LDGSTS.E [R242+0x7600], desc[UR8][R38.64], P0 ;  /* 0x0760000026f27fae */ /* 0x0009e20008121848 */
[----:B------:R-:W-:-:S03]  /*cfe0*/  IMAD.WIDE R62, R4, 0x4, R154 ;  /* 0x00000004043e7825 */ /* 0x000fc600078e029a */
[----:B------:R5:W-:Y:S01]  /*cff0*/  LDGSTS.E [R242+0x7a00], desc[UR8][R36.64], P0 ;  /* 0x07a0000024f27fae */ /* 0x000be20008121848 */
[----:B------:R-:W-:-:S03]  /*d000*/  IMAD.WIDE R68, R4, 0x4, R156 ;  /* 0x0000000404447825 */ /* 0x000fc600078e029c */
[----:B------:R1:W-:Y:S01]  /*d010*/  LDGSTS.E [R242+0x7e00], desc[UR8][R34.64], P0 ;  /* 0x07e0000022f27fae */ /* 0x0003e20008121848 */
[----:B--2---:R-:W-:-:S03]  /*d020*/  IMAD.WIDE R42, R4, 0x4, R32 ;  /* 0x00000004042a7825 */ /* 0x004fc600078e0220 */
[----:B------:R-:W2:Y:S01]  /*d030*/  LDL.LU.64 R32, [R1+0x18] ;  /* 0x0000180001207983 */ /* 0x000ea20000300a00 */
[----:B------:R-:W-:-:S03]  /*d040*/  IMAD.WIDE R74, R4, 0x4, R158 ;  /* 0x00000004044a7825 */ /* 0x000fc600078e029e */
[----:B------:R-:W-:Y:S01]  /*d050*/  LDGSTS.E [R245+0x4280], desc[UR8][R42.64], P0 ;  /* 0x042800002af57fae */ /* 0x000fe20008121848 */
        /* <DEDUP_REMOVED lines=9> */
[----:B------:R1:W-:Y:S01]  /*d0f0*/  STL.64 [R1+0x20], R74 ;  /* 0x0000204a01007387 */ /* 0x0003e20000100a00 */
[----:B------:R-:W-:-:S03]  /*d100*/  IMAD.WIDE R44, R4, 0x4, R170 ;  /* 0x00000004042c7825 */ /* 0x000fc600078e02aa */
[----:B------:R1:W-:Y:S01]  /*d110*/  LDGSTS.E [R245+0x5680], desc[UR8][R74.64], P0 ;  /* 0x056800004af57fae */ /* 0x0003e20008121848 */
[----:B---3--:R-:W-:-:S03]  /*d120*/  IMAD.WIDE R40, R4, 0x4, R172 ;  /* 0x0000000404287825 */ /* 0x008fc600078e02ac */
[----:B------:R3:W-:Y:S01]  /*d130*/  STL.64 [R1+0x6e0], R72 ;  /* 0x0006e04801007387 */ /* 0x0007e20000100a00 */
[----:B----4-:R-:W-:-:S03]  /*d140*/  IMAD.WIDE R38, R4, 0x4, R174 ;  /* 0x0000000404267825 */ /* 0x010fc600078e02ae */
[----:B------:R3:W-:Y:S01]  /*d150*/  LDGSTS.E [R245+0x5a80], desc[UR8][R72.64], P0 ;  /* 0x05a8000048f57fae */ /* 0x0007e20008121848 */
[----:B-----5:R-:W-:-:S03]  /*d160*/  IMAD.WIDE R36, R4, 0x4, R176 ;  /* 0x0000000404247825 */ /* 0x020fc600078e02b0 */
[----:B------:R-:W-:Y:S04]  /*d170*/  STL.64 [R1+0x720], R66 ;  /* 0x0007204201007387 */ /* 0x000fe80000100a00 */
[----:B------:R-:W-:Y:S01]  /*d180*/  LDGSTS.E [R245+0x5e80], desc[UR8][R66.64], P0 ;  /* 0x05e8000042f57fae */ /* 0x000fe20008121848 */
[----:B-1----:R-:W-:-:S03]  /*d190*/  IMAD.WIDE R34, R4, 0x4, R178 ;  /* 0x0000000404227825 */ /* 0x002fc600078e02b2 */
[----:B------:R-:W-:Y:S04]  /*d1a0*/  STL.64 [R1+0x760], R60 ;  /* 0x0007603c01007387 */ /* 0x000fe80000100a00 */
[----:B------:R-:W-:Y:S01]  /*d1b0*/  LDGSTS.E [R245+0x6280], desc[UR8][R60.64], P0 ;  /* 0x062800003cf57fae */ /* 0x000fe20008121848 */
[----:B------:R-:W-:-:S03]  /*d1c0*/  IMAD.WIDE R80, R4, 0x4, R190 ;  /* 0x0000000404507825 */ /* 0x000fc600078e02be */
[----:B------:R-:W-:Y:S04]  /*d1d0*/  STL.64 [R1+0x7a0], R52 ;  /* 0x0007a03401007387 */ /* 0x000fe80000100a00 */
[----:B------:R-:W-:Y:S01]  /*d1e0*/  LDGSTS.E [R245+0x6680], desc[UR8][R52.64], P0 ;  /* 0x0668000034f57fae */ /* 0x000fe20008121848 */
[----:B------:R-:W-:-:S03]  /*d1f0*/  IMAD.WIDE R78, R4, 0x4, R192 ;  /* 0x00000004044e7825 */ /* 0x000fc600078e02c0 */
[----:B------:R-:W-:Y:S04]  /*d200*/  STL.64 [R1+0x7e0], R46 ;  /* 0x0007e02e01007387 */ /* 0x000fe80000100a00 */
[----:B------:R-:W-:Y:S01]  /*d210*/  LDGSTS.E [R245+0x6a80], desc[UR8][R46.64], P0 ;  /* 0x06a800002ef57fae */ /* 0x000fe20008121848 */
[----:B------:R-:W-:-:S03]  /*d220*/  IMAD.WIDE R76, R4, 0x4, R194 ;  /* 0x00000004044c7825 */ /* 0x000fc600078e02c2 */
[----:B------:R1:W-:Y:S04]  /*d230*/  STL.64 [R1+0x820], R44 ;  /* 0x0008202c01007387 */ /* 0x0003e80000100a00 */
[----:B------:R1:W-:Y:S01]  /*d240*/  LDGSTS.E [R245+0x6e80], desc[UR8][R44.64], P0 ;  /* 0x06e800002cf57fae */ /* 0x0003e20008121848 */
[----:B------:R-:W-:-:S03]  /*d250*/  IMAD.WIDE R74, R4, 0x4, R196 ;  /* 0x00000004044a7825 */ /* 0x000fc600078e02c4 */
[----:B------:R-:W-:Y:S04]  /*d260*/  STL.64 [R1+0x860], R40 ;  /* 0x0008602801007387 */ /* 0x000fe80000100a00 */
[----:B------:R-:W-:Y:S01]  /*d270*/  LDGSTS.E [R245+0x7280], desc[UR8][R40.64], P0 ;  /* 0x0728000028f57fae */ /* 0x000fe20008121848 */
[----:B---3--:R-:W-:-:S03]  /*d280*/  IMAD.WIDE R72, R4, 0x4, R198 ;  /* 0x0000000404487825 */ /* 0x008fc600078e02c6 */
[----:B------:R3:W-:Y:S04]  /*d290*/  STL.64 [R1+0x8a0], R38 ;  /* 0x0008a02601007387 */ /* 0x0007e80000100a00 */
[----:B------:R3:W-:Y:S01]  /*d2a0*/  LDGSTS.E [R245+0x7680], desc[UR8][R38.64], P0 ;  /* 0x0768000026f57fae */ /* 0x0007e20008121848 */
[----:B-1----:R-:W-:-:S03]  /*d2b0*/  IMAD.WIDE R44, R4, 0x4, R200 ;  /* 0x00000004042c7825 */ /* 0x002fc600078e02c8 */
[----:B------:R-:W-:Y:S04]  /*d2c0*/  STL.64 [R1+0x8e0], R36 ;  /* 0x0008e02401007387 */ /* 0x000fe80000100a00 */
[----:B------:R-:W-:Y:S04]  /*d2d0*/  LDGSTS.E [R245+0x7a80], desc[UR8][R36.64], P0 ;  /* 0x07a8000024f57fae */ /* 0x000fe80008121848 */
[----:B------:R1:W-:Y:S01]  /*d2e0*/  STL.64 [R1+0x920], R34 ;  /* 0x0009202201007387 */ /* 0x0003e20000100a00 */
[----:B---3--:R-:W-:-:S03]  /*d2f0*/  IMAD.WIDE R38, R4, 0x4, R202 ;  /* 0x0000000404267825 */ /* 0x008fc600078e02ca */
[----:B------:R1:W-:Y:S02]  /*d300*/  LDGSTS.E [R245+0x7e80], desc[UR8][R34.64], P0 ;  /* 0x07e8000022f57fae */ /* 0x0003e40008121848 */
[----:B-1----:R-:W-:-:S04]  /*d310*/  IMAD.WIDE R34, R4, 0x4, R208 ;  /* 0x0000000404227825 */ /* 0x002fc800078e02d0 */
[C---:B--2---:R-:W-:Y:S02]  /*d320*/  IMAD.WIDE R36, R4.reuse, 0x4, R32 ;  /* 0x0000000404247825 */ /* 0x044fe400078e0220 */
[----:B------:R-:W2:Y:S04]  /*d330*/  LDL.LU.64 R32, [R1+0x10] ;  /* 0x0000100001207983 */ /* 0x000ea80000300a00 */
[----:B------:R-:W-:Y:S04]  /*d340*/  STL.64 [R1+0x18], R80 ;  /* 0x0000185001007387 */ /* 0x000fe80000100a00 */
[----:B------:R-:W-:Y:S04]  /*d350*/  STL.64 [R1+0x728], R78 ;  /* 0x0007284e01007387 */ /* 0x000fe80000100a00 */
[----:B------:R-:W-:Y:S04]  /*d360*/  STL.64 [R1+0x768], R76 ;  /* 0x0007684c01007387 */ /* 0x000fe80000100a00 */
[----:B------:R-:W-:Y:S04]  /*d370*/  STL.64 [R1+0x7a8], R74 ;  /* 0x0007a84a01007387 */ /* 0x000fe80000100a00 */
[----:B------:R-:W-:Y:S04]  /*d380*/  STL.64 [R1+0x7e8], R72 ;  /* 0x0007e84801007387 */ /* 0x000fe80000100a00 */
[----:B------:R1:W-:Y:S04]  /*d390*/  STL.64 [R1+0x828], R44 ;  /* 0x0008282c01007387 */ /* 0x0003e80000100a00 */
[----:B------:R3:W-:Y:S04]  /*d3a0*/  STL.64 [R1+0x868], R38 ;  /* 0x0008682601007387 */ /* 0x0007e80000100a00 */
[----:B------:R4:W-:Y:S04]  /*d3b0*/  STL.64 [R1+0x928], R34 ;  /* 0x0009282201007387 */ /* 0x0009e80000100a00 */
[----:B------:R1:W-:Y:S04]  /*d3c0*/  STL [R1+0x1e8], RZ ;  /* 0x0001e8ff01007387 */ /* 0x0003e80000100800 */
        /* <DEDUP_REMOVED lines=105> */
[----:B------:R-:W5:Y:S01]  /*da60*/  LDL R242, [R1+0x32c] ;  /* 0x00032c0001f27983 */ /* 0x000f620000100800 */
        /* <DEDUP_REMOVED lines=18> */
[----:B------:R1:W-:Y:S01]  /*db90*/  LDGSTS.E [R243+0x6f00], desc[UR8][R44.64], P0 ;  /* 0x06f000002cf37fae */ /* 0x0003e20008121848 */
[----:B--2---:R-:W-:-:S03]  /*dba0*/  IMAD.WIDE R32, R4, 0x4, R32 ;  /* 0x0000000404207825 */ /* 0x004fc600078e0220 */
[----:B------:R3:W-:Y:S04]  /*dbb0*/  LDGSTS.E [R243+0x7300], desc[UR8][R38.64], P0 ;  /* 0x0730000026f37fae */ /* 0x0007e80008121848 */
[----:B------:R-:W-:Y:S04]  /*dbc0*/  LDGSTS.E [R243+0x7700], desc[UR8][R204.64], P0 ;  /* 0x07700000ccf37fae */ /* 0x000fe80008121848 */
[----:B------:R-:W-:Y:S01]  /*dbd0*/  LDGSTS.E [R243+0x7b00], desc[UR8][R206.64], P0 ;  /* 0x07b00000cef37fae */ /* 0x000fe20008121848 */
[----:B-1----:R-:W-:-:S03]  /*dbe0*/  IMAD.WIDE R44, R4, 0x4, R214 ;  /* 0x00000004042c7825 */ /* 0x002fc600078e02d6 */
[----:B------:R4:W-:Y:S01]  /*dbf0*/  LDGSTS.E [R243+0x7f00], desc[UR8][R34.64], P0 ;  /* 0x07f0000022f37fae */ /* 0x0009e20008121848 */
[----:B---3--:R-:W-:-:S03]  /*dc00*/  IMAD.WIDE R38, R4, 0x4, R212 ;  /* 0x0000000404267825 */ /* 0x008fc600078e02d4 */
[----:B------:R-:W-:Y:S01]  /*dc10*/  LDGSTS.E [R246+0x4380], desc[UR8][R32.64], P0 ;  /* 0x0438000020f67fae */ /* 0x000fe20008121848 */
[----:B------:R-:W-:-:S04]  /*dc20*/  IMAD.WIDE R216, R4, 0x4, R216 ;  /* 0x0000000404d87825 */ /* 0x000fc800078e02d8 */
[----:B----4-:R-:W-:-:S04]  /*dc30*/  IMAD.WIDE R34, R4, 0x4, R210 ;  /* 0x0000000404227825 */ /* 0x010fc800078e02d2 */
[C---:B------:R-:W-:Y:S01]  /*dc40*/  IMAD.WIDE R218, R4.reuse, 0x4, R218 ;  /* 0x0000000404da7825 */ /* 0x040fe200078e02da */
[----:B------:R-:W-:Y:S03]  /*dc50*/  LDGSTS.E [R246+0x4780], desc[UR8][R34.64], P0 ;  /* 0x0478000022f67fae */ /* 0x000fe60008121848 */
        /* <DEDUP_REMOVED lines=15> */
[----:B------:R1:W-:Y:S03]  /*dd50*/  STL [R1+0x290], RZ ;  /* 0x000290ff01007387 */ /* 0x0003e60000100800 */
[C---:B------:R-:W-:Y:S01]  /*dd60*/  IMAD.WIDE R236, R4.reuse, 0x4, R236 ;  /* 0x0000000404ec7825 */ /* 0x040fe200078e02ec */
[----:B------:R-:W-:Y:S03]  /*dd70*/  LDGSTS.E [R246+0x6780], desc[UR8][R226.64], P0 ;  /* 0x06780000e2f67fae */ /* 0x000fe60008121848 */
[----:B------:R-:W-:Y:S01]  /*dd80*/  IMAD.WIDE R6, R4, 0x4, R6 ;  /* 0x0000000404067825 */ /* 0x000fe200078e0206 */
[----:B------:R1:W-:Y:S04]  /*dd90*/  STL [R1+0x294], RZ ;  /* 0x000294ff01007387 */ /* 0x0003e80000100800 */
[----:B------:R-:W-:Y:S04]  /*dda0*/  LDGSTS.E [R246+0x6b80], desc[UR8][R228.64], P0 ;  /* 0x06b80000e4f67fae */ /* 0x000fe80008121848 */
[----:B------:R1:W-:Y:S04]  /*ddb0*/  STL [R1+0x298], RZ ;  /* 0x000298ff01007387 */ /* 0x0003e80000100800 */
[----:B------:R-:W-:Y:S04]  /*ddc0*/  LDGSTS.E [R246+0x6f80], desc[UR8][R230.64], P0 ;  /* 0x06f80000e6f67fae */ /* 0x000fe80008121848 */
[----:B------:R1:W-:Y:S04]  /*ddd0*/  STL [R1+0x29c], RZ ;  /* 0x00029cff01007387 */ /* 0x0003e80000100800 */
[----:B------:R-:W-:Y:S04]  /*dde0*/  LDGSTS.E [R246+0x7380], desc[UR8][R232.64], P0 ;  /* 0x07380000e8f67fae */ /* 0x000fe80008121848 */
[----:B------:R-:W-:Y:S04]  /*ddf0*/  LDGSTS.E [R246+0x7780], desc[UR8][R234.64], P0 ;  /* 0x07780000eaf67fae */ /* 0x000fe80008121848 */
[----:B------:R-:W-:Y:S04]  /*de00*/  LDGSTS.E [R246+0x7b80], desc[UR8][R236.64], P0 ;  /* 0x07b80000ecf67fae */ /* 0x000fe80008121848 */
[----:B------:R2:W-:Y:S01]  /*de10*/  LDGSTS.E [R246+0x7f80], desc[UR8][R6.64], P0 ;  /* 0x07f8000006f67fae */ /* 0x0005e20008121848 */
[----:B------:R-:W-:-:S03]  /*de20*/  CS2R R200, SRZ ;  /* 0x0000000000c87805 */ /* 0x000fc6000001ff00 */
[----:B------:R-:W0:Y:S01]  /*de30*/  LDGDEPBAR ;  /* 0x00000000000079af */ /* 0x000e220000000000 */
[----:B------:R-:W-:Y:S02]  /*de40*/  CS2R R202, SRZ ;  /* 0x0000000000ca7805 */ /* 0x000fe4000001ff00 */
[----:B------:R-:W-:Y:S02]  /*de50*/  CS2R R244, SRZ ;  /* 0x0000000000f47805 */ /* 0x000fe4000001ff00 */
[----:B------:R-:W-:Y:S02]  /*de60*/  CS2R R136, SRZ ;  /* 0x0000000000887805 */ /* 0x000fe4000001ff00 */
[----:B------:R-:W-:Y:S02]  /*de70*/  CS2R R138, SRZ ;  /* 0x00000000008a7805 */ /* 0x000fe4000001ff00 */
[----:B------:R-:W-:Y:S02]  /*de80*/  CS2R R132, SRZ ;  /* 0x0000000000847805 */ /* 0x000fe4000001ff00 */
[----:B------:R-:W-:-:S02]  /*de90*/  CS2R R134, SRZ ;  /* 0x0000000000867805 */ /* 0x000fc4000001ff00 */
[----:B------:R-:W-:Y:S02]  /*dea0*/  CS2R R128, SRZ ;  /* 0x0000000000807805 */ /* 0x000fe4000001ff00 */
[----:B--2---:R-:W-:Y:S02]  /*deb0*/  CS2R R246, SRZ ;  /* 0x0000000000f67805 */ /* 0x004fe4000001ff00 */
[----:B------:R-:W-:Y:S02]  /*dec0*/  CS2R R130, SRZ ;  /* 0x0000000000827805 */ /* 0x000fe4000001ff00 */
[----:B------:R-:W-:Y:S02]  /*ded0*/  CS2R R124, SRZ ;  /* 0x00000000007c7805 */ /* 0x000fe4000001ff00 */
[----:B------:R-:W-:Y:S02]  /*dee0*/  CS2R R126, SRZ ;  /* 0x00000000007e7805 */ /* 0x000fe4000001ff00 */
[----:B------:R-:W-:-:S02]  /*def0*/  CS2R R120, SRZ ;  /* 0x0000000000787805 */ /* 0x000fc4000001ff00 */
[----:B------:R-:W-:Y:S02]  /*df00*/  CS2R R122, SRZ ;  /* 0x00000000007a7805 */ /* 0x000fe4000001ff00 */
[----:B------:R-:W-:Y:S02]  /*df10*/  CS2R R116, SRZ ;  /* 0x0000000000747805 */ /* 0x000fe4000001ff00 */
        /* <DEDUP_REMOVED lines=57> */
[----:B-----5:R-:W-:-:S13]  /*e2b0*/  ISETP.GE.AND P0, PT, R242, 0x20, PT ;  /* 0x00000020f200780c */ /* 0x020fda0003f06270 */
[----:B-1----:R-:W-:Y:S05]  /*e2c0*/  @!P0 BRA `(.L_x_0) ;  /* 0x0000010c00e48947 */ /* 0x002fea0003800000 */
[----:B------:R-:W2:Y:S04]  /*e2d0*/  LDL.LU.64 R178, [R1+0x698] ;  /* 0x0006980001b27983 */ /* 0x000ea80000300a00 */
[----:B------:R-:W3:Y:S04]  /*e2e0*/  LDL.LU.64 R192, [R1+0x650] ;  /* 0x0006500001c07983 */ /* 0x000ee80000300a00 */
[----:B------:R-:W4:Y:S04]  /*e2f0*/  LDL.LU.64 R194, [R1+0x690] ;  /* 0x0006900001c27983 */ /* 0x000f280000300a00 */
[----:B------:R-:W5:Y:S04]  /*e300*/  LDL.LU.64 R176, [R1+0x40] ;  /* 0x0000400001b07983 */ /* 0x000f680000300a00 */
[----:B------:R-:W2:Y:S04]  /*e310*/  LDL.LU.64 R168, [R1+0x338] ;  /* 0x0003380001a87983 */ /* 0x000ea80000300a00 */
[----:B------:R-:W3:Y:S04]  /*e320*/  LDL.LU.64 R190, [R1+0x340] ;  /* 0x0003400001be7983 */ /* 0x000ee80000300a00 */
[----:B------:R-:W4:Y:S04]  /*e330*/  LDL.LU.64 R196, [R1+0xd8] ;  /* 0x0000d80001c47983 */ /* 0x000f280000300a00 */
[----:B------:R-:W5:Y:S04]  /*e340*/  LDL.LU.64 R198, [R1+0x100] ;  /* 0x0001000001c67983 */ /* 0x000f680000300a00 */
[----:B------:R-:W5:Y:S04]  /*e350*/  LDL.LU.64 R170, [R1+0x60] ;  /* 0x0000600001aa7983 */ /* 0x000f680000300a00 */
[----:B------:R-:W5:Y:S04]  /*e360*/  LDL.LU.64 R172, [R1+0x68] ;  /* 0x0000680001ac7983 */ /* 0x000f680000300a00 */
[----:B------:R-:W5:Y:S04]  /*e370*/  LDL.LU.64 R174, [R1+0x50] ;  /* 0x0000500001ae7983 */ /* 0x000f680000300a00 */
[----:B------:R-:W5:Y:S04]  /*e380*/  LDL.LU.64 R164, [R1+0x2c8] ;  /* 0x0002c80001a47983 */ /* 0x000f680000300a00 */
[----:B--2---:R1:W-:Y:S01]  /*e390*/  STL [R1+0x334], R168 ;  /* 0x000334a801007387 */ /* 0x0043e20000100800 */
[----:B------:R-:W-:-:S03]  /*e3a0*/  MOV R0, R169 ;  /* 0x000000a900007202 */ /* 0x000fc60000000f00 */
[----:B------:R-:W2:Y:S04]  /*e3b0*/  LDL.LU.64 R166, [R1+0x2c0] ;  /* 0x0002c00001a67983 */ /* 0x000ea80000300a00 */
[----:B---3--:R-:W-:Y:S04]  /*e3c0*/  STL [R1+0x33c], R190 ;  /* 0x00033cbe01007387 */ /* 0x008fe80000100800 */
[----:B------:R3:W-:Y:S04]  /*e3d0*/  STL [R1+0x330], R0 ;  /* 0x0003300001007387 */ /* 0x0007e80000100800 */
[----:B-1----:R-:W2:Y:S04]  /*e3e0*/  LDL.LU.64 R168, [R1+0x108] ;  /* 0x0001080001a87983 */ /* 0x002ea80000300a00 */
[----:B----4-:R-:W-:Y:S01]  /*e3f0*/  STL [R1+0x344], R196 ;  /* 0x000344c401007387 */ /* 0x010fe20000100800 */
[----:B---3--:R-:W-:-:S05]  /*e400*/  IMAD.MOV.U32 R0, RZ, RZ, R191 ;  /* 0x000000ffff007224 */ /* 0x008fca00078e00bf */
[----:B------:R1:W-:Y:S04]  /*e410*/  STL [R1+0x338], R0 ;  /* 0x0003380001007387 */ /* 0x0003e80000100800 */
[----:B------:R-:W3:Y:S01]  /*e420*/  LDL.LU.64 R186, [R1+0x130] ;  /* 0x0001300001ba7983 */ /* 0x000ee20000300a00 */
[----:B-1----:R-:W-:-:S05]  /*e430*/  IMAD.MOV.U32 R0, RZ, RZ, R197 ;  /* 0x000000ffff007224 */ /* 0x002fca00078e00c5 */
[----:B------:R1:W-:Y:S04]  /*e440*/  STL [R1+0x340], R0 ;  /* 0x0003400001007387 */ /* 0x0003e80000100800 */
[----:B-----5:R-:W-:Y:S04]  /*e450*/  STL [R1+0x34c], R198 ;  /* 0x00034cc601007387 */ /* 0x020fe80000100800 */
[----:B------:R-:W4:Y:S01]  /*e460*/  LDL.LU.64 R188, [R1+0xf0] ;  /* 0x0000f00001bc7983 */ /* 0x000f220000300a00 */
[----:B-1----:R-:W-:-:S03]  /*e470*/  IMAD.MOV.U32 R0, RZ, RZ, R199 ;  /* 0x000000ffff007224 */ /* 0x002fc600078e00c7 */
[----:B------:R-:W5:Y:S04]  /*e480*/  LDL.LU.64 R190, [R1+0xf8] ;  /* 0x0000f80001be7983 */ /* 0x000f680000300a00 */
[----:B------:R1:W-:Y:S04]  /*e490*/  STL [R1+0x348], R0 ;  /* 0x0003480001007387 */ /* 0x0003e80000100800 */
[----:B------:R1:W-:Y:S04]  /*e4a0*/  STL [R1+0x354], R170 ;  /* 0x000354aa01007387 */ /* 0x0003e80000100800 */
[----:B------:R-:W5:Y:S01]  /*e4b0*/  LDL.LU.64 R196, [R1+0x58] ;  /* 0x0000580001c47983 */ /* 0x000f620000300a00 */
[----:B-1----:R-:W-:-:S03]  /*e4c0*/  MOV R0, R171 ;  /* 0x000000ab00007202 */ /* 0x002fc60000000f00 */
[----:B------:R-:W-:Y:S04]  /*e4d0*/  STL [R1+0x35c], R172 ;  /* 0x00035cac01007387 */ /* 0x000fe80000100800 */
[----:B------:R1:W-:Y:S04]  /*e4e0*/  STL [R1+0x350], R0 ;  /* 0x0003500001007387 */ /* 0x0003e80000100800 */
[----:B------:R-:W5:Y:S04]  /*e4f0*/  LDL.LU.64 R170, [R1+0xd0] ;  /* 0x0000d00001aa7983 */ /* 0x000f680000300a00 */
[----:B------:R-:W-:Y:S01]  /*e500*/  STL [R1+0x364], R238 ;  /* 0x000364ee01007387 */ /* 0x000fe20000100800 */
[----:B-1----:R-:W-:-:S05]  /*e510*/  IMAD.MOV.U32 R0, RZ, RZ, R173 ;  /* 0x000000ffff007224 */ /* 0x002fca00078e00ad */
[----:B------:R1:W-:Y:S04]  /*e520*/  STL [R1+0x358], R0 ;  /* 0x0003580001007387 */ /* 0x0003e80000100800 */
[----:B------:R-:W5:Y:S04]  /*e530*/  LDL.LU.64 R198, [R1+0x168] ;  /* 0x0001680001c67983 */ /* 0x000f680000300a00 */
[----:B------:R-:W-:Y:S01]  /*e540*/  STL [R1+0x360], R239 ;  /* 0x000360ef01007387 */ /* 0x000fe20000100800 */
[----:B-1----:R-:W-:-:S03]  /*e550*/  IMAD.MOV.U32 R0, RZ, RZ, R175 ;  /* 0x000000ffff007224 */ /* 0x002fc600078e00af */
[----:B------:R-:W5:Y:S04]  /*e560*/  LDL.LU.64 R172, [R1+0x160] ;  /* 0x0001600001ac7983 */ /* 0x000f680000300a00 */
[----:B------:R1:W-:Y:S04]  /*e570*/  STL [R1+0x36c], R174 ;  /* 0x00036cae01007387 */ /* 0x0003e80000100800 */
[----:B------:R-:W-:Y:S04]  /*e580*/  STL [R1+0x374], R164 ;  /* 0x000374a401007387 */ /* 0x000fe80000100800 */
[----:B------:R1:W-:Y:S04]  /*e590*/  STL [R1+0x368], R0 ;  /* 0x0003680001007387 */ /* 0x0003e80000100800 */
[----:B-1----:R-:W5:Y:S01]  /*e5a0*/  LDL.LU.64 R174, [R1+0x138] ;  /* 0x0001380001ae7983 */ /* 0x002f620000300a00 */
[----:B------:R-:W-:-:S03]  /*e5b0*/  IMAD.MOV.U32 R0, RZ, RZ, R165 ;  /* 0x000000ffff007224 */ /* 0x000fc600078e00a5 */
[----:B--2---:R-:W-:Y:S04]  /*e5c0*/  STL [R1+0x37c], R166 ;  /* 0x00037ca601007387 */ /* 0x004fe80000100800 */
[----:B------:R1:W-:Y:S04]  /*e5d0*/  STL [R1+0x370], R0 ;  /* 0x0003700001007387 */ /* 0x0003e80000100800 */
[----:B------:R-:W2:Y:S01]  /*e5e0*/  LDL.LU.64 R164, [R1+0x150] ;  /* 0x0001500001a47983 */ /* 0x000ea20000300a00 */
[----:B-1----:R-:W-:-:S05]  /*e5f0*/  MOV R0, R167 ;  /* 0x000000a700007202 */ /* 0x002fca0000000f00 */
[----:B------:R1:W-:Y:S04]  /*e600*/  STL [R1+0x378], R0 ;  /* 0x0003780001007387 */ /* 0x0003e80000100800 */
[----:B------:R3:W-:Y:S04]  /*e610*/  STL [R1+0x384], R168 ;  /* 0x000384a801007387 */ /* 0x0007e80000100800 */
[----:B------:R-:W2:Y:S01]  /*e620*/  LDL.LU.64 R166, [R1+0x120] ;  /* 0x0001200001a67983 */ /* 0x000ea20000300a00 */
[----:B-1----:R-:W-:-:S03]  /*e630*/  IMAD.MOV.U32 R0, RZ, RZ, R169 ;  /* 0x000000ffff007224 */ /* 0x002fc600078e00a9 */
[----:B---3--:R-:W3:Y:S04]  /*e640*/  LDL.LU.64 R168, [R1+0x128] ;  /* 0x0001280001a87983 */ /* 0x008ee80000300a00 */
[----:B------:R1:W-:Y:S04]  /*e650*/  STL [R1+0x380], R0 ;  /* 0x0003800001007387 */ /* 0x0003e80000100800 */
[----:B------:R-:W-:Y:S01]  /*e660*/  STL [R1+0x38c], R186 ;  /* 0x00038cba01007387 */ /* 0x000fe20000100800 */
[----:B-1----:R-:W-:-:S05]  /*e670*/  IMAD.MOV.U32 R0, RZ, RZ, R187 ;  /* 0x000000ffff007224 */ /* 0x002fca00078e00bb */
[----:B------:R1:W-:Y:S04]  /*e680*/  STL [R1+0x388], R0 ;  /* 0x0003880001007387 */ /* 0x0003e80000100800 */
[----:B----4-:R-:W-:Y:S01]  /*e690*/  STL [R1+0x394], R188 ;  /* 0x000394bc01007387 */ /* 0x010fe20000100800 */
[----:B-1----:R-:W-:-:S05]  /*e6a0*/  IMAD.MOV.U32 R0, RZ, RZ, R189 ;  /* 0x000000ffff007224 */ /* 0x002fca00078e00bd */
[----:B------:R1:W-:Y:S04]  /*e6b0*/  STL [R1+0x390], R0 ;  /* 0x0003900001007387 */ /* 0x0003e80000100800 */
[----:B-----5:R4:W-:Y:S01]  /*e6c0*/  STL [R1+0x39c], R190 ;  /* 0x00039cbe01007387 */ /* 0x0209e20000100800 */
[----:B-1----:R-:W-:-:S03]  /*e6d0*/  MOV R0, R191 ;  /* 0x000000bf00007202 */ /* 0x002fc60000000f00 */
[----:B------:R-:W-:Y:S04]  /*e6e0*/  STL [R1+0x3a4], R196 ;  /* 0x0003a4c401007387 */ /* 0x000fe80000100800 */
[----:B------:R1:W-:Y:S04]  /*e6f0*/  STL [R1+0x398], R0 ;  /* 0x0003980001007387 */ /* 0x0003e80000100800 */
[----:B----4-:R-:W4:Y:S01]  /*e700*/  LDL.LU.64 R190, [R1+0x2d0] ;  /* 0x0002d00001be7983 */ /* 0x010f220000300a00 */
[----:B-1----:R-:W-:-:S03]  /*e710*/  IMAD.MOV.U32 R0, RZ, RZ, R197 ;  /* 0x000000ffff007224 */ /* 0x002fc600078e00c5 */
[----:B------:R-:W-:Y:S04]  /*e720*/  STL [R1+0x3ac], R170 ;  /* 0x0003acaa01007387 */ /* 0x000fe80000100800 */
[----:B------:R1:W-:Y:S04]  /*e730*/  STL [R1+0x3a0], R0 ;  /* 0x0003a00001007387 */ /* 0x0003e80000100800 */
[----:B------:R-:W5:Y:S01]  /*e740*/  LDL.LU.64 R196, [R1+0x2d8] ;  /* 0x0002d80001c47983 */ /* 0x000f620000300a00 */
        /* <DEDUP_REMOVED lines=8> */
[----:B-1----:R-:W-:-:S05]  /*e7d0*/  MOV R0, R173 ;  /* 0x000000ad00007202 */ /* 0x002fca0000000f00 */
[----:B------:R1:W-:Y:S04]  /*e7e0*/  STL [R1+0x3b8], R0 ;  /* 0x0003b80001007387 */ /* 0x0003e80000100800 */
[----:B------:R1:W-:Y:S04]  /*e7f0*/  STL [R1+0x3c4], R174 ;  /* 0x0003c4ae01007387 */ /* 0x0003e80000100800 */
[----:B------:R-:W5:Y:S01]  /*e800*/  LDL.LU.64 R172, [R1+0x118] ;  /* 0x0001180001ac7983 */ /* 0x000f620000300a00 */
[----:B-1----:R-:W-:-:S03]  /*e810*/  IMAD.MOV.U32 R0, RZ, RZ, R175 ;  /* 0x000000ffff007224 */ /* 0x002fc600078e00af */
[----:B------:R-:W5:Y:S04]  /*e820*/  LDL.LU.64 R174, [R1+0x110] ;  /* 0x0001100001ae7983 */ /* 0x000f680000300a00 */
[----:B------:R2:W-:Y:S02]  /*e830*/  STL [R1+0x3c0], R0 ;  /* 0x0003c00001007387 */ /* 0x0005e40000100800 */
[----:B--2---:R-:W-:Y:S02]  /*e840*/  IMAD.MOV.U32 R0, RZ, RZ, R165 ;  /* 0x000000ffff007224 */ /* 0x004fe400078e00a5 */
[----:B------:R-:W-:Y:S04]  /*e850*/  STL [R1+0x3cc], R164 ;  /* 0x0003cca401007387 */ /* 0x000fe80000100800 */
[----:B------:R-:W-:Y:S04]  /*e860*/  STL [R1+0x3d4], R166 ;  /* 0x0003d4a601007387 */ /* 0x000fe80000100800 */
[----:B------:R1:W-:Y:S04]  /*e870*/  STL [R1+0x3c8], R0 ;  /* 0x0003c80001007387 */ /* 0x0003e80000100800 */
[----:B---3--:R-:W-:Y:S01]  /*e880*/  STL [R1+0x3dc], R168 ;  /* 0x0003dca801007387 */ /* 0x008fe20000100800 */
[----:B-1----:R-:W-:-:S05]  /*e890*/  IMAD.MOV.U32 R0, RZ, RZ, R167 ;  /* 0x000000ffff007224 */ /* 0x002fca00078e00a7 */
[----:B------:R1:W-:Y:S02]  /*e8a0*/  STL [R1+0x3d0], R0 ;  /* 0x0003d00001007387 */ /* 0x0003e40000100800 */
[----:B-1----:R-:W-:-:S05]  /*e8b0*/  MOV R0, R169 ;  /* 0x000000a900007202 */ /* 0x002fca0000000f00 */
[----:B------:R1:W-:Y:S04]  /*e8c0*/  STL [R1+0x3d8], R0 ;  /* 0x0003d80001007387 */ /* 0x0003e80000100800 */
[----:B------:R-:W-:Y:S04]  /*e8d0*/  STL [R1+0x3e4], R10 ;  /* 0x0003e40a01007387 */ /* 0x000fe80000100800 */
[----:B------:R-:W2:Y:S04]  /*e8e0*/  LDL.LU.64 R164, [R1+0x2e8] ;  /* 0x0002e80001a47983 */ /* 0x000ea80000300a00 */
[----:B------:R-:W-:Y:S04]  /*e8f0*/  STL [R1+0x3e0], R11 ;  /* 0x0003e00b01007387 */ /* 0x000fe80000100800 */
[----:B------:R-:W-:Y:S04]  /*e900*/  STL [R1+0x3ec], R8 ;  /* 0x0003ec0801007387 */ /* 0x000fe80000100800 */
[----:B------:R-:W3:Y:S04]  /*e910*/  LDL.LU.64 R166, [R1+0x2f0] ;  /* 0x0002f00001a67983 */ /* 0x000ee80000300a00 */
[----:B------:R-:W-:Y:S04]  /*e920*/  STL [R1+0x3e8], R9 ;  /* 0x0003e80901007387 */ /* 0x000fe80000100800 */
[----:B----4-:R4:W-:Y:S04]  /*e930*/  STL [R1+0x3f4], R190 ;  /* 0x0003f4be01007387 */ /* 0x0109e80000100800 */
[----:B------:R-:W3:Y:S01]  /*e940*/  LDL.LU.64 R168, [R1+0x1d8] ;  /* 0x0001d80001a87983 */ /* 0x000ee20000300a00 */
[----:B-1----:R-:W-:-:S03]  /*e950*/  IMAD.MOV.U32 R0, RZ, RZ, R191 ;  /* 0x000000ffff007224 */ /* 0x002fc600078e00bf */
[----:B-----5:R-:W-:Y:S04]  /*e960*/  STL [R1+0x3fc], R196 ;  /* 0x0003fcc401007387 */ /* 0x020fe80000100800 */
[----:B------:R1:W-:Y:S04]  /*e970*/  STL [R1+0x3f0], R0 ;  /* 0x0003f00001007387 */ /* 0x0003e80000100800 */
[----:B----4-:R-:W4:Y:S01]  /*e980*/  LDL.LU.64 R190, [R1+0x2e0] ;  /* 0x0002e00001be7983 */ /* 0x010f220000300a00 */
[----:B-1----:R-:W-:-:S05]  /*e990*/  IMAD.MOV.U32 R0, RZ, RZ, R197 ;  /* 0x000000ffff007224 */ /* 0x002fca00078e00c5 */
[----:B------:R1:W-:Y:S04]  /*e9a0*/  STL [R1+0x3f8], R0 ;  /* 0x0003f80001007387 */ /* 0x0003e80000100800 */
[----:B------:R5:W-:Y:S04]  /*e9b0*/  STL [R1+0x404], R170 ;  /* 0x000404aa01007387 */ /* 0x000be80000100800 */
[----:B------:R-:W4:Y:S01]  /*e9c0*/  LDL.LU.64 R196, [R1+0xe8] ;  /* 0x0000e80001c47983 */ /* 0x000f220000300a00 */
[----:B-1----:R-:W-:-:S03]  /*e9d0*/  IMAD.MOV.U32 R0, RZ, RZ, R171 ;  /* 0x000000ffff007224 */ /* 0x002fc600078e00ab */
[----:B-----5:R-:W5:Y:S04]  /*e9e0*/  LDL.LU.64 R170, [R1+0xe0] ;  /* 0x0000e00001aa7983 */ /* 0x020f680000300a00 */
[----:B------:R1:W-:Y:S04]  /*e9f0*/  STL [R1+0x400], R0 ;  /* 0x0004000001007387 */ /* 0x0003e80000100800 */
[----:B------:R-:W-:Y:S01]  /*ea00*/  STL [R1+0x40c], R198 ;  /* 0x00040cc601007387 */ /* 0x000fe20000100800 */
[----:B-1----:R-:W-:-:S03]  /*ea10*/  MOV R0, R199 ;  /* 0x000000c700007202 */ /* 0x002fc60000000f00 */
[----:B------:R-:W-:Y:S04]  /*ea20*/  STL [R1+0x414], R172 ;  /* 0x000414ac01007387 */ /* 0x000fe80000100800 */
[----:B------:R1:W-:Y:S04]  /*ea30*/  STL [R1+0x408], R0 ;  /* 0x0004080001007387 */ /* 0x0003e80000100800 */
[----:B------:R-:W-:Y:S01]  /*ea40*/  STL [R1+0x41c], R174 ;  /* 0x00041cae01007387 */ /* 0x000fe20000100800 */
[----:B-1----:R-:W-:-:S05]  /*ea50*/  IMAD.MOV.U32 R0, RZ, RZ, R173 ;  /* 0x000000ffff007224 */ /* 0x002fca00078e00ad */
[----:B------:R1:W-:Y:S04]  /*ea60*/  STL [R1+0x410], R0 ;  /* 0x0004100001007387 */ /* 0x0003e80000100800 */
[----:B------:R-:W5:Y:S01]  /*ea70*/  LDL.LU.64 R172, [R1+0x478] ;  /* 0x0004780001ac7983 */ /* 0x000f620000300a00 */
[----:B-1----:R-:W-:-:S05]  /*ea80*/  IMAD.MOV.U32 R0, RZ, RZ, R175 ;  /* 0x000000ffff007224 */ /* 0x002fca00078e00af */
[----:B------:R2:W-:Y:S04]  /*ea90*/  STL [R1+0x418], R0 ;  /* 0x0004180001007387 */ /* 0x0005e80000100800 */
[----:B------:R-:W-:Y:S04]  /*eaa0*/  STL [R1+0x424], R14 ;  /* 0x0004240e01007387 */ /* 0x000fe80000100800 */
[----:B------:R-:W-:Y:S04]  /*eab0*/  STL [R1+0x420], R15 ;  /* 0x0004200f01007387 */ /* 0x000fe80000100800 */
[----:B------:R-:W5:Y:S04]  /*eac0*/  LDL.LU.64 R174, [R1+0x480] ;  /* 0x0004800001ae7983 */ /* 0x000f680000300a00 */
[----:B------:R-:W-:Y:S04]  /*ead0*/  STL [R1+0x42c], R12 ;  /* 0x00042c0c01007387 */ /* 0x000fe80000100800 */
[----:B------:R-:W-:Y:S04]  /*eae0*/  STL [R1+0x428], R13 ;  /* 0x0004280d01007387 */ /* 0x000fe80000100800 */
[----:B------:R-:W5:Y:S01]  /*eaf0*/  LDL.LU.64 R198, [R1+0x2f8] ;  /* 0x0002f80001c67983 */ /* 0x000f620000300a00 */
[----:B--2---:R-:W-:-:S03]  /*eb00*/  IMAD.MOV.U32 R0, RZ, RZ, R165 ;  /* 0x000000ffff007224 */ /* 0x004fc600078e00a5 */
[----:B------:R1:W-:Y:S04]  /*eb10*/  STL [R1+0x434], R164 ;  /* 0x000434a401007387 */ /* 0x0003e80000100800 */
[----:B---3--:R-:W-:Y:S04]  /*eb20*/  STL [R1+0x43c], R166 ;  /* 0x00043ca601007387 */ /* 0x008fe80000100800 */
[----:B------:R2:W-:Y:S04]  /*eb30*/  STL [R1+0x430], R0 ;  /* 0x0004300001007387 */ /* 0x0005e80000100800 */
[----:B-1----:R-:W3:Y:S01]  /*eb40*/  LDL.LU.64 R164, [R1+0x490] ;  /* 0x0004900001a47983 */ /* 0x002ee20000300a00 */
[----:B--2---:R-:W-:-:S03]  /*eb50*/  MOV R0, R167 ;  /* 0x000000a700007202 */ /* 0x004fc60000000f00 */
[----:B------:R-:W-:Y:S04]  /*eb60*/  STL [R1+0x444], R168 ;  /* 0x000444a801007387 */ /* 0x000fe80000100800 */
[----:B------:R1:W-:Y:S04]  /*eb70*/  STL [R1+0x438], R0 ;  /* 0x0004380001007387 */ /* 0x0003e80000100800 */
[----:B------:R-:W2:Y:S01]  /*eb80*/  LDL.LU.64 R166, [R1+0x140] ;  /* 0x0001400001a67983 */ /* 0x000ea20000300a00 */
[----:B-1----:R-:W-:-:S03]  /*eb90*/  IMAD.MOV.U32 R0, RZ, RZ, R169 ;  /* 0x000000ffff007224 */ /* 0x002fc600078e00a9 */
[----:B------:R-:W2:Y:S04]  /*eba0*/  LDL.LU.64 R168, [R1+0x148] ;  /* 0x0001480001a87983 */ /* 0x000ea80000300a00 */
[----:B------:R1:W-:Y:S04]  /*ebb0*/  STL [R1+0x440], R0 ;  /* 0x0004400001007387 */ /* 0x0003e80000100800 */
[----:B----4-:R-:W-:Y:S01]  /*ebc0*/  STL [R1+0x44c], R190 ;  /* 0x00044cbe01007387 */ /* 0x010fe20000100800 */
[----:B-1----:R-:W-:-:S03]  /*ebd0*/  IMAD.MOV.U32 R0, RZ, RZ, R191 ;  /* 0x000000ffff007224 */ /* 0x002fc600078e00bf */
[----:B------:R-:W-:Y:S04]  /*ebe0*/  STL [R1+0x454], R196 ;  /* 0x000454c401007387 */ /* 0x000fe80000100800 */
[----:B------:R1:W-:Y:S02]  /*ebf0*/  STL [R1+0x448], R0 ;  /* 0x0004480001007387 */ /* 0x0003e40000100800 */
[----:B-1----:R-:W-:-:S05]  /*ec00*/  IMAD.MOV.U32 R0, RZ, RZ, R197 ;  /* 0x000000ffff007224 */ /* 0x002fca00078e00c5 */
[----:B------:R1:W-:Y:S04]  /*ec10*/  STL [R1+0x450], R0 ;  /* 0x0004500001007387 */ /* 0x0003e80000100800 */
[----:B-----5:R4:W-:Y:S01]  /*ec20*/  STL [R1+0x45c], R170 ;  /* 0x00045caa01007387 */ /* 0x0209e20000100800 */
[----:B-1----:R-:W-:-:S03]  /*ec30*/  MOV R0, R171 ;  /* 0x000000ab00007202 */ /* 0x002fc60000000f00 */
[----:B------:R-:W-:Y:S04]  /*ec40*/  STL [R1+0x464], R18 ;  /* 0x0004641201007387 */ /* 0x000fe80000100800 */
[----:B------:R1:W-:Y:S04]  /*ec50*/  STL [R1+0x458], R0 ;  /* 0x0004580001007387 */ /* 0x0003e80000100800 */
[----:B------:R-:W-:Y:S04]  /*ec60*/  STL [R1+0x460], R19 ;  /* 0x0004601301007387 */ /* 0x000fe80000100800 */
[----:B------:R-:W-:Y:S04]  /*ec70*/  STL [R1+0x46c], R16 ;  /* 0x00046c1001007387 */ /* 0x000fe80000100800 */
[----:B----4-:R-:W4:Y:S04]  /*ec80*/  LDL.LU.64 R170, [R1+0x4b8] ;  /* 0x0004b80001aa7983 */ /* 0x010f280000300a00 */
[----:B------:R-:W-:Y:S04]  /*ec90*/  STL [R1+0x468], R17 ;  /* 0x0004681101007387 */ /* 0x000fe80000100800 */
[----:B------:R5:W-:Y:S01]  /*eca0*/  STL [R1+0x474], R172 ;  /* 0x000474ac01007387 */ /* 0x000be20000100800 */
[----:B-1----:R-:W-:-:S03]  /*ecb0*/  IMAD.MOV.U32 R0, RZ, RZ, R173 ;  /* 0x000000ffff007224 */ /* 0x002fc600078e00ad */
[----:B------:R-:W4:Y:S04]  /*ecc0*/  LDL.LU.64 R186, [R1+0x4c0] ;  /* 0x0004c00001ba7983 */ /* 0x000f280000300a00 */
[----:B------:R-:W4:Y:S04]  /*ecd0*/  LDL.LU.64 R188, [R1+0x4c8] ;  /* 0x0004c80001bc7983 */ /* 0x000f280000300a00 */
[----:B------:R1:W-:Y:S04]  /*ece0*/  STL [R1+0x470], R0 ;  /* 0x0004700001007387 */ /* 0x0003e80000100800 */
[----:B------:R1:W-:Y:S04]  /*ecf0*/  STL [R1+0x47c], R174 ;  /* 0x00047cae01007387 */ /* 0x0003e80000100800 */
[----:B-----5:R-:W5:Y:S01]  /*ed00*/  LDL.LU.64 R172, [R1+0x4d0] ;  /* 0x0004d00001ac7983 */ /* 0x020f620000300a00 */
[----:B-1----:R-:W-:-:S05]  /*ed10*/  IMAD.MOV.U32 R0, RZ, RZ, R175 ;  /* 0x000000ffff007224 */ /* 0x002fca00078e00af */
[----:B------:R1:W-:Y:S04]  /*ed20*/  STL [R1+0x478], R0 ;  /* 0x0004780001007387 */ /* 0x0003e80000100800 */
[----:B------:R-:W-:Y:S04]  /*ed30*/  STL [R1+0x484], R198 ;  /* 0x000484c601007387 */ /* 0x000fe80000100800 */
[----:B------:R-:W5:Y:S01]  /*ed40*/  LDL.LU.64 R174, [R1+0x1c0] ;  /* 0x0001c00001ae7983 */ /* 0x000f620000300a00 */
[----:B-1----:R-:W-:-:S03]  /*ed50*/  IMAD.MOV.U32 R0, RZ, RZ, R199 ;  /* 0x000000ffff007224 */ /* 0x002fc600078e00c7 */
[----:B---3--:R-:W-:Y:S04]  /*ed60*/  STL [R1+0x48c], R164 ;  /* 0x00048ca401007387 */ /* 0x008fe80000100800 */
[----:B------:R1:W-:Y:S04]  /*ed70*/  STL [R1+0x480], R0 ;  /* 0x0004800001007387 */ /* 0x0003e80000100800 */
[----:B------:R-:W3:Y:S01]  /*ed80*/  LDL.LU.64 R190, [R1+0x1c8] ;  /* 0x0001c80001be7983 */ /* 0x000ee20000300a00 */
[----:B-1----:R-:W-:-:S03]  /*ed90*/  MOV R0, R165 ;  /* 0x000000a500007202 */ /* 0x002fc60000000f00 */
[----:B--2---:R-:W-:Y:S04]  /*eda0*/  STL [R1+0x494], R166 ;  /* 0x000494a601007387 */ /* 0x004fe80000100800 */
[----:B------:R1:W-:Y:S04]  /*edb0*/  STL [R1+0x488], R0 ;  /* 0x0004880001007387 */ /* 0x0003e80000100800 */
[----:B------:R-:W-:Y:S01]  /*edc0*/  STL [R1+0x49c], R168 ;  /* 0x00049ca801007387 */ /* 0x000fe20000100800 */
[----:B-1----:R-:W-:-:S05]  /*edd0*/  IMAD.MOV.U32 R0, RZ, RZ, R167 ;  /* 0x000000ffff007224 */ /* 0x002fca00078e00a7 */
[----:B------:R1:W-:Y:S04]  /*ede0*/  STL [R1+0x490], R0 ;  /* 0x0004900001007387 */ /* 0x0003e80000100800 */
[----:B------:R-:W-:Y:S01]  /*edf0*/  STL [R1+0x4a4], R22 ;  /* 0x0004a41601007387 */ /* 0x000fe20000100800 */
[----:B-1----:R-:W-:-:S05]  /*ee00*/  IMAD.MOV.U32 R0, RZ, RZ, R169 ;  /* 0x000000ffff007224 */ /* 0x002fca00078e00a9 */
[----:B------:R4:W-:Y:S04]  /*ee10*/  STL [R1+0x498], R0 ;  /* 0x0004980001007387 */ /* 0x0009e80000100800 */
[----:B------:R-:W2:Y:S04]  /*ee20*/  LDL.LU.64 R196, [R1+0x4f8] ;  /* 0x0004f80001c47983 */ /* 0x000ea80000300a00 */
[----:B------:R-:W-:Y:S04]  /*ee30*/  STL [R1+0x4a0], R23 ;  /* 0x0004a01701007387 */ /* 0x000fe80000100800 */
[----:B------:R-:W2:Y:S04]  /*ee40*/  LDL.LU.64 R198, [R1+0x500] ;  /* 0x0005000001c67983 */ /* 0x000ea80000300a00 */
[----:B------:R-:W-:Y:S04]  /*ee50*/  STL [R1+0x4ac], R20 ;  /* 0x0004ac1401007387 */ /* 0x000fe80000100800 */
[----:B------:R-:W2:Y:S04]  /*ee60*/  LDL.LU.64 R164, [R1+0x508] ;  /* 0x0005080001a47983 */ /* 0x000ea80000300a00 */
[----:B------:R-:W-:Y:S04]  /*ee70*/  STL [R1+0x4a8], R21 ;  /* 0x0004a81501007387 */ /* 0x000fe80000100800 */
[----:B------:R-:W2:Y:S01]  /*ee80*/  LDL.LU.64 R166, [R1+0x510] ;  /* 0x0005100001a67983 */ /* 0x000ea20000300a00 */
[----:B----4-:R-:W-:-:S03]  /*ee90*/  IMAD.MOV.U32 R0, RZ, RZ, R171 ;  /* 0x000000ffff007224 */ /* 0x010fc600078e00ab */
[----:B------:R1:W-:Y:S04]  /*eea0*/  STL [R1+0x4b4], R170 ;  /* 0x0004b4aa01007387 */ /* 0x0003e80000100800 */
[----:B------:R-:W4:Y:S04]  /*eeb0*/  LDL.LU.64 R168, [R1+0x518] ;  /* 0x0005180001a87983 */ /* 0x000f280000300a00 */
[----:B-1----:R-:W4:Y:S04]  /*eec0*/  LDL.LU.64 R170, [R1+0x520] ;  /* 0x0005200001aa7983 */ /* 0x002f280000300a00 */
[----:B------:R1:W-:Y:S04]  /*eed0*/  STL [R1+0x4b0], R0 ;  /* 0x0004b00001007387 */ /* 0x0003e80000100800 */
[----:B------:R-:W-:Y:S01]  /*eee0*/  STL [R1+0x4bc], R186 ;  /* 0x0004bcba01007387 */ /* 0x000fe20000100800 */
[----:B-1----:R-:W-:-:S03]  /*eef0*/  MOV R0, R187 ;  /* 0x000000bb00007202 */ /* 0x002fc60000000f00 */
[----:B------:R-:W-:Y:S04]  /*ef00*/  STL [R1+0x4c4], R188 ;  /* 0x0004c4bc01007387 */ /* 0x000fe80000100800 */
[----:B------:R1:W-:Y:S04]  /*ef10*/  STL [R1+0x4b8], R0 ;  /* 0x0004b80001007387 */ /* 0x0003e80000100800 */
[----:B-----5:R-:W-:Y:S01]  /*ef20*/  STL [R1+0x4cc], R172 ;  /* 0x0004ccac01007387 */ /* 0x020fe20000100800 */
[----:B-1----:R-:W-:-:S05]  /*ef30*/  IMAD.MOV.U32 R0, RZ, RZ, R189 ;  /* 0x000000ffff007224 */ /* 0x002fca00078e00bd */
[----:B------:R1:W-:Y:S02]  /*ef40*/  STL [R1+0x4c0], R0 ;  /* 0x0004c00001007387 */ /* 0x0003e40000100800 */
[----:B-1----:R-:W-:-:S05]  /*ef50*/  IMAD.MOV.U32 R0, RZ, RZ, R173 ;  /* 0x000000ffff007224 */ /* 0x002fca00078e00ad */
[----:B------:R1:W-:Y:S04]  /*ef60*/  STL [R1+0x4c8], R0 ;  /* 0x0004c80001007387 */ /* 0x0003e80000100800 */
[----:B------:R5:W-:Y:S04]  /*ef70*/  STL [R1+0x4d4], R174 ;  /* 0x0004d4ae01007387 */ /* 0x000be80000100800 */
[----:B------:R-:W4:Y:S01]  /*ef80*/  LDL.LU.64 R172, [R1+0x538] ;  /* 0x0005380001ac7983 */ /* 0x000f220000300a00 */
[----:B-1----:R-:W-:-:S05]  /*ef90*/  IMAD.MOV.U32 R0, RZ, RZ, R175 ;  /* 0x000000ffff007224 */ /* 0x002fca00078e00af */
[----:B------:R1:W-:Y:S04]  /*efa0*/  STL [R1+0x4d0], R0 ;  /* 0x0004d00001007387 */ /* 0x0003e80000100800 */
[----:B---3--:R-:W-:Y:S04]  /*efb0*/  STL [R1+0x4dc], R190 ;  /* 0x0004dcbe01007387 */ /* 0x008fe80000100800 */
[----:B-----5:R-:W3:Y:S01]  /*efc0*/  LDL.LU.64 R174, [R1+0x8] ;  /* 0x0000080001ae7983 */ /* 0x020ee20000300a00 */
[----:B-1----:R-:W-:-:S03]  /*efd0*/  MOV R0, R191 ;  /* 0x000000bf00007202 */ /* 0x002fc60000000f00 */
[----:B------:R-:W-:Y:S04]  /*efe0*/  STL [R1+0x4e4], R26 ;  /* 0x0004e41a01007387 */ /* 0x000fe80000100800 */
[----:B------:R2:W-:Y:S04]  /*eff0*/  STL [R1+0x4d8], R0 ;  /* 0x0004d80001007387 */ /* 0x0005e80000100800 */
[----:B------:R-:W-:Y:S04]  /*f000*/  STL [R1+0x4e0], R27 ;  /* 0x0004e01b01007387 */ /* 0x000fe80000100800 */
[----:B------:R-:W-:Y:S04]  /*f010*/  STL [R1+0x4ec], R24 ;  /* 0x0004ec1801007387 */ /* 0x000fe80000100800 */
[----:B------:R-:W-:Y:S01]  /*f020*/  STL [R1+0x4e8], R25 ;  /* 0x0004e81901007387 */ /* 0x000fe20000100800 */
[----:B--2---:R-:W-:-:S03]  /*f030*/  IMAD.MOV.U32 R0, RZ, RZ, R197 ;  /* 0x000000ffff007224 */ /* 0x004fc600078e00c5 */
[----:B------:R-:W-:Y:S04]  /*f040*/  STL [R1+0x4f4], R196 ;  /* 0x0004f4c401007387 */ /* 0x000fe80000100800 */
[----:B------:R1:W-:Y:S04]  /*f050*/  STL [R1+0x4f0], R0 ;  /* 0x0004f00001007387 */ /* 0x0003e80000100800 */
[----:B------:R-:W-:Y:S01]  /*f060*/  STL [R1+0x4fc], R198 ;  /* 0x0004fcc601007387 */ /* 0x000fe20000100800 */
[----:B-1----:R-:W-:-:S03]  /*f070*/  IMAD.MOV.U32 R0, RZ, RZ, R199 ;  /* 0x000000ffff007224 */ /* 0x002fc600078e00c7 */
[----:B------:R-:W-:Y:S04]  /*f080*/  STL [R1+0x504], R164 ;  /* 0x000504a401007387 */ /* 0x000fe80000100800 */
[----:B------:R1:W-:Y:S04]  /*f090*/  STL [R1+0x4f8], R0 ;  /* 0x0004f80001007387 */ /* 0x0003e80000100800 */
[----:B------:R-:W-:Y:S01]  /*f0a0*/  STL [R1+0x50c], R166 ;  /* 0x00050ca601007387 */ /* 0x000fe20000100800 */
[----:B-1----:R-:W-:-:S05]  /*f0b0*/  IMAD.MOV.U32 R0, RZ, RZ, R165 ;  /* 0x000000ffff007224 */ /* 0x002fca00078e00a5 */
[----:B------:R1:W-:Y:S04]  /*f0c0*/  STL [R1+0x500], R0 ;  /* 0x0005000001007387 */ /* 0x0003e80000100800 */
[----:B----4-:R-:W-:Y:S01]  /*f0d0*/  STL [R1+0x514], R168 ;  /* 0x000514a801007387 */ /* 0x010fe20000100800 */
[----:B-1----:R-:W-:-:S05]  /*f0e0*/  MOV R0, R167 ;  /* 0x000000a700007202 */ /* 0x002fca0000000f00 */
[----:B------:R1:W-:Y:S04]  /*f0f0*/  STL [R1+0x508], R0 ;  /* 0x0005080001007387 */ /* 0x0003e80000100800 */
[----:B------:R-:W-:Y:S01]  /*f100*/  STL [R1+0x51c], R170 ;  /* 0x00051caa01007387 */ /* 0x000fe20000100800 */
[----:B-1----:R-:W-:-:S05]  /*f110*/  IMAD.MOV.U32 R0, RZ, RZ, R169 ;  /* 0x000000ffff007224 */ /* 0x002fca00078e00a9 */
[----:B------:R1:W-:Y:S04]  /*f120*/  STL [R1+0x510], R0 ;  /* 0x0005100001007387 */ /* 0x0003e80000100800 */
[----:B------:R-:W2:Y:S04]  /*f130*/  LDL.LU.64 R164, [R1+0x578] ;  /* 0x0005780001a47983 */ /* 0x000ea80000300a00 */
[----:B------:R-:W4:Y:S01]  /*f140*/  LDL.LU.64 R166, [R1+0x580] ;  /* 0x0005800001a67983 */ /* 0x000f220000300a00 */
[----:B-1----:R-:W-:-:S05]  /*f150*/  IMAD.MOV.U32 R0, RZ, RZ, R171 ;  /* 0x000000ffff007224 */ /* 0x002fca00078e00ab */
[----:B------:R1:W-:Y:S04]  /*f160*/  STL [R1+0x518], R0 ;  /* 0x0005180001007387 */ /* 0x0003e80000100800 */
[----:B------:R-:W5:Y:S04]  /*f170*/  LDL.LU.64 R168, [R1] ;  /* 0x0000000001a87983 */ /* 0x000f680000300a00 */
[----:B------:R-:W-:Y:S04]  /*f180*/  STL [R1+0x524], R30 ;  /* 0x0005241e01007387 */ /* 0x000fe80000100800 */
[----:B------:R-:W-:Y:S04]  /*f190*/  STL [R1+0x520], R31 ;  /* 0x0005201f01007387 */ /* 0x000fe80000100800 */
[----:B------:R-:W-:Y:S04]  /*f1a0*/  STL [R1+0x52c], R28 ;  /* 0x00052c1c01007387 */ /* 0x000fe80000100800 */
[----:B------:R-:W-:Y:S01]  /*f1b0*/  STL [R1+0x528], R29 ;  /* 0x0005281d01007387 */ /* 0x000fe20000100800 */
[----:B-1----:R-:W-:-:S03]  /*f1c0*/  IMAD.MOV.U32 R0, RZ, RZ, R173 ;  /* 0x000000ffff007224 */ /* 0x002fc600078e00ad */
[----:B------:R-:W-:Y:S01]  /*f1d0*/  STL [R1+0x534], R172 ;  /* 0x000534ac01007387 */ /* 0x000fe20000100800 */
[----:B------:R-:W-:Y:S02]  /*f1e0*/  IMAD.MOV.U32 R170, RZ, RZ, R176 ;  /* 0x000000ffffaa7224 */ /* 0x000fe400078e00b0 */
[----:B------:R-:W-:Y:S01]  /*f1f0*/  IMAD.MOV.U32 R171, RZ, RZ, R177 ;  /* 0x000000ffffab7224 */ /* 0x000fe200078e00b1 */
[----:B---3--:R-:W-:Y:S04]  /*f200*/  STL [R1+0x53c], R174 ;  /* 0x00053cae01007387 */ /* 0x008fe80000100800 */
[----:B------:R1:W-:Y:S04]  /*f210*/  STL [R1+0x530], R0 ;  /* 0x0005300001007387 */ /* 0x0003e80000100800 */
[----:B------:R-:W-:Y:S01]  /*f220*/  STL [R1+0x544], R240 ;  /* 0x000544f001007387 */ /* 0x000fe20000100800 */
[----:B-1----:R-:W-:-:S05]  /*f230*/  MOV R0, R175 ;  /* 0x000000af00007202 */ /* 0x002fca0000000f00 */
[----:B------:R2:W-:Y:S04]  /*f240*/  STL [R1+0x538], R0 ;  /* 0x0005380001007387 */ /* 0x0005e80000100800 */
[----:B------:R-:W-:Y:S04]  /*f250*/  STL [R1+0x540], R241 ;  /* 0x000540f101007387 */ /* 0x000fe80000100800 */
[----:B------:R-:W-:Y:S04]  /*f260*/  STL [R1+0x54c], R58 ;  /* 0x00054c3a01007387 */ /* 0x000fe80000100800 */
[----:B------:R-:W-:Y:S04]  /*f270*/  STL [R1+0x548], R59 ;  /* 0x0005483b01007387 */ /* 0x000fe80000100800 */
[----:B------:R-:W-:Y:S04]  /*f280*/  STL [R1+0x554], R50 ;  /* 0x0005543201007387 */ /* 0x000fe80000100800 */
[----:B------:R-:W-:Y:S04]  /*f290*/  STL [R1+0x550], R51 ;  /* 0x0005503301007387 */ /* 0x000fe80000100800 */
[----:B------:R-:W-:Y:S04]  /*f2a0*/  STL [R1+0x55c], R42 ;  /* 0x00055c2a01007387 */ /* 0x000fe80000100800 */
[----:B------:R-:W3:Y:S04]  /*f2b0*/  LDL.LU.64 R172, [R1+0x5b8] ;  /* 0x0005b80001ac7983 */ /* 0x000ee80000300a00 */
[----:B------:R-:W-:Y:S04]  /*f2c0*/  STL [R1+0x558], R43 ;  /* 0x0005582b01007387 */ /* 0x000fe80000100800 */
[----:B------:R-:W3:Y:S04]  /*f2d0*/  LDL.LU.64 R174, [R1+0x5c0] ;  /* 0x0005c00001ae7983 */ /* 0x000ee80000300a00 */
[----:B------:R-:W-:Y:S04]  /*f2e0*/  STL [R1+0x564], R36 ;  /* 0x0005642401007387 */ /* 0x000fe80000100800 */
[----:B------:R-:W3:Y:S04]  /*f2f0*/  LDL.LU.64 R176, [R1+0x48] ;  /* 0x0000480001b07983 */ /* 0x000ee80000300a00 */
[----:B------:R-:W-:Y:S04]  /*f300*/  STL [R1+0x560], R37 ;  /* 0x0005602501007387 */ /* 0x000fe80000100800 */
[----:B------:R-:W-:Y:S04]  /*f310*/  STL [R1+0x56c], R32 ;  /* 0x00056c2001007387 */ /* 0x000fe80000100800 */
[----:B------:R-:W-:Y:S01]  /*f320*/  STL [R1+0x568], R33 ;  /* 0x0005682101007387 */ /* 0x000fe20000100800 */
[----:B--2---:R-:W-:-:S03]  /*f330*/  IMAD.MOV.U32 R0, RZ, RZ, R165 ;  /* 0x000000ffff007224 */ /* 0x004fc600078e00a5 */
[----:B------:R-:W-:Y:S04]  /*f340*/  STL [R1+0x574], R164 ;  /* 0x000574a401007387 */ /* 0x000fe80000100800 */
[----:B----4-:R-:W-:Y:S04]  /*f350*/  STL [R1+0x57c], R166 ;  /* 0x00057ca601007387 */ /* 0x010fe80000100800 */
[----:B------:R1:W-:Y:S02]  /*f360*/  STL [R1+0x570], R0 ;  /* 0x0005700001007387 */ /* 0x0003e40000100800 */
[----:B-1----:R-:W-:-:S05]  /*f370*/  MOV R0, R167 ;  /* 0x000000a700007202 */ /* 0x002fca0000000f00 */
[----:B------:R1:W-:Y:S04]  /*f380*/  STL [R1+0x578], R0 ;  /* 0x0005780001007387 */ /* 0x0003e80000100800 */
[----:B-----5:R2:W-:Y:S01]  /*f390*/  STL [R1+0x584], R168 ;  /* 0x000584a801007387 */ /* 0x0205e20000100800 */
[----:B-1----:R-:W-:-:S05]  /*f3a0*/  IMAD.MOV.U32 R0, RZ, RZ, R169 ;  /* 0x000000ffff007224 */ /* 0x002fca00078e00a9 */
[----:B------:R3:W-:Y:S04]  /*f3b0*/  STL [R1+0x580], R0 ;  /* 0x0005800001007387 */ /* 0x0007e80000100800 */
[----:B------:R-:W-:Y:S04]  /*f3c0*/  STL [R1+0x58c], R248 ;  /* 0x00058cf801007387 */ /* 0x000fe80000100800 */
[----:B------:R-:W-:Y:S04]  /*f3d0*/  STL [R1+0x588], R249 ;  /* 0x000588f901007387 */ /* 0x000fe80000100800 */
[----:B------:R-:W-:Y:S04]  /*f3e0*/  STL [R1+0x594], R56 ;  /* 0x0005943801007387 */ /* 0x000fe80000100800 */
[----:B------:R-:W-:Y:S04]  /*f3f0*/  STL [R1+0x590], R57 ;  /* 0x0005903901007387 */ /* 0x000fe80000100800 */
[----:B------:R-:W-:Y:S04]  /*f400*/  STL [R1+0x59c], R48 ;  /* 0x00059c3001007387 */ /* 0x000fe80000100800 */
[----:B------:R-:W-:Y:S04]  /*f410*/  STL [R1+0x598], R49 ;  /* 0x0005983101007387 */ /* 0x000fe80000100800 */
[----:B------:R-:W4:Y:S04]  /*f420*/  LDL.LU.64 R198, [R1+0x5f8] ;  /* 0x0005f80001c67983 */ /* 0x000f280000300a00 */
[----:B------:R-:W-:Y:S04]  /*f430*/  STL [R1+0x5a4], R40 ;  /* 0x0005a42801007387 */ /* 0x000fe80000100800 */
[----:B------:R-:W5:Y:S04]  /*f440*/  LDL.LU.64 R164, [R1+0x600] ;  /* 0x0006000001a47983 */ /* 0x000f680000300a00 */
[----:B------:R-:W-:Y:S04]  /*f450*/  STL [R1+0x5a0], R41 ;  /* 0x0005a02901007387 */ /* 0x000fe80000100800 */
[----:B------:R-:W5:Y:S04]  /*f460*/  LDL.LU.64 R166, [R1+0x608] ;  /* 0x0006080001a67983 */ /* 0x000f680000300a00 */
[----:B------:R-:W-:Y:S04]  /*f470*/  STL [R1+0x5ac], R34 ;  /* 0x0005ac2201007387 */ /* 0x000fe80000100800 */
[----:B------:R-:W-:Y:S01]  /*f480*/  STL [R1+0x5a8], R35 ;  /* 0x0005a82301007387 */ /* 0x000fe20000100800 */
[----:B--2---:R-:W-:-:S02]  /*f490*/  IMAD.MOV.U32 R168, RZ, RZ, R170 ;  /* 0x000000ffffa87224 */ /* 0x004fc400078e00aa */
[----:B------:R-:W-:Y:S01]  /*f4a0*/  IMAD.MOV.U32 R169, RZ, RZ, R171 ;  /* 0x000000ffffa97224 */ /* 0x000fe200078e00ab */
[----:B---3--:R-:W-:Y:S01]  /*f4b0*/  MOV R0, R173 ;  /* 0x000000ad00007202 */ /* 0x008fe20000000f00 */
[----:B------:R-:W-:Y:S04]  /*f4c0*/  STL [R1+0x5b4], R172 ;  /* 0x0005b4ac01007387 */ /* 0x000fe80000100800 */
[----:B------:R-:W-:Y:S04]  /*f4d0*/  STL [R1+0x5bc], R174 ;  /* 0x0005bcae01007387 */ /* 0x000fe80000100800 */
[----:B------:R1:W-:Y:S04]  /*f4e0*/  STL [R1+0x5b0], R0 ;  /* 0x0005b00001007387 */ /* 0x0003e80000100800 */
[----:B------:R-:W-:Y:S01]  /*f4f0*/  STL [R1+0x5c4], R176 ;  /* 0x0005c4b001007387 */ /* 0x000fe20000100800 */
[----:B-1----:R-:W-:-:S05]  /*f500*/  IMAD.MOV.U32 R0, RZ, RZ, R175 ;  /* 0x000000ffff007224 */ /* 0x002fca00078e00af */
[----:B------:R1:W-:Y:S04]  /*f510*/  STL [R1+0x5b8], R0 ;  /* 0x0005b80001007387 */ /* 0x0003e80000100800 */
[----:B------:R-:W-:Y:S01]  /*f520*/  STL [R1+0x5cc], R250 ;  /* 0x0005ccfa01007387 */ /* 0x000fe20000100800 */
[----:B-1----:R-:W-:-:S05]  /*f530*/  IMAD.MOV.U32 R0, RZ, RZ, R177 ;  /* 0x000000ffff007224 */ /* 0x002fca00078e00b1 */
[----:B------:R4:W-:Y:S04]  /*f540*/  STL [R1+0x5c0], R0 ;  /* 0x0005c00001007387 */ /* 0x0009e80000100800 */
[----:B------:R-:W-:Y:S04]  /*f550*/  STL [R1+0x5c8], R251 ;  /* 0x0005c8fb01007387 */ /* 0x000fe80000100800 */
[----:B------:R-:W2:Y:S04]  /*f560*/  LDL.LU.64 R170, [R1+0x638] ;  /* 0x0006380001aa7983 */ /* 0x000ea80000300a00 */
[----:B------:R-:W-:Y:S04]  /*f570*/  STL [R1+0x5d4], R64 ;  /* 0x0005d44001007387 */ /* 0x000fe80000100800 */
[----:B------:R-:W3:Y:S04]  /*f580*/  LDL.LU.64 R172, [R1+0x640] ;  /* 0x0006400001ac7983 */ /* 0x000ee80000300a00 */
[----:B------:R-:W-:Y:S04]  /*f590*/  STL [R1+0x5d0], R65 ;  /* 0x0005d04101007387 */ /* 0x000fe80000100800 */
[----:B------:R-:W3:Y:S01]  /*f5a0*/  LDL.LU.64 R176, [R1+0x648] ;  /* 0x0006480001b07983 */ /* 0x000ee20000300a00 */
[----:B------:R-:W-:Y:S01]  /*f5b0*/  IMAD.MOV.U32 R174, RZ, RZ, R178 ;  /* 0x000000ffffae7224 */ /* 0x000fe200078e00b2 */
[----:B------:R-:W-:Y:S01]  /*f5c0*/  MOV R175, R179 ;  /* 0x000000b300af7202 */ /* 0x000fe20000000f00 */
[----:B------:R-:W-:Y:S01]  /*f5d0*/  IMAD.MOV.U32 R178, RZ, RZ, R194 ;  /* 0x000000ffffb27224 */ /* 0x000fe200078e00c2 */
[----:B------:R-:W-:Y:S01]  /*f5e0*/  STL [R1+0x5dc], R54 ;  /* 0x0005dc3601007387 */ /* 0x000fe20000100800 */
[----:B------:R-:W-:-:S03]  /*f5f0*/  IMAD.MOV.U32 R179, RZ, RZ, R195 ;  /* 0x000000ffffb37224 */ /* 0x000fc600078e00c3 */
[----:B------:R-:W-:Y:S04]  /*f600*/  STL [R1+0x5d8], R55 ;  /* 0x0005d83701007387 */ /* 0x000fe80000100800 */
[----:B------:R-:W3:Y:S04]  /*f610*/  LDL.LU.64 R194, [R1+0x28] ;  /* 0x0000280001c27983 */ /* 0x000ee80000300a00 */
[----:B------:R-:W-:Y:S04]  /*f620*/  STL [R1+0x5e4], R46 ;  /* 0x0005e42e01007387 */ /* 0x000fe80000100800 */
[----:B------:R-:W-:Y:S04]  /*f630*/  STL [R1+0x5e0], R47 ;  /* 0x0005e02f01007387 */ /* 0x000fe80000100800 */
[----:B------:R-:W-:Y:S04]  /*f640*/  STL [R1+0x5ec], R38 ;  /* 0x0005ec2601007387 */ /* 0x000fe80000100800 */
[----:B------:R-:W-:Y:S01]  /*f650*/  STL [R1+0x5e8], R39 ;  /* 0x0005e82701007387 */ /* 0x000fe20000100800 */
[----:B----4-:R-:W-:-:S03]  /*f660*/  IMAD.MOV.U32 R0, RZ, RZ, R199 ;  /* 0x000000ffff007224 */ /* 0x010fc600078e00c7 */
[----:B------:R-:W-:Y:S04]  /*f670*/  STL [R1+0x5f4], R198 ;  /* 0x0005f4c601007387 */ /* 0x000fe80000100800 */
[----:B-----5:R-:W-:Y:S04]  /*f680*/  STL [R1+0x5fc], R164 ;  /* 0x0005fca401007387 */ /* 0x020fe80000100800 */
[----:B------:R1:W-:Y:S04]  /*f690*/  STL [R1+0x5f0], R0 ;  /* 0x0005f00001007387 */ /* 0x0003e80000100800 */
[----:B------:R-:W-:Y:S01]  /*f6a0*/  STL [R1+0x604], R166 ;  /* 0x000604a601007387 */ /* 0x000fe20000100800 */
[----:B-1----:R-:W-:-:S05]  /*f6b0*/  MOV R0, R165 ;  /* 0x000000a500007202 */ /* 0x002fca0000000f00 */
        /* <DEDUP_REMOVED lines=13> */
[----:B------:R-:W-:Y:S01]  /*f790*/  STL [R1+0x628], R45 ;  /* 0x0006282d01007387 */ /* 0x000fe20000100800 */
[----:B------:R-:W-:-:S02]  /*f7a0*/  IMAD.MOV.U32 R146, RZ, RZ, R174 ;  /* 0x000000ffff927224 */ /* 0x000fc400078e00ae */
[----:B------:R-:W-:Y:S01]  /*f7b0*/  IMAD.MOV.U32 R147, RZ, RZ, R175 ;  /* 0x000000ffff937224 */ /* 0x000fe200078e00af */
[----:B------:R-:W-:Y:S01]  /*f7c0*/  MOV R148, R178 ;  /* 0x000000b200947202 */ /* 0x000fe20000000f00 */
[----:B------:R-:W-:-:S03]  /*f7d0*/  IMAD.MOV.U32 R149, RZ, RZ, R179 ;  /* 0x000000ffff957224 */ /* 0x000fc600078e00b3 */
[----:B------:R-:W-:Y:S01]  /*f7e0*/  MOV R144, R148 ;  /* 0x0000009400907202 */ /* 0x000fe20000000f00 */
[----:B------:R-:W-:Y:S02]  /*f7f0*/  IMAD.MOV.U32 R145, RZ, RZ, R149 ;  /* 0x000000ffff917224 */ /* 0x000fe400078e0095 */
[----:B--2---:R-:W-:Y:S01]  /*f800*/  IMAD.MOV.U32 R0, RZ, RZ, R171 ;  /* 0x000000ffff007224 */ /* 0x004fe200078e00ab */
[----:B------:R-:W-:Y:S04]  /*f810*/  STL [R1+0x634], R170 ;  /* 0x000634aa01007387 */ /* 0x000fe80000100800 */
[----:B---3--:R-:W-:Y:S04]  /*f820*/  STL [R1+0x63c], R172 ;  /* 0x00063cac01007387 */ /* 0x008fe80000100800 */
[----:B------:R1:W-:Y:S02]  /*f830*/  STL [R1+0x630], R0 ;  /* 0x0006300001007387 */ /* 0x0003e40000100800 */
[----:B-1----:R-:W-:-:S05]  /*f840*/  MOV R0, R173 ;  /* 0x000000ad00007202 */ /* 0x002fca0000000f00 */
        /* <DEDUP_REMOVED lines=8> */
[----:B------:R-:W2:Y:S04]  /*f8d0*/  LDL.LU.64 R180, [R1+0x718] ;  /* 0x0007180001b47983 */ /* 0x000ea80000300a00 */
[----:B------:R-:W3:Y:S01]  /*f8e0*/  LDL.LU.64 R160, [R1+0x758] ;  /* 0x0007580001a07983 */ /* 0x000ee20000300a00 */
[----:B-1----:R-:W-:-:S03]  /*f8f0*/  IMAD.MOV.U32 R0, RZ, RZ, R195 ;  /* 0x000000ffff007224 */ /* 0x002fc600078e00c3 */
[----:B------:R-:W4:Y:S04]  /*f900*/  LDL.LU.64 R162, [R1+0x6d0] ;  /* 0x0006d00001a27983 */ /* 0x000f280000300a00 */
[----:B------:R-:W5:Y:S04]  /*f910*/  LDL.LU.64 R186, [R1+0x810] ;  /* 0x0008100001ba7983 */ /* 0x000f680000300a00 */
[----:B------:R1:W-:Y:S04]  /*f920*/  STL [R1+0x650], R0 ;  /* 0x0006500001007387 */ /* 0x0003e80000100800 */
[----:B------:R-:W5:Y:S04]  /*f930*/  LDL.LU.64 R190, [R1+0x780] ;  /* 0x0007800001be7983 */ /* 0x000f680000300a00 */
[----:B------:R-:W5:Y:S04]  /*f940*/  LDL.LU.64 R188, [R1+0x7e8] ;  /* 0x0007e80001bc7983 */ /* 0x000f680000300a00 */
[----:B------:R-:W-:Y:S04]  /*f950*/  STL [R1+0x65c], R68 ;  /* 0x00065c4401007387 */ /* 0x000fe80000100800 */
[----:B------:R-:W2:Y:S04]  /*f960*/  LDL.LU.64 R156, [R1+0x20] ;  /* 0x00002000019c7983 */ /* 0x000ea80000300a00 */
[----:B------:R-:W5:Y:S04]  /*f970*/  LDL.LU.64 R198, [R1+0x7f8] ;  /* 0x0007f80001c67983 */ /* 0x000f680000300a00 */
[----:B------:R-:W5:Y:S04]  /*f980*/  LDL.LU.64 R196, [R1+0x818] ;  /* 0x0008180001c47983 */ /* 0x000f680000300a00 */
[----:B------:R-:W5:Y:S04]  /*f990*/  LDL.LU.64 R164, [R1+0x820] ;  /* 0x0008200001a47983 */ /* 0x000f680000300a00 */
[----:B------:R-:W5:Y:S04]  /*f9a0*/  LDL.LU.64 R166, [R1+0x828] ;  /* 0x0008280001a67983 */ /* 0x000f680000300a00 */
[----:B------:R-:W5:Y:S04]  /*f9b0*/  LDL.LU.64 R170, [R1+0x850] ;  /* 0x0008500001aa7983 */ /* 0x000f680000300a00 */
[----:B------:R-:W3:Y:S04]  /*f9c0*/  LDL.LU.64 R158, [R1+0x720] ;  /* 0x00072000019e7983 */ /* 0x000ee80000300a00 */
[----:B------:R-:W5:Y:S04]  /*f9d0*/  LDL.LU.64 R172, [R1+0x858] ;  /* 0x0008580001ac7983 */ /* 0x000f680000300a00 */
        /* <DEDUP_REMOVED lines=8> */
[----:B------:R-:W4:Y:S04]  /*fa60*/  LDL.LU.64 R152, [R1+0x6e0] ;  /* 0x0006e00001987983 */ /* 0x000f280000300a00 */
[----:B------:R-:W2:Y:S04]  /*fa70*/  LDL.LU.64 R154, [R1+0x6d8] ;  /* 0x0006d800019a7983 */ /* 0x000ea80000300a00 */
[----:B------:R-:W3:Y:S04]  /*fa80*/  LDL.LU.64 R150, [R1+0x680] ;  /* 0x0006800001967983 */ /* 0x000ee80000300a00 */
[----:B------:R-:W-:Y:S04]  /*fa90*/  STL [R1+0x658], R69 ;  /* 0x0006584501007387 */ /* 0x000fe80000100800 */
[----:B------:R-:W1:Y:S04]  /*faa0*/  LDL.LU.64 R148, [R1+0x678] ;  /* 0x0006780001947983 */ /* 0x000e680000300a00 */
[----:B------:R-:W-:Y:S04]  /*fab0*/  STL [R1+0x664], R60 ;  /* 0x0006643c01007387 */ /* 0x000fe80000100800 */
[----:B------:R-:W-:Y:S04]  /*fac0*/  STL [R1+0x660], R61 ;  /* 0x0006603d01007387 */ /* 0x000fe80000100800 */
[----:B------:R-:W-:Y:S04]  /*fad0*/  STL [R1+0x66c], R216 ;  /* 0x00066cd801007387 */ /* 0x000fe80000100800 */
[----:B------:R-:W5:Y:S04]  /*fae0*/  LDL.LU.64 R140, [R1+0x688] ;  /* 0x00068800018c7983 */ /* 0x000f680000300a00 */
[----:B------:R-:W-:Y:S01]  /*faf0*/  STL [R1+0x668], R217 ;  /* 0x000668d901007387 */ /* 0x000fe20000100800 */
[----:B------:R-:W-:-:S02]  /*fb00*/  IMAD.MOV.U32 R143, RZ, RZ, R145 ;  /* 0x000000ffff8f7224 */ /* 0x000fc400078e0091 */
[----:B------:R-:W-:Y:S01]  /*fb10*/  IMAD.MOV.U32 R142, RZ, RZ, R144 ;  /* 0x000000ffff8e7224 */ /* 0x000fe200078e0090 */
[----:B-1----:R-:W-:Y:S01]  /*fb20*/  MOV R0, R149 ;  /* 0x0000009500007202 */ /* 0x002fe20000000f00 */
[----:B------:R-:W-:Y:S04]  /*fb30*/  STL [R1+0x674], R148 ;  /* 0x0006749401007387 */ /* 0x000fe80000100800 */
[----:B------:R1:W-:Y:S04]  /*fb40*/  STL [R1+0x670], R0 ;  /* 0x0006700001007387 */ /* 0x0003e80000100800 */
[----:B---3--:R2:W-:Y:S01]  /*fb50*/  STL [R1+0x67c], R150 ;  /* 0x00067c9601007387 */ /* 0x0085e20000100800 */
[----:B-1----:R-:W-:-:S02]  /*fb60*/  IMAD.MOV.U32 R0, RZ, RZ, R151 ;  /* 0x000000ffff007224 */ /* 0x002fc400078e0097 */
[----:B----4-:R-:W-:-:S03]  /*fb70*/  IMAD.MOV.U32 R148, RZ, RZ, R152 ;  /* 0x000000ffff947224 */ /* 0x010fc600078e0098 */
[----:B------:R1:W-:Y:S01]  /*fb80*/  STL [R1+0x678], R0 ;  /* 0x0006780001007387 */ /* 0x0003e20000100800 */
[----:B--2---:R-:W-:Y:S01]  /*fb90*/  MOV R150, R154 ;  /* 0x0000009a00967202 */ /* 0x004fe20000000f00 */
[----:B------:R-:W-:Y:S02]  /*fba0*/  IMAD.MOV.U32 R151, RZ, RZ, R155 ;  /* 0x000000ffff977224 */ /* 0x000fe400078e009b */
[----:B-----5:R-:W-:Y:S01]  /*fbb0*/  STL [R1+0x684], R140 ;  /* 0x0006848c01007387 */ /* 0x020fe20000100800 */
[----:B------:R-:W-:-:S03]  /*fbc0*/  IMAD.MOV.U32 R149, RZ, RZ, R153 ;  /* 0x000000ffff957224 */ /* 0x000fc600078e0099 */
[----:B------:R-:W2:Y:S01]  /*fbd0*/  LDL.LU.64 R154, [R1+0x18] ;  /* 0x00001800019a7983 */ /* 0x000ea20000300a00 */
[----:B-1----:R-:W-:-:S03]  /*fbe0*/  IMAD.MOV.U32 R0, RZ, RZ, R141 ;  /* 0x000000ffff007224 */ /* 0x002fc600078e008d */
[----:B------:R-:W3:Y:S04]  /*fbf0*/  LDL.LU.64 R152, [R1+0x710] ;  /* 0x0007100001987983 */ /* 0x000ee80000300a00 */
[----:B------:R-:W4:Y:S04]  /*fc00*/  LDL.LU.64 R144, [R1+0x6c0] ;  /* 0x0006c00001907983 */ /* 0x000f280000300a00 */
[----:B------:R1:W-:Y:S04]  /*fc10*/  STL [R1+0x680], R0 ;  /* 0x0006800001007387 */ /* 0x0003e80000100800 */
[----:B------:R5:W-:Y:S01]  /*fc20*/  STL [R1+0x68c], R142 ;  /* 0x00068c8e01007387 */ /* 0x000be20000100800 */
[----:B-1----:R-:W-:-:S03]  /*fc30*/  IMAD.MOV.U32 R0, RZ, RZ, R143 ;  /* 0x000000ffff007224 */ /* 0x002fc600078e008f */
[----:B------:R-:W-:Y:S04]  /*fc40*/  STL [R1+0x694], R146 ;  /* 0x0006949201007387 */ /* 0x000fe80000100800 */
[----:B------:R1:W-:Y:S04]  /*fc50*/  STL [R1+0x688], R0 ;  /* 0x0006880001007387 */ /* 0x0003e80000100800 */
[----:B-----5:R-:W5:Y:S01]  /*fc60*/  LDL.LU.64 R142, [R1+0x6b8] ;  /* 0x0006b800018e7983 */ /* 0x020f620000300a00 */
[----:B-1----:R-:W-:-:S05]  /*fc70*/  MOV R0, R147 ;  /* 0x0000009300007202 */ /* 0x002fca0000000f00 */
[----:B------:R1:W-:Y:S04]  /*fc80*/  STL [R1+0x690], R0 ;  /* 0x0006900001007387 */ /* 0x0003e80000100800 */
[----:B------:R1:W-:Y:S02]  /*fc90*/  STL [R1+0x69c], R156 ;  /* 0x00069c9c01007387 */ /* 0x0003e40000100800 */
[----:B-1----:R-:W-:-:S05]  /*fca0*/  IMAD.MOV.U32 R0, RZ, RZ, R157 ;  /* 0x000000ffff007224 */ /* 0x002fca00078e009d */
[----:B------:R5:W-:Y:S04]  /*fcb0*/  STL [R1+0x698], R0 ;  /* 0x0006980001007387 */ /* 0x000be80000100800 */
[----:B------:R-:W-:Y:S04]  /*fcc0*/  STL [R1+0x6a4], R66 ;  /* 0x0006a44201007387 */ /* 0x000fe80000100800 */
[----:B------:R-:W-:Y:S04]  /*fcd0*/  STL [R1+0x6a0], R67 ;  /* 0x0006a04301007387 */ /* 0x000fe80000100800 */
[----:B------:R-:W2:Y:S01]  /*fce0*/  LDL.LU.64 R156, [R1+0x6c8] ;  /* 0x0006c800019c7983 */ /* 0x000ea20000300a00 */
[----:B------:R-:W-:-:S03]  /*fcf0*/  IMAD.MOV.U32 R146, RZ, RZ, R162 ;  /* 0x000000ffff927224 */ /* 0x000fc600078e00a2 */
[----:B------:R-:W-:Y:S01]  /*fd00*/  STL [R1+0x6ac], R218 ;  /* 0x0006acda01007387 */ /* 0x000fe20000100800 */
[----:B------:R-:W-:-:S03]  /*fd10*/  IMAD.MOV.U32 R147, RZ, RZ, R163 ;  /* 0x000000ffff937224 */ /* 0x000fc600078e00a3 */
[----:B------:R-:W-:Y:S01]  /*fd20*/  STL [R1+0x6a8], R219 ;  /* 0x0006a8db01007387 */ /* 0x000fe20000100800 */
[----:B-----5:R-:W-:-:S03]  /*fd30*/  MOV R0, R143 ;  /* 0x0000008f00007202 */ /* 0x020fc60000000f00 */
[----:B------:R-:W-:Y:S04]  /*fd40*/  STL [R1+0x6b4], R142 ;  /* 0x0006b48e01007387 */ /* 0x000fe80000100800 */
[----:B------:R-:W5:Y:S04]  /*fd50*/  LDL.LU.64 R162, [R1+0x700] ;  /* 0x0007000001a27983 */ /* 0x000f680000300a00 */
[----:B------:R1:W-:Y:S04]  /*fd60*/  STL [R1+0x6b0], R0 ;  /* 0x0006b00001007387 */ /* 0x0003e80000100800 */
[----:B----4-:R-:W-:Y:S01]  /*fd70*/  STL [R1+0x6bc], R144 ;  /* 0x0006bc9001007387 */ /* 0x010fe20000100800 */
[----:B-1----:R-:W-:-:S05]  /*fd80*/  IMAD.MOV.U32 R0, RZ, RZ, R145 ;  /* 0x000000ffff007224 */ /* 0x002fca00078e0091 */
[----:B------:R2:W-:Y:S02]  /*fd90*/  STL [R1+0x6b8], R0 ;  /* 0x0006b80001007387 */ /* 0x0005e40000100800 */
[----:B--2---:R-:W-:Y:S02]  /*fda0*/  IMAD.MOV.U32 R0, RZ, RZ, R157 ;  /* 0x000000ffff007224 */ /* 0x004fe400078e009d */
[----:B------:R1:W-:Y:S04]  /*fdb0*/  STL [R1+0x6c4], R156 ;  /* 0x0006c49c01007387 */ /* 0x0003e80000100800 */
[----:B------:R2:W-:Y:S04]  /*fdc0*/  STL [R1+0x6c0], R0 ;  /* 0x0006c00001007387 */ /* 0x0005e80000100800 */
[----:B-1----:R-:W4:Y:S01]  /*fdd0*/  LDL.LU.64 R156, [R1+0x6f8] ;  /* 0x0006f800019c7983 */ /* 0x002f220000300a00 */
[----:B--2---:R-:W-:-:S03]  /*fde0*/  IMAD.MOV.U32 R0, RZ, RZ, R147 ;  /* 0x000000ffff007224 */ /* 0x004fc600078e0093 */
[----:B------:R-:W-:Y:S04]  /*fdf0*/  STL [R1+0x6cc], R146 ;  /* 0x0006cc9201007387 */ /* 0x000fe80000100800 */
[----:B------:R1:W-:Y:S04]  /*fe00*/  STL [R1+0x6c8], R0 ;  /* 0x0006c80001007387 */ /* 0x0003e80000100800 */
[----:B------:R2:W-:Y:S01]  /*fe10*/  STL [R1+0x6d4], R150 ;  /* 0x0006d49601007387 */ /* 0x0005e20000100800 */
[----:B-1----:R-:W-:-:S05]  /*fe20*/  MOV R0, R151 ;  /* 0x0000009700007202 */ /* 0x002fca0000000f00 */
[----:B------:R1:W-:Y:S01]  /*fe30*/  STL [R1+0x6d0], R0 ;  /* 0x0006d00001007387 */ /* 0x0003e20000100800 */
[----:B--2---:R-:W-:Y:S02]  /*fe40*/  IMAD.MOV.U32 R150, RZ, RZ, R158 ;  /* 0x000000ffff967224 */ /* 0x004fe400078e009e */
[----:B------:R-:W-:Y:S02]  /*fe50*/  IMAD.MOV.U32 R151, RZ, RZ, R159 ;  /* 0x000000ffff977224 */ /* 0x000fe400078e009f */
[----:B------:R-:W2:Y:S01]  /*fe60*/  LDL.LU.64 R158, [R1+0x708] ;  /* 0x00070800019e7983 */ /* 0x000ea20000300a00 */
[----:B-1----:R-:W-:-:S03]  /*fe70*/  IMAD.MOV.U32 R0, RZ, RZ, R149 ;  /* 0x000000ffff007224 */ /* 0x002fc600078e0095 */
[----:B------:R-:W-:Y:S04]  /*fe80*/  STL [R1+0x6dc], R148 ;  /* 0x0006dc9401007387 */ /* 0x000fe80000100800 */
[----:B------:R1:W-:Y:S04]  /*fe90*/  STL [R1+0x6d8], R0 ;  /* 0x0006d80001007387 */ /* 0x0003e80000100800 */
[----:B------:R-:W-:Y:S01]  /*fea0*/  STL [R1+0x6e4], R154 ;  /* 0x0006e49a01007387 */ /* 0x000fe20000100800 */
[----:B-1----:R-:W-:-:S03]  /*feb0*/  IMAD.MOV.U32 R0, RZ, RZ, R155 ;  /* 0x000000ffff007224 */ /* 0x002fc600078e009b */
[----:B------:R-:W-:Y:S04]  /*fec0*/  STL [R1+0x6ec], R220 ;  /* 0x0006ecdc01007387 */ /* 0x000fe80000100800 */
[----:B------:R4:W-:Y:S04]  /*fed0*/  STL [R1+0x6e0], R0 ;  /* 0x0006e00001007387 */ /* 0x0009e80000100800 */
[----:B------:R-:W-:Y:S01]  /*fee0*/  STL [R1+0x6e8], R221 ;  /* 0x0006e8dd01007387 */ /* 0x000fe20000100800 */
[----:B---3--:R-:W-:Y:S01]  /*fef0*/  MOV R148, R152 ;  /* 0x0000009800947202 */ /* 0x008fe20000000f00 */
[----:B------:R-:W-:-:S02]  /*ff00*/  IMAD.MOV.U32 R149, RZ, RZ, R153 ;  /* 0x000000ffff957224 */ /* 0x000fc400078e0099 */
[----:B----4-:R-:W-:Y:S01]  /*ff10*/  IMAD.MOV.U32 R0, RZ, RZ, R157 ;  /* 0x000000ffff007224 */ /* 0x010fe200078e009d */
[----:B------:R-:W-:Y:S04]  /*ff20*/  STL [R1+0x6f4], R156 ;  /* 0x0006f49c01007387 */ /* 0x000fe80000100800 */
[----:B------:R1:W-:Y:S04]  /*ff30*/  STL [R1+0x6f0], R0 ;  /* 0x0006f00001007387 */ /* 0x0003e80000100800 */
[----:B-----5:R3:W-:Y:S01]  /*ff40*/  STL [R1+0x6fc], R162 ;  /* 0x0006fca201007387 */ /* 0x0207e20000100800 */
[----:B-1----:R-:W-:-:S03]  /*ff50*/  MOV R0, R163 ;  /* 0x000000a300007202 */ /* 0x002fc60000000f00 */
[----:B--2---:R-:W-:Y:S04]  /*ff60*/  STL [R1+0x704], R158 ;  /* 0x0007049e01007387 */ /* 0x004fe80000100800 */
[----:B------:R1:W-:Y:S04]  /*ff70*/  STL [R1+0x6f8], R0 ;  /* 0x0006f80001007387 */ /* 0x0003e80000100800 */
[----:B------:R-:W2:Y:S04]  /*ff80*/  LDL.LU.64 R152, [R1+0x728] ;  /* 0x0007280001987983 */ /* 0x000ea80000300a00 */
[----:B---3--:R-:W3:Y:S01]  /*ff90*/  LDL.LU.64 R162, [R1+0x748] ;  /* 0x0007480001a27983 */ /* 0x008ee20000300a00 */
[----:B-1----:R-:W-:-:S03]  /*ffa0*/  IMAD.MOV.U32 R0, RZ, RZ, R159 ;  /* 0x000000ffff007224 */ /* 0x002fc600078e009f */
[----:B------:R-:W-:Y:S04]  /*ffb0*/  STL [R1+0x70c], R148 ;  /* 0x00070c9401007387 */ /* 0x000fe80000100800 */
[----:B------:R1:W-:Y:S04]  /*ffc0*/  STL [R1+0x700], R0 ;  /* 0x0007000001007387 */ /* 0x0003e80000100800 */
[----:B------:R-:W4:Y:S04]  /*ffd0*/  LDL.LU.64 R154, [R1+0x760] ;  /* 0x00076000019a7983 */ /* 0x000f280000300a00 */
[----:B------:R-:W5:Y:S01]  /*ffe0*/  LDL.LU.64 R156, [R1+0x738] ;  /* 0x00073800019c7983 */ /* 0x000f620000300a00 */
[----:B------:R-:W-:Y:S01]  /*fff0*/  IMAD.MOV.U32 R158, RZ, RZ, R160 ;  /* 0x000000ffff9e7224 */ /* 0x000fe200078e00a0 */
[----:B-1----:R-:W-:Y:S01]  /*10000*/  MOV R0, R149 ;  /* 0x0000009500007202 */ /* 0x002fe20000000f00 */
[----:B------:R-:W-:-:S02]  /*10010*/  IMAD.MOV.U32 R159, RZ, RZ, R161 ;  /* 0x000000ffff9f7224 */ /* 0x000fc400078e00a1 */
[----:B------:R-:W3:Y:S04]  /*10020*/  LDL.LU.64 R160, [R1+0x740] ;  /* 0x0007400001a07983 */ /* 0x000ee80000300a00 */
[----:B------:R1:W-:Y:S04]  /*10030*/  STL [R1+0x708], R0 ;  /* 0x0007080001007387 */ /* 0x0003e80000100800 */
[----:B------:R1:W-:Y:S02]  /*10040*/  STL [R1+0x714], R180 ;  /* 0x000714b401007387 */ /* 0x0003e40000100800 */
[----:B-1----:R-:W-:-:S05]  /*10050*/  IMAD.MOV.U32 R0, RZ, RZ, R181 ;  /* 0x000000ffff007224 */ /* 0x002fca00078e00b5 */
[----:B------:R1:W-:Y:S01]  /*10060*/  STL [R1+0x710], R0 ;  /* 0x0007100001007387 */ /* 0x0003e20000100800 */
[----:B------:R-:W-:Y:S02]  /*10070*/  IMAD.MOV.U32 R180, RZ, RZ, R182 ;  /* 0x000000ffffb47224 */ /* 0x000fe400078e00b6 */
[----:B------:R-:W-:Y:S01]  /*10080*/  IMAD.MOV.U32 R181, RZ, RZ, R183 ;  /* 0x000000ffffb57224 */ /* 0x000fe200078e00b7 */
[----:B------:R-:W-:Y:S04]  /*10090*/  STL [R1+0x71c], R150 ;  /* 0x00071c9601007387 */ /* 0x000fe80000100800 */
[----:B------:R-:W4:Y:S01]  /*100a0*/  LDL.LU.64 R182, [R1+0x750] ;  /* 0x0007500001b67983 */ /* 0x000f220000300a00 */
[----:B-1----:R-:W-:Y:S01]  /*100b0*/  MOV R0, R151 ;  /* 0x0000009700007202 */ /* 0x002fe20000000f00 */
[----:B------:R-:W-:-:S02]  /*100c0*/  IMAD.MOV.U32 R146, RZ, RZ, R158 ;  /* 0x000000ffff927224 */ /* 0x000fc400078e009e */
[----:B------:R-:W-:Y:S01]  /*100d0*/  IMAD.MOV.U32 R147, RZ, RZ, R159 ;  /* 0x000000ffff937224 */ /* 0x000fe200078e009f */
[----:B--2---:R-:W-:Y:S04]  /*100e0*/  STL [R1+0x724], R152 ;  /* 0x0007249801007387 */ /* 0x004fe80000100800 */
[----:B------:R1:W-:Y:S04]  /*100f0*/  STL [R1+0x718], R0 ;  /* 0x0007180001007387 */ /* 0x0003e80000100800 */
[----:B------:R-:W-:Y:S01]  /*10100*/  STL [R1+0x72c], R222 ;  /* 0x00072cde01007387 */ /* 0x000fe20000100800 */
[----:B-1----:R-:W-:-:S05]  /*10110*/  IMAD.MOV.U32 R0, RZ, RZ, R153 ;  /* 0x000000ffff007224 */ /* 0x002fca00078e0099 */
[----:B------:R5:W-:Y:S04]  /*10120*/  STL [R1+0x720], R0 ;  /* 0x0007200001007387 */ /* 0x000be80000100800 */
[----:B------:R-:W-:Y:S01]  /*10130*/  STL [R1+0x728], R223 ;  /* 0x000728df01007387 */ /* 0x000fe20000100800 */
[----:B-----5:R-:W-:-:S03]  /*10140*/  MOV R0, R157 ;  /* 0x0000009d00007202 */ /* 0x020fc60000000f00 */
[----:B------:R-:W-:Y:S04]  /*10150*/  STL [R1+0x734], R156 ;  /* 0x0007349c01007387 */ /* 0x000fe80000100800 */
[----:B------:R1:W-:Y:S04]  /*10160*/  STL [R1+0x730], R0 ;  /* 0x0007300001007387 */ /* 0x0003e80000100800 */
[----:B---3--:R-:W-:Y:S01]  /*10170*/  STL [R1+0x73c], R160 ;  /* 0x00073ca001007387 */ /* 0x008fe20000100800 */
[----:B-1----:R-:W-:-:S05]  /*10180*/  IMAD.MOV.U32 R0, RZ, RZ, R161 ;  /* 0x000000ffff007224 */ /* 0x002fca00078e00a1 */
[----:B------:R1:W-:Y:S04]  /*10190*/  STL [R1+0x738], R0 ;  /* 0x0007380001007387 */ /* 0x0003e80000100800 */
[----:B------:R-:W-:Y:S01]  /*101a0*/  STL [R1+0x744], R162 ;  /* 0x000744a201007387 */ /* 0x000fe20000100800 */
[----:B-1----:R-:W-:Y:S01]  /*101b0*/  MOV R0, R163 ;  /* 0x000000a300007202 */ /* 0x002fe20000000f00 */
[----:B------:R-:W-:Y:S01]  /*101c0*/  IMAD.MOV.U32 R152, RZ, RZ, R184 ;  /* 0x000000ffff987224 */ /* 0x000fe200078e00b8 */
[----:B------:R-:W-:-:S03]  /*101d0*/  MOV R153, R185 ;  /* 0x000000b900997202 */ /* 0x000fc60000000f00 */
[----:B------:R1:W-:Y:S04]  /*101e0*/  STL [R1+0x740], R0 ;  /* 0x0007400001007387 */ /* 0x0003e80000100800 */
[----:B----4-:R2:W-:Y:S01]  /*101f0*/  STL [R1+0x74c], R182 ;  /* 0x00074cb601007387 */ /* 0x0105e20000100800 */
[----:B------:R-:W-:-:S03]  /*10200*/  IMAD.MOV.U32 R156, RZ, RZ, R168 ;  /* 0x000000ffff9c7224 */ /* 0x000fc600078e00a8 */
[----:B------:R-:W3:Y:S01]  /*10210*/  LDL.LU.64 R158, [R1+0x798] ;  /* 0x00079800019e7983 */ /* 0x000ee20000300a00 */
[----:B-1----:R-:W-:-:S03]  /*10220*/  IMAD.MOV.U32 R0, RZ, RZ, R183 ;  /* 0x000000ffff007224 */ /* 0x002fc600078e00b7 */
[----:B------:R-:W4:Y:S01]  /*10230*/  LDL.LU.64 R160, [R1+0x7a0] ;  /* 0x0007a00001a07983 */ /* 0x000f220000300a00 */
[----:B------:R-:W-:-:S03]  /*10240*/  IMAD.MOV.U32 R157, RZ, RZ, R169 ;  /* 0x000000ffff9d7224 */ /* 0x000fc600078e00a9 */
[----:B------:R-:W5:Y:S01]  /*10250*/  LDL.LU.64 R184, [R1+0x7a8] ;  /* 0x0007a80001b87983 */ /* 0x000f620000300a00 */
[----:B------:R-:W-:-:S03]  /*10260*/  IMAD.MOV.U32 R148, RZ, RZ, R154 ;  /* 0x000000ffff947224 */ /* 0x000fc600078e009a */
[----:B------:R-:W4:Y:S01]  /*10270*/  LDL.LU.64 R162, [R1+0x7c8] ;  /* 0x0007c80001a27983 */ /* 0x000f220000300a00 */
[----:B------:R-:W-:-:S03]  /*10280*/  IMAD.MOV.U32 R149, RZ, RZ, R155 ;  /* 0x000000ffff957224 */ /* 0x000fc600078e009b */
[----:B------:R-:W5:Y:S01]  /*10290*/  LDL.LU.64 R168, [R1+0x7d0] ;  /* 0x0007d00001a87983 */ /* 0x000f620000300a00 */
[----:B------:R-:W-:Y:S02]  /*102a0*/  IMAD.MOV.U32 R154, RZ, RZ, R180 ;  /* 0x000000ffff9a7224 */ /* 0x000fe400078e00b4 */
[----:B------:R-:W-:Y:S01]  /*102b0*/  IMAD.MOV.U32 R155, RZ, RZ, R181 ;  /* 0x000000ffff9b7224 */ /* 0x000fe200078e00b5 */
[----:B--2---:R-:W2:Y:S04]  /*102c0*/  LDL.LU.64 R182, [R1+0x7e0] ;  /* 0x0007e00001b67983 */ /* 0x004ea80000300a00 */
[----:B------:R1:W-:Y:S04]  /*102d0*/  STL [R1+0x748], R0 ;  /* 0x0007480001007387 */ /* 0x0003e80000100800 */
[----:B------:R-:W2:Y:S04]  /*102e0*/  LDL.LU.64 R180, [R1+0x7d8] ;  /* 0x0007d80001b47983 */ /* 0x000ea80000300a00 */
[----:B------:R-:W2:Y:S01]  /*102f0*/  LDL.LU.64 R150, [R1+0x778] ;  /* 0x0007780001967983 */ /* 0x000ea20000300a00 */
[----:B-1----:R-:W-:-:S03]  /*10300*/  MOV R0, R147 ;  /* 0x0000009300007202 */ /* 0x002fc60000000f00 */
[----:B------:R-:W-:Y:S04]  /*10310*/  STL [R1+0x754], R146 ;  /* 0x0007549201007387 */ /* 0x000fe80000100800 */
[----:B------:R1:W-:Y:S04]  /*10320*/  STL [R1+0x750], R0 ;  /* 0x0007500001007387 */ /* 0x0003e80000100800 */
[----:B------:R-:W-:Y:S01]  /*10330*/  STL [R1+0x75c], R148 ;  /* 0x00075c9401007387 */ /* 0x000fe20000100800 */
[----:B-1----:R-:W-:-:S05]  /*10340*/  IMAD.MOV.U32 R0, RZ, RZ, R149 ;  /* 0x000000ffff007224 */ /* 0x002fca00078e0095 */
[----:B------:R1:W-:Y:S04]  /*10350*/  STL [R1+0x758], R0 ;  /* 0x0007580001007387 */ /* 0x0003e80000100800 */
[----:B------:R1:W-:Y:S02]  /*10360*/  STL [R1+0x764], R154 ;  /* 0x0007649a01007387 */ /* 0x0003e40000100800 */
[----:B-1----:R-:W-:-:S05]  /*10370*/  IMAD.MOV.U32 R0, RZ, RZ, R155 ;  /* 0x000000ffff007224 */ /* 0x002fca00078e009b */
[----:B------:R2:W-:Y:S01]  /*10380*/  STL [R1+0x760], R0 ;  /* 0x0007600001007387 */ /* 0x0005e20000100800 */
[----:B------:R-:W-:Y:S01]  /*10390*/  IMAD.MOV.U32 R154, RZ, RZ, R156 ;  /* 0x000000ffff9a7224 */ /* 0x000fe200078e009c */
[----:B------:R-:W-:Y:S02]  /*103a0*/  MOV R155, R157 ;  /* 0x0000009d009b7202 */ /* 0x000fe40000000f00 */
[----:B------:R-:W-:Y:S01]  /*103b0*/  STL [R1+0x76c], R224 ;  /* 0x00076ce001007387 */ /* 0x000fe20000100800 */
[----:B---3--:R-:W-:Y:S02]  /*103c0*/  IMAD.MOV.U32 R156, RZ, RZ, R158 ;  /* 0x000000ffff9c7224 */ /* 0x008fe400078e009e */
[----:B------:R-:W-:Y:S02]  /*103d0*/  IMAD.MOV.U32 R157, RZ, RZ, R159 ;  /* 0x000000ffff9d7224 */ /* 0x000fe400078e009f */
[----:B----4-:R-:W-:Y:S01]  /*103e0*/  IMAD.MOV.U32 R158, RZ, RZ, R162 ;  /* 0x000000ffff9e7224 */ /* 0x010fe200078e00a2 */
[----:B------:R-:W-:Y:S01]  /*103f0*/  MOV R159, R163 ;  /* 0x000000a3009f7202 */ /* 0x000fe20000000f00 */
[----:B-----5:R-:W-:-:S02]  /*10400*/  IMAD.MOV.U32 R162, RZ, RZ, R168 ;  /* 0x000000ffffa27224 */ /* 0x020fc400078e00a8 */
[----:B------:R-:W-:Y:S02]  /*10410*/  IMAD.MOV.U32 R163, RZ, RZ, R169 ;  /* 0x000000ffffa37224 */ /* 0x000fe400078e00a9 */
[----:B------:R-:W3:Y:S04]  /*10420*/  LDL.LU.64 R168, [R1+0x7b8] ;  /* 0x0007b80001a87983 */ /* 0x000ee80000300a00 */
[----:B------:R-:W-:Y:S01]  /*10430*/  STL [R1+0x768], R225 ;  /* 0x000768e101007387 */ /* 0x000fe20000100800 */
[----:B--2---:R-:W-:-:S03]  /*10440*/  IMAD.MOV.U32 R0, RZ, RZ, R151 ;  /* 0x000000ffff007224 */ /* 0x004fc600078e0097 */
[----:B------:R-:W-:Y:S04]  /*10450*/  STL [R1+0x774], R150 ;  /* 0x0007749601007387 */ /* 0x000fe80000100800 */
[----:B------:R1:W-:Y:S04]  /*10460*/  STL [R1+0x770], R0 ;  /* 0x0007700001007387 */ /* 0x0003e80000100800 */
[----:B------:R2:W-:Y:S01]  /*10470*/  STL [R1+0x77c], R190 ;  /* 0x00077cbe01007387 */ /* 0x0005e20000100800 */
[----:B-1----:R-:W-:Y:S01]  /*10480*/  MOV R0, R191 ;  /* 0x000000bf00007202 */ /* 0x002fe20000000f00 */
[----:B--2---:R-:W-:-:S02]  /*10490*/  IMAD.MOV.U32 R190, RZ, RZ, R196 ;  /* 0x000000ffffbe7224 */ /* 0x004fc400078e00c4 */
[----:B------:R-:W-:Y:S01]  /*104a0*/  IMAD.MOV.U32 R191, RZ, RZ, R197 ;  /* 0x000000ffffbf7224 */ /* 0x000fe200078e00c5 */
[----:B------:R-:W-:Y:S01]  /*104b0*/  MOV R197, R165 ;  /* 0x000000a500c57202 */ /* 0x000fe20000000f00 */
[----:B------:R-:W-:Y:S02]  /*104c0*/  IMAD.MOV.U32 R196, RZ, RZ, R164 ;  /* 0x000000ffffc47224 */ /* 0x000fe400078e00a4 */
[----:B------:R-:W-:Y:S02]  /*104d0*/  IMAD.MOV.U32 R164, RZ, RZ, R166 ;  /* 0x000000ffffa47224 */ /* 0x000fe400078e00a6 */
[----:B------:R-:W-:Y:S01]  /*104e0*/  IMAD.MOV.U32 R165, RZ, RZ, R167 ;  /* 0x000000ffffa57224 */ /* 0x000fe200078e00a7 */
[----:B------:R-:W-:Y:S01]  /*104f0*/  MOV R167, R171 ;  /* 0x000000ab00a77202 */ /* 0x000fe20000000f00 */
[----:B------:R-:W-:Y:S02]  /*10500*/  IMAD.MOV.U32 R166, RZ, RZ, R170 ;  /* 0x000000ffffa67224 */ /* 0x000fe400078e00aa */
[----:B------:R-:W-:-:S02]  /*10510*/  IMAD.MOV.U32 R170, RZ, RZ, R172 ;  /* 0x000000ffffaa7224 */ /* 0x000fc400078e00ac */
[----:B------:R-:W-:Y:S01]  /*10520*/  IMAD.MOV.U32 R171, RZ, RZ, R173 ;  /* 0x000000ffffab7224 */ /* 0x000fe200078e00ad */
[----:B------:R-:W-:Y:S01]  /*10530*/  MOV R173, R175 ;  /* 0x000000af00ad7202 */ /* 0x000fe20000000f00 */
[----:B------:R-:W-:Y:S01]  /*10540*/  IMAD.MOV.U32 R172, RZ, RZ, R174 ;  /* 0x000000ffffac7224 */ /* 0x000fe200078e00ae */
[----:B------:R1:W-:Y:S01]  /*10550*/  STL [R1+0x778], R0 ;  /* 0x0007780001007387 */ /* 0x0003e20000100800 */
[----:B------:R-:W-:Y:S02]  /*10560*/  IMAD.MOV.U32 R174, RZ, RZ, R176 ;  /* 0x000000ffffae7224 */ /* 0x000fe400078e00b0 */
[----:B------:R-:W-:Y:S01]  /*10570*/  IMAD.MOV.U32 R175, RZ, RZ, R177 ;  /* 0x000000ffffaf7224 */ /* 0x000fe200078e00b1 */
[----:B------:R-:W-:Y:S01]  /*10580*/  MOV R177, R179 ;  /* 0x000000b300b17202 */ /* 0x000fe20000000f00 */
[----:B------:R-:W-:Y:S01]  /*10590*/  IMAD.MOV.U32 R176, RZ, RZ, R178 ;  /* 0x000000ffffb07224 */ /* 0x000fe200078e00b2 */
[----:B------:R-:W-:Y:S01]  /*105a0*/  STL [R1+0x784], R152 ;  /* 0x0007849801007387 */ /* 0x000fe20000100800 */
[----:B------:R-:W-:-:S02]  /*105b0*/  IMAD.MOV.U32 R178, RZ, RZ, R192 ;  /* 0x000000ffffb27224 */ /* 0x000fc400078e00c0 */
[----:B------:R-:W-:Y:S02]  /*105c0*/  IMAD.MOV.U32 R179, RZ, RZ, R193 ;  /* 0x000000ffffb37224 */ /* 0x000fe400078e00c1 */
[----:B------:R-:W2:Y:S01]  /*105d0*/  LDL.LU.64 R192, [R1+0x7c0] ;  /* 0x0007c00001c07983 */ /* 0x000ea20000300a00 */
[----:B-1----:R-:W-:-:S03]  /*105e0*/  IMAD.MOV.U32 R0, RZ, RZ, R153 ;  /* 0x000000ffff007224 */ /* 0x002fc600078e0099 */
[----:B------:R-:W-:Y:S04]  /*105f0*/  STL [R1+0x78c], R154 ;  /* 0x00078c9a01007387 */ /* 0x000fe80000100800 */
[----:B------:R1:W-:Y:S04]  /*10600*/  STL [R1+0x780], R0 ;  /* 0x0007800001007387 */ /* 0x0003e80000100800 */
[----:B------:R-:W-:Y:S01]  /*10610*/  STL [R1+0x794], R156 ;  /* 0x0007949c01007387 */ /* 0x000fe20000100800 */
[----:B-1----:R-:W-:-:S05]  /*10620*/  MOV R0, R155 ;  /* 0x0000009b00007202 */ /* 0x002fca0000000f00 */
[----:B------:R1:W-:Y:S04]  /*10630*/  STL [R1+0x788], R0 ;  /* 0x0007880001007387 */ /* 0x0003e80000100800 */
[----:B------:R-:W-:Y:S01]  /*10640*/  STL [R1+0x79c], R160 ;  /* 0x00079ca001007387 */ /* 0x000fe20000100800 */
[----:B-1----:R-:W-:-:S05]  /*10650*/  IMAD.MOV.U32 R0, RZ, RZ, R157 ;  /* 0x000000ffff007224 */ /* 0x002fca00078e009d */
[----:B------:R1:W-:Y:S02]  /*10660*/  STL [R1+0x790], R0 ;  /* 0x0007900001007387 */ /* 0x0003e40000100800 */
[----:B-1----:R-:W-:-:S05]  /*10670*/  MOV R0, R161 ;  /* 0x000000a100007202 */ /* 0x002fca0000000f00 */
[----:B------:R1:W-:Y:S04]  /*10680*/  STL [R1+0x798], R0 ;  /* 0x0007980001007387 */ /* 0x0003e80000100800 */
[----:B------:R4:W-:Y:S01]  /*10690*/  STL [R1+0x7a4], R184 ;  /* 0x0007a4b801007387 */ /* 0x0009e20000100800 */
[----:B-1----:R-:W-:-:S05]  /*106a0*/  IMAD.MOV.U32 R0, RZ, RZ, R185 ;  /* 0x000000ffff007224 */ /* 0x002fca00078e00b9 */
[----:B------:R3:W-:Y:S01]  /*106b0*/  STL [R1+0x7a0], R0 ;  /* 0x0007a00001007387 */ /* 0x0007e20000100800 */
[----:B------:R-:W-:-:S03]  /*106c0*/  IMAD.MOV.U32 R156, RZ, RZ, R158 ;  /* 0x000000ffff9c7224 */ /* 0x000fc600078e009e */
[----:B------:R-:W-:Y:S01]  /*106d0*/  STL [R1+0x7ac], R226 ;  /* 0x0007ace201007387 */ /* 0x000fe20000100800 */
[----:B------:R-:W-:Y:S01]  /*106e0*/  IMAD.MOV.U32 R157, RZ, RZ, R159 ;  /* 0x000000ffff9d7224 */ /* 0x000fe200078e009f */
[----:B------:R-:W-:Y:S02]  /*106f0*/  MOV R161, R181 ;  /* 0x000000b500a17202 */ /* 0x000fe40000000f00 */
[----:B------:R-:W-:Y:S01]  /*10700*/  STL [R1+0x7a8], R227 ;  /* 0x0007a8e301007387 */ /* 0x000fe20000100800 */
[----:B------:R-:W-:Y:S01]  /*10710*/  IMAD.MOV.U32 R158, RZ, RZ, R162 ;  /* 0x000000ffff9e7224 */ /* 0x000fe200078e00a2 */
[----:B------:R-:W-:Y:S01]  /*10720*/  MOV R162, R186 ;  /* 0x000000ba00a27202 */ /* 0x000fe20000000f00 */
[----:B------:R-:W-:Y:S02]  /*10730*/  IMAD.MOV.U32 R159, RZ, RZ, R163 ;  /* 0x000000ffff9f7224 */ /* 0x000fe400078e00a3 */
[----:B------:R-:W-:Y:S02]  /*10740*/  IMAD.MOV.U32 R160, RZ, RZ, R180 ;  /* 0x000000ffffa07224 */ /* 0x000fe400078e00b4 */
[----:B------:R-:W-:-:S02]  /*10750*/  IMAD.MOV.U32 R180, RZ, RZ, R182 ;  /* 0x000000ffffb47224 */ /* 0x000fc400078e00b6 */
[----:B------:R-:W-:Y:S02]  /*10760*/  IMAD.MOV.U32 R181, RZ, RZ, R183 ;  /* 0x000000ffffb57224 */ /* 0x000fe400078e00b7 */
[----:B------:R-:W-:Y:S02]  /*10770*/  IMAD.MOV.U32 R163, RZ, RZ, R187 ;  /* 0x000000ffffa37224 */ /* 0x000fe400078e00bb */
[----:B------:R-:W-:Y:S01]  /*10780*/  IMAD.MOV.U32 R182, RZ, RZ, R188 ;  /* 0x000000ffffb67224 */ /* 0x000fe200078e00bc */
[----:B------:R-:W-:Y:S01]  /*10790*/  MOV R188, R164 ;  /* 0x000000a400bc7202 */ /* 0x000fe20000000f00 */
[----:B------:R-:W-:Y:S02]  /*107a0*/  IMAD.MOV.U32 R183, RZ, RZ, R189 ;  /* 0x000000ffffb77224 */ /* 0x000fe400078e00bd */
[----:B------:R-:W-:Y:S02]  /*107b0*/  IMAD.MOV.U32 R186, RZ, RZ, R196 ;  /* 0x000000ffffba7224 */ /* 0x000fe400078e00c4 */
[----:B------:R-:W-:Y:S01]  /*107c0*/  IMAD.MOV.U32 R187, RZ, RZ, R197 ;  /* 0x000000ffffbb7224 */ /* 0x000fe200078e00c5 */
[----:B----4-:R-:W-:Y:S01]  /*107d0*/  MOV R184, R190 ;  /* 0x000000be00b87202 */ /* 0x010fe20000000f00 */
[----:B------:R-:W-:Y:S01]  /*107e0*/  IMAD.MOV.U32 R189, RZ, RZ, R165 ;  /* 0x000000ffffbd7224 */ /* 0x000fe200078e00a5 */
[----:B------:R-:W-:Y:S01]  /*107f0*/  MOV R165, R175 ;  /* 0x000000af00a57202 */ /* 0x000fe20000000f00 */
[----:B------:R-:W-:-:S02]  /*10800*/  IMAD.MOV.U32 R196, RZ, RZ, R170 ;  /* 0x000000ffffc47224 */ /* 0x000fc400078e00aa */
[----:B------:R-:W-:Y:S02]  /*10810*/  IMAD.MOV.U32 R197, RZ, RZ, R171 ;  /* 0x000000ffffc57224 */ /* 0x000fe400078e00ab */
[----:B------:R-:W-:Y:S02]  /*10820*/  IMAD.MOV.U32 R185, RZ, RZ, R191 ;  /* 0x000000ffffb97224 */ /* 0x000fe400078e00bf */
[----:B------:R-:W-:Y:S02]  /*10830*/  IMAD.MOV.U32 R164, RZ, RZ, R174 ;  /* 0x000000ffffa47224 */ /* 0x000fe400078e00ae */
[----:B------:R-:W-:Y:S02]  /*10840*/  IMAD.MOV.U32 R190, RZ, RZ, R166 ;  /* 0x000000ffffbe7224 */ /* 0x000fe400078e00a6 */
[----:B------:R-:W-:Y:S02]  /*10850*/  IMAD.MOV.U32 R191, RZ, RZ, R167 ;  /* 0x000000ffffbf7224 */ /* 0x000fe400078e00a7 */
[----:B------:R-:W-:-:S02]  /*10860*/  IMAD.MOV.U32 R166, RZ, RZ, R176 ;  /* 0x000000ffffa67224 */ /* 0x000fc400078e00b0 */
[----:B------:R-:W-:Y:S01]  /*10870*/  IMAD.MOV.U32 R167, RZ, RZ, R177 ;  /* 0x000000ffffa77224 */ /* 0x000fe200078e00b1 */
[----:B---3--:R-:W-:Y:S01]  /*10880*/  MOV R0, R169 ;  /* 0x000000a900007202 */ /* 0x008fe20000000f00 */
[----:B------:R1:W-:Y:S04]  /*10890*/  STL [R1+0x7b4], R168 ;  /* 0x0007b4a801007387 */ /* 0x0003e80000100800 */
[----:B------:R2:W-:Y:S01]  /*108a0*/  STL [R1+0x7b0], R0 ;  /* 0x0007b00001007387 */ /* 0x0005e20000100800 */
[----:B-1----:R-:W-:Y:S01]  /*108b0*/  IMAD.MOV.U32 R168, RZ, RZ, R178 ;  /* 0x000000ffffa87224 */ /* 0x002fe200078e00b2 */
[----:B------:R-:W-:Y:S01]  /*108c0*/  MOV R169, R179 ;  /* 0x000000b300a97202 */ /* 0x000fe20000000f00 */
[----:B--2---:R-:W-:Y:S01]  /*108d0*/  IMAD.MOV.U32 R0, RZ, RZ, R193 ;  /* 0x000000ffff007224 */ /* 0x004fe200078e00c1 */
[----:B------:R1:W-:Y:S04]  /*108e0*/  STL [R1+0x7bc], R192 ;  /* 0x0007bcc001007387 */ /* 0x0003e80000100800 */
[----:B------:R-:W2:Y:S04]  /*108f0*/  LDL.LU.64 R170, [R1+0x8b8] ;  /* 0x0008b80001aa7983 */ /* 0x000ea80000300a00 */
[----:B------:R-:W3:Y:S04]  /*10900*/  LDL.LU.64 R174, [R1+0x8c0] ;  /* 0x0008c00001ae7983 */ /* 0x000ee80000300a00 */
[----:B------:R4:W-:Y:S04]  /*10910*/  STL [R1+0x7b8], R0 ;  /* 0x0007b80001007387 */ /* 0x0009e80000100800 */
[----:B------:R-:W5:Y:S04]  /*10920*/  LDL.LU.64 R176, [R1+0x878] ;  /* 0x0008780001b07983 */ /* 0x000f680000300a00 */
[----:B------:R-:W5:Y:S04]  /*10930*/  LDL.LU.64 R178, [R1+0x8c8] ;  /* 0x0008c80001b27983 */ /* 0x000f680000300a00 */
[----:B-1----:R-:W5:Y:S01]  /*10940*/  LDL.LU.64 R192, [R1+0x808] ;  /* 0x0008080001c07983 */ /* 0x002f620000300a00 */
[----:B----4-:R-:W-:-:S03]  /*10950*/  IMAD.MOV.U32 R0, RZ, RZ, R157 ;  /* 0x000000ffff007224 */ /* 0x010fc600078e009d */
[----:B------:R-:W-:Y:S04]  /*10960*/  STL [R1+0x7c4], R156 ;  /* 0x0007c49c01007387 */ /* 0x000fe80000100800 */
[----:B------:R-:W-:Y:S04]  /*10970*/  STL [R1+0x7cc], R158 ;  /* 0x0007cc9e01007387 */ /* 0x000fe80000100800 */
[----:B------:R1:W-:Y:S04]  /*10980*/  STL [R1+0x7c0], R0 ;  /* 0x0007c00001007387 */ /* 0x0003e80000100800 */
[----:B------:R-:W-:Y:S01]  /*10990*/  STL [R1+0x7d4], R160 ;  /* 0x0007d4a001007387 */ /* 0x000fe20000100800 */
[----:B-1----:R-:W-:-:S05]  /*109a0*/  IMAD.MOV.U32 R0, RZ, RZ, R159 ;  /* 0x000000ffff007224 */ /* 0x002fca00078e009f */
        /* <DEDUP_REMOVED lines=11> */
[----:B-1----:R-:W-:-:S03]  /*10a60*/  IMAD.MOV.U32 R0, RZ, RZ, R199 ;  /* 0x000000ffff007224 */ /* 0x002fc600078e00c7 */
[----:B------:R-:W-:Y:S04]  /*10a70*/  STL [R1+0x7f4], R198 ;  /* 0x0007f4c601007387 */ /* 0x000fe80000100800 */
[----:B------:R1:W-:Y:S01]  /*10a80*/  STL [R1+0x7f0], R0 ;  /* 0x0007f00001007387 */ /* 0x0003e20000100800 */
[----:B------:R-:W-:Y:S01]  /*10a90*/  MOV R180, R164 ;  /* 0x000000a400b47202 */ /* 0x000fe20000000f00 */
[----:B------:R-:W-:Y:S02]  /*10aa0*/  IMAD.MOV.U32 R181, RZ, RZ, R165 ;  /* 0x000000ffffb57224 */ /* 0x000fe400078e00a5 */
[----:B------:R-:W-:Y:S01]  /*10ab0*/  STL [R1+0x7fc], R172 ;  /* 0x0007fcac01007387 */ /* 0x000fe20000100800 */
[----:B-1----:R-:W-:Y:S01]  /*10ac0*/  MOV R0, R173 ;  /* 0x000000ad00007202 */ /* 0x002fe20000000f00 */
[----:B------:R-:W-:Y:S01]  /*10ad0*/  IMAD.MOV.U32 R156, RZ, RZ, R186 ;  /* 0x000000ffff9c7224 */ /* 0x000fe200078e00ba */
[----:B------:R-:W-:-:S03]  /*10ae0*/  MOV R157, R187 ;  /* 0x000000bb009d7202 */ /* 0x000fc60000000f00 */
[----:B------:R1:W-:Y:S01]  /*10af0*/  STL [R1+0x7f8], R0 ;  /* 0x0007f80001007387 */ /* 0x0003e20000100800 */
[----:B------:R-:W-:Y:S02]  /*10b00*/  IMAD.MOV.U32 R182, RZ, RZ, R166 ;  /* 0x000000ffffb67224 */ /* 0x000fe400078e00a6 */
[----:B------:R-:W-:Y:S01]  /*10b10*/  IMAD.MOV.U32 R183, RZ, RZ, R167 ;  /* 0x000000ffffb77224 */ /* 0x000fe200078e00a7 */
[----:B------:R-:W-:Y:S01]  /*10b20*/  MOV R161, R191 ;  /* 0x000000bf00a17202 */ /* 0x000fe20000000f00 */
[----:B------:R-:W-:Y:S02]  /*10b30*/  IMAD.MOV.U32 R152, RZ, RZ, R162 ;  /* 0x000000ffff987224 */ /* 0x000fe400078e00a2 */
[----:B------:R-:W-:Y:S02]  /*10b40*/  IMAD.MOV.U32 R153, RZ, RZ, R163 ;  /* 0x000000ffff997224 */ /* 0x000fe400078e00a3 */
        /* <DEDUP_REMOVED lines=9> */
[----:B--2---:R-:W-:Y:S02]  /*10be0*/  IMAD.MOV.U32 R190, RZ, RZ, R170 ;  /* 0x000000ffffbe7224 */ /* 0x004fe400078e00aa */
[----:B------:R-:W-:Y:S02]  /*10bf0*/  IMAD.MOV.U32 R191, RZ, RZ, R171 ;  /* 0x000000ffffbf7224 */ /* 0x000fe400078e00ab */
[----:B---3--:R-:W-:Y:S02]  /*10c00*/  IMAD.MOV.U32 R196, RZ, RZ, R174 ;  /* 0x000000ffffc47224 */ /* 0x008fe400078e00ae */
[----:B------:R-:W-:Y:S01]  /*10c10*/  IMAD.MOV.U32 R197, RZ, RZ, R175 ;  /* 0x000000ffffc57224 */ /* 0x000fe200078e00af */
[----:B-----5:R2:W-:Y:S01]  /*10c20*/  STL [R1+0x804], R192 ;  /* 0x000804c001007387 */ /* 0x0205e20000100800 */
[----:B-1----:R-:W-:-:S03]  /*10c30*/  IMAD.MOV.U32 R0, RZ, RZ, R193 ;  /* 0x000000ffff007224 */ /* 0x002fc600078e00c1 */
[----:B------:R-:W3:Y:S04]  /*10c40*/  LDL.LU.64 R164, [R1+0x8d0] ;  /* 0x0008d00001a47983 */ /* 0x000ee80000300a00 */
[----:B------:R-:W4:Y:S04]  /*10c50*/  LDL.LU.64 R186, [R1+0x880] ;  /* 0x0008800001ba7983 */ /* 0x000f280000300a00 */
[----:B------:R-:W5:Y:S04]  /*10c60*/  LDL.LU.64 R166, [R1+0x8d8] ;  /* 0x0008d80001a67983 */ /* 0x000f680000300a00 */
[----:B------:R-:W3:Y:S04]  /*10c70*/  LDL.LU.64 R172, [R1+0x840] ;  /* 0x0008400001ac7983 */ /* 0x000ee80000300a00 */
[----:B------:R-:W5:Y:S01]  /*10c80*/  LDL.LU.64 R168, [R1+0x8e0] ;  /* 0x0008e00001a87983 */ /* 0x000f620000300a00 */
[----:B------:R-:W-:-:S03]  /*10c90*/  IMAD.MOV.U32 R184, RZ, RZ, R176 ;  /* 0x000000ffffb87224 */ /* 0x000fc600078e00b0 */
[----:B------:R-:W4:Y:S01]  /*10ca0*/  LDL.LU.64 R170, [R1+0x888] ;  /* 0x0008880001aa7983 */ /* 0x000f220000300a00 */
[----:B------:R-:W-:-:S03]  /*10cb0*/  MOV R185, R177 ;  /* 0x000000b100b97202 */ /* 0x000fc60000000f00 */
[----:B------:R1:W-:Y:S01]  /*10cc0*/  STL [R1+0x800], R0 ;  /* 0x0008000001007387 */ /* 0x0003e20000100800 */
[----:B------:R-:W-:-:S03]  /*10cd0*/  IMAD.MOV.U32 R198, RZ, RZ, R178 ;  /* 0x000000ffffc67224 */ /* 0x000fc600078e00b2 */
[----:B------:R-:W-:Y:S01]  /*10ce0*/  STL [R1+0x80c], R152 ;  /* 0x00080c9801007387 */ /* 0x000fe20000100800 */
[----:B------:R-:W-:-:S03]  /*10cf0*/  IMAD.MOV.U32 R199, RZ, RZ, R179 ;  /* 0x000000ffffc77224 */ /* 0x000fc600078e00b3 */
[----:B------:R-:W5:Y:S04]  /*10d00*/  LDL.LU.64 R174, [R1+0x890] ;  /* 0x0008900001ae7983 */ /* 0x000f680000300a00 */
[----:B------:R-:W5:Y:S04]  /*10d10*/  LDL.LU.64 R176, [R1+0x898] ;  /* 0x0008980001b07983 */ /* 0x000f680000300a00 */
[----:B------:R-:W5:Y:S04]  /*10d20*/  LDL.LU.64 R178, [R1+0x8f8] ;  /* 0x0008f80001b27983 */ /* 0x000f680000300a00 */
[----:B--2---:R-:W2:Y:S01]  /*10d30*/  LDL.LU.64 R192, [R1+0x848] ;  /* 0x0008480001c07983 */ /* 0x004ea20000300a00 */
[----:B-1----:R-:W-:-:S03]  /*10d40*/  MOV R0, R153 ;  /* 0x0000009900007202 */ /* 0x002fc60000000f00 */
[----:B------:R-:W-:Y:S04]  /*10d50*/  STL [R1+0x814], R154 ;  /* 0x0008149a01007387 */ /* 0x000fe80000100800 */
[----:B------:R1:W-:Y:S04]  /*10d60*/  STL [R1+0x808], R0 ;  /* 0x0008080001007387 */ /* 0x0003e80000100800 */
[----:B------:R-:W-:Y:S01]  /*10d70*/  STL [R1+0x81c], R156 ;  /* 0x00081c9c01007387 */ /* 0x000fe20000100800 */
[----:B-1----:R-:W-:-:S05]  /*10d80*/  IMAD.MOV.U32 R0, RZ, RZ, R155 ;  /* 0x000000ffff007224 */ /* 0x002fca00078e009b */
[----:B------:R1:W-:Y:S02]  /*10d90*/  STL [R1+0x810], R0 ;  /* 0x0008100001007387 */ /* 0x0003e40000100800 */
[----:B-1----:R-:W-:-:S05]  /*10da0*/  IMAD.MOV.U32 R0, RZ, RZ, R157 ;  /* 0x000000ffff007224 */ /* 0x002fca00078e009d */
[----:B------:R1:W-:Y:S04]  /*10db0*/  STL [R1+0x818], R0 ;  /* 0x0008180001007387 */ /* 0x0003e80000100800 */
[----:B------:R-:W-:Y:S01]  /*10dc0*/  STL [R1+0x824], R158 ;  /* 0x0008249e01007387 */ /* 0x000fe20000100800 */
[----:B-1----:R-:W-:-:S05]  /*10dd0*/  IMAD.MOV.U32 R0, RZ, RZ, R159 ;  /* 0x000000ffff007224 */ /* 0x002fca00078e009f */
[----:B------:R1:W-:Y:S04]  /*10de0*/  STL [R1+0x820], R0 ;  /* 0x0008200001007387 */ /* 0x0003e80000100800 */
[----:B------:R-:W-:Y:S01]  /*10df0*/  STL [R1+0x82c], R230 ;  /* 0x00082ce601007387 */ /* 0x000fe20000100800 */
[----:B-1----:R-:W-:-:S03]  /*10e00*/  MOV R0, R189 ;  /* 0x000000bd00007202 */ /* 0x002fc60000000f00 */
[----:B------:R-:W-:Y:S04]  /*10e10*/  STL [R1+0x828], R231 ;  /* 0x000828e701007387 */ /* 0x000fe80000100800 */
[----:B------:R-:W-:Y:S04]  /*10e20*/  STL [R1+0x834], R188 ;  /* 0x000834bc01007387 */ /* 0x000fe80000100800 */
[----:B------:R3:W-:Y:S02]  /*10e30*/  STL [R1+0x830], R0 ;  /* 0x0008300001007387 */ /* 0x0007e40000100800 */
[----:B---3--:R-:W-:-:S02]  /*10e40*/  IMAD.MOV.U32 R0, RZ, RZ, R173 ;  /* 0x000000ffff007224 */ /* 0x008fc400078e00ad */
[----:B------:R1:W-:Y:S04]  /*10e50*/  STL [R1+0x83c], R172 ;  /* 0x00083cac01007387 */ /* 0x0003e80000100800 */
[----:B------:R2:W-:Y:S01]  /*10e60*/  STL [R1+0x838], R0 ;  /* 0x0008380001007387 */ /* 0x0005e20000100800 */
[----:B----4-:R-:W-:Y:S02]  /*10e70*/  IMAD.MOV.U32 R188, RZ, RZ, R170 ;  /* 0x000000ffffbc7224 */ /* 0x010fe400078e00aa */
[----:B------:R-:W-:Y:S01]  /*10e80*/  IMAD.MOV.U32 R189, RZ, RZ, R171 ;  /* 0x000000ffffbd7224 */ /* 0x000fe200078e00ab */
[----:B-----5:R-:W-:Y:S01]  /*10e90*/  MOV R170, R174 ;  /* 0x000000ae00aa7202 */ /* 0x020fe20000000f00 */
[----:B------:R-:W-:Y:S02]  /*10ea0*/  IMAD.MOV.U32 R171, RZ, RZ, R175 ;  /* 0x000000ffffab7224 */ /* 0x000fe400078e00af */
[----:B-1----:R-:W-:Y:S01]  /*10eb0*/  IMAD.MOV.U32 R172, RZ, RZ, R178 ;  /* 0x000000ffffac7224 */ /* 0x002fe200078e00b2 */
[----:B--2---:R-:W-:Y:S01]  /*10ec0*/  MOV R0, R193 ;  /* 0x000000c100007202 */ /* 0x004fe20000000f00 */
[----:B------:R1:W-:Y:S01]  /*10ed0*/  STL [R1+0x844], R192 ;  /* 0x000844c001007387 */ /* 0x0003e20000100800 */
[----:B------:R-:W-:-:S03]  /*10ee0*/  IMAD.MOV.U32 R173, RZ, RZ, R179 ;  /* 0x000000ffffad7224 */ /* 0x000fc600078e00b3 */
[----:B------:R-:W2:Y:S04]  /*10ef0*/  LDL.LU.64 R174, [R1+0x900] ;  /* 0x0009000001ae7983 */ /* 0x000ea80000300a00 */
[----:B------:R-:W3:Y:S04]  /*10f00*/  LDL.LU.64 R178, [R1+0x908] ;  /* 0x0009080001b27983 */ /* 0x000ee80000300a00 */
[----:B------:R4:W-:Y:S04]  /*10f10*/  STL [R1+0x840], R0 ;  /* 0x0008400001007387 */ /* 0x0009e80000100800 */
        /* <DEDUP_REMOVED lines=10> */
[----:B------:R1:W-:Y:S02]  /*10fc0*/  STL [R1+0x858], R0 ;  /* 0x0008580001007387 */ /* 0x0003e40000100800 */
[----:B-1----:R-:W-:-:S05]  /*10fd0*/  MOV R0, R183 ;  /* 0x000000b700007202 */ /* 0x002fca0000000f00 */
[----:B------:R1:W-:Y:S04]  /*10fe0*/  STL [R1+0x860], R0 ;  /* 0x0008600001007387 */ /* 0x0003e80000100800 */
[----:B------:R-:W-:Y:S01]  /*10ff0*/  STL [R1+0x86c], R232 ;  /* 0x00086ce801007387 */ /* 0x000fe20000100800 */
[----:B-1----:R-:W-:-:S03]  /*11000*/  IMAD.MOV.U32 R0, RZ, RZ, R185 ;  /* 0x000000ffff007224 */ /* 0x002fc600078e00b9 */
[----:B------:R-:W-:Y:S04]  /*11010*/  STL [R1+0x868], R233 ;  /* 0x000868e901007387 */ /* 0x000fe80000100800 */
        /* <DEDUP_REMOVED lines=14> */
[----:B------:R-:W-:Y:S02]  /*11100*/  IMAD.MOV.U32 R170, RZ, RZ, R172 ;  /* 0x000000ffffaa7224 */ /* 0x000fe400078e00ac */
[----:B------:R-:W-:Y:S02]  /*11110*/  IMAD.MOV.U32 R171, RZ, RZ, R173 ;  /* 0x000000ffffab7224 */ /* 0x000fe400078e00ad */
[----:B--2---:R-:W-:Y:S01]  /*11120*/  IMAD.MOV.U32 R172, RZ, RZ, R174 ;  /* 0x000000ffffac7224 */ /* 0x004fe200078e00ae */
[----:B------:R-:W-:Y:S01]  /*11130*/  MOV R173, R175 ;  /* 0x000000af00ad7202 */ /* 0x000fe20000000f00 */
[----:B---3--:R-:W-:Y:S02]  /*11140*/  IMAD.MOV.U32 R174, RZ, RZ, R178 ;  /* 0x000000ffffae7224 */ /* 0x008fe400078e00b2 */
[----:B------:R-:W-:Y:S01]  /*11150*/  IMAD.MOV.U32 R175, RZ, RZ, R179 ;  /* 0x000000ffffaf7224 */ /* 0x000fe200078e00b3 */
[----:B-----5:R2:W-:Y:S04]  /*11160*/  STL [R1+0x89c], R192 ;  /* 0x00089cc001007387 */ /* 0x0205e80000100800 */
[----:B----4-:R-:W3:Y:S01]  /*11170*/  LDL.LU.64 R176, [R1+0x910] ;  /* 0x0009100001b07983 */ /* 0x010ee20000300a00 */
[----:B-1----:R-:W-:-:S03]  /*11180*/  MOV R0, R193 ;  /* 0x000000c100007202 */ /* 0x002fc60000000f00 */
[----:B------:R-:W4:Y:S04]  /*11190*/  LDL.LU.64 R178, [R1+0x918] ;  /* 0x0009180001b27983 */ /* 0x000f280000300a00 */
[----:B------:R1:W-:Y:S04]  /*111a0*/  STL [R1+0x898], R0 ;  /* 0x0008980001007387 */ /* 0x0003e80000100800 */
[----:B------:R-:W-:Y:S04]  /*111b0*/  STL [R1+0x8a4], R204 ;  /* 0x0008a4cc01007387 */ /* 0x000fe80000100800 */
[----:B--2---:R-:W2:Y:S01]  /*111c0*/  LDL.LU.64 R192, [R1+0x920] ;  /* 0x0009200001c07983 */ /* 0x004ea20000300a00 */
[----:B-1----:R-:W-:-:S03]  /*111d0*/  IMAD.MOV.U32 R0, RZ, RZ, R191 ;  /* 0x000000ffff007224 */ /* 0x002fc600078e00bf */
[----:B------:R-:W-:Y:S04]  /*111e0*/  STL [R1+0x8a0], R205 ;  /* 0x0008a0cd01007387 */ /* 0x000fe80000100800 */
[----:B------:R-:W-:Y:S04]  /*111f0*/  STL [R1+0x8ac], R234 ;  /* 0x0008acea01007387 */ /* 0x000fe80000100800 */
[----:B------:R-:W-:Y:S04]  /*11200*/  STL [R1+0x8a8], R235 ;  /* 0x0008a8eb01007387 */ /* 0x000fe80000100800 */
        /* <DEDUP_REMOVED lines=19> */
[----:B------:R-:W-:Y:S01]  /*11340*/  STL [R1+0x8ec], R236 ;  /* 0x0008ecec01007387 */ /* 0x000fe20000100800 */
[----:B-1----:R-:W-:-:S03]  /*11350*/  IMAD.MOV.U32 R0, RZ, RZ, R171 ;  /* 0x000000ffff007224 */ /* 0x002fc600078e00ab */
[----:B------:R-:W-:Y:S04]  /*11360*/  STL [R1+0x8e8], R237 ;  /* 0x0008e8ed01007387 */ /* 0x000fe80000100800 */
[----:B------:R-:W-:Y:S04]  /*11370*/  STL [R1+0x8f4], R170 ;  /* 0x0008f4aa01007387 */ /* 0x000fe80000100800 */
[----:B------:R-:W-:Y:S04]  /*11380*/  STL [R1+0x8fc], R172 ;  /* 0x0008fcac01007387 */ /* 0x000fe80000100800 */
[----:B------:R1:W-:Y:S04]  /*11390*/  STL [R1+0x8f0], R0 ;  /* 0x0008f00001007387 */ /* 0x0003e80000100800 */
[----:B------:R-:W-:Y:S01]  /*113a0*/  STL [R1+0x904], R174 ;  /* 0x000904ae01007387 */ /* 0x000fe20000100800 */
[----:B-1----:R-:W-:-:S05]  /*113b0*/  MOV R0, R173 ;  /* 0x000000ad00007202 */ /* 0x002fca0000000f00 */
[----:B------:R1:W-:Y:S02]  /*113c0*/  STL [R1+0x8f8], R0 ;  /* 0x0008f80001007387 */ /* 0x0003e40000100800 */
[----:B-1----:R-:W-:Y:S01]  /*113d0*/  IMAD.MOV.U32 R0, RZ, RZ, R175 ;  /* 0x000000ffff007224 */ /* 0x002fe200078e00af */
[----:B------:R-:W1:Y:S01]  /*113e0*/  S2R R3, SR_TID.X ;  /* 0x0000000000037919 */ /* 0x000e620000002100 */
[----:B------:R-:W-:Y:S01]  /*113f0*/  SHF.R.S32.HI R5, RZ, 0x1f, R242 ;  /* 0x0000001fff057819 */ /* 0x000fe200000114f2 */
[----:B---3--:R-:W-:Y:S04]  /*11400*/  STL [R1+0x90c], R176 ;  /* 0x00090cb001007387 */ /* 0x008fe80000100800 */
[----:B------:R3:W-:Y:S04]  /*11410*/  STL [R1+0x900], R0 ;  /* 0x0009000001007387 */ /* 0x0007e80000100800 */
[----:B----4-:R-:W-:Y:S01]  /*11420*/  STL [R1+0x914], R178 ;  /* 0x000914b201007387 */ /* 0x010fe20000100800 */
[----:B---3--:R-:W-:-:S05]  /*11430*/  IMAD.MOV.U32 R0, RZ, RZ, R177 ;  /* 0x000000ffff007224 */ /* 0x008fca00078e00b1 */
[----:B------:R3:W-:Y:S04]  /*11440*/  STL [R1+0x908], R0 ;  /* 0x0009080001007387 */ /* 0x0007e80000100800 */
[----:B--2---:R-:W-:Y:S01]  /*11450*/  STL [R1+0x91c], R192 ;  /* 0x00091cc001007387 */ /* 0x004fe20000100800 */
[----:B---3--:R-:W-:-:S05]  /*11460*/  IMAD.MOV.U32 R0, RZ, RZ, R179 ;  /* 0x000000ffff007224 */ /* 0x008fca00078e00b3 */
[----:B------:R2:W-:Y:S02]  /*11470*/  STL [R1+0x910], R0 ;  /* 0x0009100001007387 */ /* 0x0005e40000100800 */
[----:B--2---:R-:W-:-:S05]  /*11480*/  MOV R0, R193 ;  /* 0x000000c100007202 */ /* 0x004fca0000000f00 */
[----:B------:R2:W-:Y:S04]  /*11490*/  STL [R1+0x918], R0 ;  /* 0x0009180001007387 */ /* 0x0005e80000100800 */
[----:B------:R-:W-:Y:S01]  /*114a0*/  STL [R1+0x924], R194 ;  /* 0x000924c201007387 */ /* 0x000fe20000100800 */
[----:B--2---:R-:W-:-:S03]  /*114b0*/  IMAD.MOV.U32 R0, RZ, RZ, R195 ;  /* 0x000000ffff007224 */ /* 0x004fc600078e00c3 */
[----:B------:R2:W-:Y:S04]  /*114c0*/  STL [R1+0x92c], R6 ;  /* 0x00092c0601007387 */ /* 0x0005e80000100800 */
[----:B------:R3:W-:Y:S04]  /*114d0*/  STL [R1+0x920], R0 ;  /* 0x0009200001007387 */ /* 0x0007e80000100800 */
[----:B------:R4:W-:Y:S04]  /*114e0*/  STL [R1+0x928], R7 ;  /* 0x0009280701007387 */ /* 0x0009e80000100800 */
[----:B------:R-:W-:Y:S04]  /*114f0*/  STL [R1+0x32c], RZ ;  /* 0x00032cff01007387 */ /* 0x000fe80000100800 */
        /* <DEDUP_REMOVED lines=95> */
[----:B------:R-:W-:Y:S01]  /*11af0*/  STL [R1+0x31c], RZ ;  /* 0x00031cff01007387 */ /* 0x000fe20000100800 */
[----:B-1----:R-:W-:-:S03]  /*11b00*/  LOP3.LUT R252, R3, 0x7, RZ, 0xc0, !PT ;  /* 0x0000000703fc7812 */ /* 0x002fc600078ec0ff */
[----:B------:R-:W-:Y:S04]  /*11b10*/  STL [R1+0x300], RZ ;  /* 0x000300ff01007387 */ /* 0x000fe80000100800 */
[----:B------:R-:W-:Y:S01]  /*11b20*/  STL [R1+0x304], RZ ;  /* 0x000304ff01007387 */ /* 0x000fe20000100800 */
[----:B--2---:R-:W-:-:S03]  /*11b30*/  LOP3.LUT R6, R3, 0x3, RZ, 0xc0, !PT ;  /* 0x0000000303067812 */ /* 0x004fc600078ec0ff */
[----:B------:R-:W-:Y:S01]  /*11b40*/  STL [R1+0x308], RZ ;  /* 0x000308ff01007387 */ /* 0x000fe20000100800 */
[----:B---3--:R-:W-:-:S03]  /*11b50*/  LOP3.LUT R0, R3, 0x1c, RZ, 0xc0, !PT ;  /* 0x0000001c03007812 */ /* 0x008fc600078ec0ff */
[----:B------:R-:W-:Y:S01]  /*11b60*/  STL [R1+0x30c], RZ ;  /* 0x00030cff01007387 */ /* 0x000fe20000100800 */
[----:B------:R-:W-:-:S03]  /*11b70*/  LEA.HI R5, R5, R242, RZ, 0x5 ;  /* 0x000000f205057211 */ /* 0x000fc600078f28ff */
[----:B------:R-:W-:Y:S01]  /*11b80*/  STL [R1+0x2b0], RZ ;  /* 0x0002b0ff01007387 */ /* 0x000fe20000100800 */
[----:B------:R-:W-:-:S03]  /*11b90*/  IMAD R252, R252, 0x90, RZ ;  /* 0x00000090fcfc7824 */ /* 0x000fc600078e02ff */
[----:B------:R-:W-:Y:S01]  /*11ba0*/  STL [R1+0x2b4], RZ ;  /* 0x0002b4ff01007387 */ /* 0x000fe20000100800 */
[----:B------:R-:W-:-:S03]  /*11bb0*/  IMAD.SHL.U32 R3, R3, 0x2, RZ ;  /* 0x0000000203037824 */ /* 0x000fc600078e00ff */
[----:B------:R-:W-:Y:S01]  /*11bc0*/  STL [R1+0x2b8], RZ ;  /* 0x0002b8ff01007387 */ /* 0x000fe20000100800 */
[----:B----4-:R-:W-:-:S03]  /*11bd0*/  IMAD R7, R6, 0x120, R0 ;  /* 0x0000012006077824 */ /* 0x010fc600078e0200 */
[----:B------:R-:W-:Y:S01]  /*11be0*/  STL [R1+0x2bc], RZ ;  /* 0x0002bcff01007387 */ /* 0x000fe20000100800 */
[----:B------:R-:W-:-:S03]  /*11bf0*/  SHF.R.S32.HI R5, RZ, 0x5, R5 ;  /* 0x00000005ff057819 */ /* 0x000fc60000011405 */
[----:B------:R-:W-:Y:S04]  /*11c00*/  STL [R1+0x2a0], RZ ;  /* 0x0002a0ff01007387 */ /* 0x000fe80000100800 */
[----:B------:R-:W-:Y:S01]  /*11c10*/  STL [R1+0x2a4], RZ ;  /* 0x0002a4ff01007387 */ /* 0x000fe20000100800 */
[----:B------:R-:W-:-:S03]  /*11c20*/  LOP3.LUT R252, R252, 0x30, R3, 0x78, !PT ;  /* 0x00000030fcfc7812 */ /* 0x000fc600078e7803 */
[----:B------:R-:W-:Y:S04]  /*11c30*/  STL [R1+0x2a8], RZ ;  /* 0x0002a8ff01007387 */ /* 0x000fe80000100800 */
[----:B------:R-:W-:Y:S01]  /*11c40*/  STL [R1+0x2ac], RZ ;  /* 0x0002acff01007387 */ /* 0x000fe20000100800 */
[----:B------:R-:W-:-:S03]  /*11c50*/  LOP3.LUT R6, R7, 0x20, RZ, 0x3c, !PT ;  /* 0x0000002007067812 */ /* 0x000fc600078e3cff */
[----:B------:R-:W-:Y:S01]  /*11c60*/  STL [R1+0x290], RZ ;  /* 0x000290ff01007387 */ /* 0x000fe20000100800 */
[----:B------:R-:W-:-:S03]  /*11c70*/  VIADD R6, R5, 0xfffffffe ;  /* 0xfffffffe05067836 */ /* 0x000fc60000000000 */
[----:B------:R-:W-:Y:S04]  /*11c80*/  STL [R1+0x294], RZ ;  /* 0x000294ff01007387 */ /* 0x000fe80000100800 */
[----:B------:R-:W-:Y:S04]  /*11c90*/  STL [R1+0x298], RZ ;  /* 0x000298ff01007387 */ /* 0x000fe80000100800 */
[----:B------:R-:W-:Y:S04]  /*11ca0*/  STL [R1+0x29c], RZ ;  /* 0x00029cff01007387 */ /* 0x000fe80000100800 */
[----:B------:R1:W-:Y:S04]  /*11cb0*/  STL [R1+0x938], R5 ;  /* 0x0009380501007387 */ /* 0x0003e80000100800 */
[----:B------:R2:W-:Y:S01]  /*11cc0*/  STL [R1+0x960], R6 ;  /* 0x0009600601007387 */ /* 0x0005e20000100800 */
[----:B-1----:R-:W-:-:S05]  /*11cd0*/  LOP3.LUT R5, R252, 0x40, RZ, 0x3c, !PT ;  /* 0x00000040fc057812 */ /* 0x002fca00078e3cff */
[----:B------:R2:W-:Y:S01]  /*11ce0*/  STL [R1+0x948], R5 ;  /* 0x0009480501007387 */ /* 0x0005e20000100800 */
[----:B------:R-:W-:Y:S02]  /*11cf0*/  SHF.R.S32.HI R0, RZ, 0x1f, R2 ;  /* 0x0000001fff007819 */ /* 0x000fe40000011402 */
[----:B------:R-:W-:Y:S02]  /*11d00*/  SHF.R.S32.HI R3, RZ, 0x1f, R4 ;  /* 0x0000001fff037819 */ /* 0x000fe40000011404 */
[----:B------:R-:W-:Y:S02]  /*11d10*/  CS2R R200, SRZ ;  /* 0x0000000000c87805 */ /* 0x000fe4000001ff00 */
[C---:B------:R-:W-:Y:S01]  /*11d20*/  SHF.L.U64.HI R0, R2.reuse, 0x2, R0 ;  /* 0x0000000202007819 */ /* 0x040fe20000010200 */
[----:B------:R-:W-:Y:S01]  /*11d30*/  IMAD.SHL.U32 R2, R2, 0x4, RZ ;  /* 0x0000000402027824 */ /* 0x000fe200078e00ff */
[----:B------:R-:W-:Y:S02]  /*11d40*/  SHF.L.U64.HI R3, R4, 0x2, R3 ;  /* 0x0000000204037819 */ /* 0x000fe40000010203 */
[----:B------:R-:W-:-:S02]  /*11d50*/  CS2R R202, SRZ ;  /* 0x0000000000ca7805 */ /* 0x000fc4000001ff00 */
[----:B------:R-:W-:Y:S02]  /*11d60*/  SHF.L.U32 R4, R4, 0x2, RZ ;  /* 0x0000000204047819 */ /* 0x000fe400000006ff */
        /* <DEDUP_REMOVED lines=70> */
[----:B------:R-:W-:-:S02]  /*121d0*/  LOP3.LUT R9, R7, 0x40, RZ, 0x3c, !PT ;  /* 0x0000004007097812 */ /* 0x000fc400078e3cff */
[----:B------:R-:W-:Y:S01]  /*121e0*/  LOP3.LUT R8, R7, 0x60, RZ, 0x3c, !PT ;  /* 0x0000006007087812 */ /* 0x000fe200078e3cff */
[----:B------:R-:W-:Y:S01]  /*121f0*/  UMOV UR5, 0x1 ;  /* 0x0000000100057882 */ /* 0x000fe20000000000 */
[----:B--2---:R-:W-:-:S05]  /*12200*/  UMOV UR6, 0xffffffff ;  /* 0xffffffff00067882 */ /* 0x004fca0000000000 */
.L_x_1:
[----:B--2---:R-:W2:Y:S01]  /*12210*/  LDL.LU.64 R220, [R1+0x1e0] ;  /* 0x0001e00001dc7983 */ /* 0x004ea20000300a00 */
[----:B------:R-:W-:-:S04]  /*12220*/  DEPBAR.LE SB0, 0x2 ;  /* 0x000080800000791a */ /* 0x000fc80000000000 */
[----:B------:R-:W2:Y:S01]  /*12230*/  LDL.LU.64 R222, [R1+0x1e8] ;  /* 0x0001e80001de7983 */ /* 0x000ea20000300a00 */
[----:B------:R-:W-:-:S03]  /*12240*/  UIADD3 UR6, UR6, 0x1, URZ ;  /* 0x0000000106067890 */ /* 0x000fc6000fffe03f */
[----:B------:R-:W3:Y:S01]  /*12250*/  LDL.LU.64 R216, [R1+0x1b0] ;  /* 0x0001b00001d87983 */ /* 0x000ee20000300a00 */
[----:B------:R-:W-:-:S03]  /*12260*/  UISETP.GT.AND UP0, UPT, UR6, 0x1, UPT ;  /* 0x000000010600788c */ /* 0x000fc6000bf04270 */
[----:B------:R-:W3:Y:S01]  /*12270*/  LDL.LU.64 R218, [R1+0x1b8] ;  /* 0x0001b80001da7983 */ /* 0x000ee20000300a00 */
[----:B------:R-:W-:-:S03]  /*12280*/  USEL UR6, UR6, URZ, !UP0 ;  /* 0x0000003f06067287 */ /* 0x000fc6000c000000 */
[----:B------:R-:W4:Y:S01]  /*12290*/  LDL.LU.64 R224, [R1+0x1a0] ;  /* 0x0001a00001e07983 */ /* 0x000f220000300a00 */
[----:B------:R-:W-:Y:S01]  /*122a0*/  ULEA UR10, UR6, UR4, 0xe ;  /* 0x00000004060a7291 */ /* 0x000fe2000f8e703f */
[----:B------:R-:W-:Y:S01]  /*122b0*/  BAR.SYNC.DEFER_BLOCKING 0x0 ;  /* 0x0000000000007b1d */ /* 0x000fe20000010000 */
[----:B------:R-:W-:-:S05]  /*122c0*/  ULEA UR7, UR6, UR4, 0xd ;  /* 0x0000000406077291 */ /* 0x000fca000f8e683f */
[----:B------:R-:W4:Y:S04]  /*122d0*/  LDL.LU.64 R226, [R1+0x1a8] ;  /* 0x0001a80001e27983 */ /* 0x000f280000300a00 */
[----:B------:R-:W-:Y:S04]  /*122e0*/  STL [R1+0xc20], R177 ;  /* 0x000c20b101007387 */ /* 0x000fe80000100800 */
[----:B------:R-:W-:Y:S04]  /*122f0*/  STL [R1+0xc1c], R178 ;  /* 0x000c1cb201007387 */ /* 0x000fe80000100800 */
[----:B------:R-:W-:Y:S04]  /*12300*/  STL [R1+0xc18], R179 ;  /* 0x000c18b301007387 */ /* 0x000fe80000100800 */
[----:B------:R-:W-:Y:S04]  /*12310*/  STL [R1+0xc14], R192 ;  /* 0x000c14c001007387 */ /* 0x000fe80000100800 */
[----:B------:R-:W-:Y:S04]  /*12320*/  STL [R1+0xc10], R193 ;  /* 0x000c10c101007387 */ /* 0x000fe80000100800 */
[----:B------:R-:W-:Y:S04]  /*12330*/  STL [R1+0xc0c], R194 ;  /* 0x000c0cc201007387 */ /* 0x000fe80000100800 */
[----:B------:R-:W-:Y:S04]  /*12340*/  STL [R1+0xc08], R195 ;  /* 0x000c08c301007387 */ /* 0x000fe80000100800 */
[----:B------:R-:W-:Y:S04]  /*12350*/  STL [R1+0x97c], R2 ;  /* 0x00097c0201007387 */ /* 0x000fe80000100800 */
[----:B-----5:R-:W1:Y:S04]  /*12360*/  LDSM.16.M88.4 R12, [R252+UR10+0x400] ;  /* 0x0004000afc0c783b */ /* 0x020e680008000200 */
[----:B------:R-:W-:Y:S04]  /*12370*/  STL [R1+0x978], R0 ;  /* 0x0009780001007387 */ /* 0x000fe80000100800 */
[----:B------:R1:W-:Y:S04]  /*12380*/  STL [R1+0x970], R4 ;  /* 0x0009700401007387 */ /* 0x0003e80000100800 */
[----:B------:R-:W1:Y:S04]  /*12390*/  LDSM.16.M88.4 R16, [R252+UR10+0x800] ;  /* 0x0008000afc10783b */ /* 0x000e680008000200 */
[----:B------:R-:W1:Y:S02]  /*123a0*/  LDSM.16.M88.4 R20, [R252+UR10+0xc00] ;  /* 0x000c000afc14783b */ /* 0x000e640008000200 */
[----:B-1----:R-:W-:-:S02]  /*123b0*/  LOP3.LUT R4, R7, 0x20, RZ, 0x3c, !PT ;  /* 0x0000002007047812 */ /* 0x002fc400078e3cff */
[----:B------:R-:W1:Y:S04]  /*123c0*/  LDSM.16.M88.4 R24, [R252+UR10+0x1000] ;  /* 0x0010000afc18783b */ /* 0x000e680008000200 */
[----:B------:R-:W-:Y:S04]  /*123d0*/  LDS R204, [R7+UR7+0x8000] ;  /* 0x0080000707cc7984 */ /* 0x000fe80008000800 */
[----:B------:R-:W-:Y:S04]  /*123e0*/  LDS R206, [R7+UR7+0x8400] ;  /* 0x0084000707ce7984 */ /* 0x000fe80008000800 */
[----:B------:R-:W-:Y:S04]  /*123f0*/  LDS R205, [R4+UR7+0x8000] ;  /* 0x0080000704cd7984 */ /* 0x000fe80008000800 */
[----:B------:R-:W-:Y:S04]  /*12400*/  LDS R207, [R4+UR7+0x8400] ;  /* 0x0084000704cf7984 */ /* 0x000fe80008000800 */
[----:B------:R-:W-:Y:S04]  /*12410*/  LDSM.16.M88.4 R8, [R252+UR10] ;  /* 0x0000000afc08783b */ /* 0x000fe80008000200 */
[----:B------:R-:W1:Y:S04]  /*12420*/  LDSM.16.M88.4 R28, [R252+UR10+0x1400] ;  /* 0x0014000afc1c783b */ /* 0x000e680008000200 */
        /* <DEDUP_REMOVED lines=10> */
[----:B------:R2:W-:Y:S04]  /*124d0*/  STL [R1+0x96c], R3 ;  /* 0x00096c0301007387 */ /* 0x0005e80000100800 */
[----:B------:R-:W-:Y:S04]  /*124e0*/  STL [R1+0xbe4], R14 ;  /* 0x000be40e01007387 */ /* 0x000fe80000100800 */
[----:B------:R-:W-:Y:S04]  /*124f0*/  STL [R1+0xbe0], R15 ;  /* 0x000be00f01007387 */ /* 0x000fe80000100800 */
[----:B------:R-:W-:Y:S04]  /*12500*/  STL [R1+0xbec], R18 ;  /* 0x000bec1201007387 */ /* 0x000fe80000100800 */
[----:B------:R-:W-:Y:S04]  /*12510*/  STL [R1+0xbe8], R19 ;  /* 0x000be81301007387 */ /* 0x000fe80000100800 */
[----:B------:R-:W-:Y:S04]  /*12520*/  STL [R1+0xbd8], R22 ;  /* 0x000bd81601007387 */ /* 0x000fe80000100800 */
[----:B------:R-:W-:Y:S04]  /*12530*/  STL [R1+0xbd4], R23 ;  /* 0x000bd41701007387 */ /* 0x000fe80000100800 */
[----:B-1----:R-:W-:Y:S04]  /*12540*/  STL [R1+0xbd0], R26 ;  /* 0x000bd01a01007387 */ /* 0x002fe80000100800 */
        /* <DEDUP_REMOVED lines=23> */
[----:B------:R-:W-:Y:S01]  /*126c0*/  STL [R1+0x974], R252 ;  /* 0x000974fc01007387 */ /* 0x000fe20000100800 */
[----:B--2---:R-:W-:-:S15]  /*126d0*/  HMMA.1688.F32.TF32 R220, R204, R8, R220 ;  /* 0x00000008ccdc723c */ /* 0x004fde00000810dc */
[----:B------:R-:W-:-:S08]  /*126e0*/  NOP ;  /* 0x0000000000007918 */ /* 0x000fd00000000000 */
[----:B------:R1:W-:Y:S01]  /*126f0*/  STL.64 [R1+0x1c0], R220 ;  /* 0x0001c0dc01007387 */ /* 0x0003e20000100a00 */
[----:B------:R-:W-:-:S03]  /*12700*/  IMAD.MOV.U32 R3, RZ, RZ, R223 ;  /* 0x000000ffff037224 */ /* 0x000fc600078e00df */
[----:B------:R2:W-:Y:S04]  /*12710*/  STL [R1+0x1c8], R222 ;  /* 0x0001c8de01007387 */ /* 0x0005e80000100800 */
[----:B-1----:R-:W4:Y:S04]  /*12720*/  LDL.LU.64 R220, [R1+0x190] ;  /* 0x0001900001dc7983 */ /* 0x002f280000300a00 */
[----:B--2---:R-:W2:Y:S01]  /*12730*/  LDL.LU.64 R222, [R1+0x198] ;  /* 0x0001980001de7983 */ /* 0x004ea20000300a00 */
[----:B---3--:R-:W-:-:S15]  /*12740*/  HMMA.1688.F32.TF32 R216, R204, R12, R216 ;  /* 0x0000000cccd8723c */ /* 0x008fde00000810d8 */
[----:B------:R-:W-:-:S08]  /*12750*/  NOP ;  /* 0x0000000000007918 */ /* 0x000fd00000000000 */
[----:B------:R1:W-:Y:S01]  /*12760*/  STL [R1+0x14c], R219 ;  /* 0x00014cdb01007387 */ /* 0x0003e20000100800 */
[----:B------:R-:W-:Y:S01]  /*12770*/  IMAD.MOV.U32 R193, RZ, RZ, R216 ;  /* 0x000000ffffc17224 */ /* 0x000fe200078e00d8 */
[----:B------:R-:W-:Y:S01]  /*12780*/  MOV R194, R217 ;  /* 0x000000d900c27202 */ /* 0x000fe20000000f00 */
[----:B------:R-:W-:Y:S01]  /*12790*/  IMAD.MOV.U32 R195, RZ, RZ, R218 ;  /* 0x000000ffffc37224 */ /* 0x000fe200078e00da */
[----:B------:R-:W3:Y:S04]  /*127a0*/  LDL.LU.64 R228, [R1+0x180] ;  /* 0x0001800001e47983 */ /* 0x000ee80000300a00 */
[----:B------:R-:W3:Y:S04]  /*127b0*/  LDL.LU.64 R230, [R1+0x188] ;  /* 0x0001880001e67983 */ /* 0x000ee80000300a00 */
[----:B------:R-:W3:Y:S04]  /*127c0*/  LDL.LU.64 R216, [R1+0x170] ;  /* 0x0001700001d87983 */ /* 0x000ee80000300a00 */
[----:B-1----:R-:W3:Y:S01]  /*127d0*/  LDL.LU.64 R218, [R1+0x178] ;  /* 0x0001780001da7983 */ /* 0x002ee20000300a00 */
[----:B----4-:R-:W-:-:S15]  /*127e0*/  HMMA.1688.F32.TF32 R224, R204, R16, R224 ;  /* 0x00000010cce0723c */ /* 0x010fde00000810e0 */
[----:B------:R-:W-:-:S09]  /*127f0*/  NOP ;  /* 0x0000000000007918 */ /* 0x000fd20000000000 */
[----:B------:R-:W-:Y:S01]  /*12800*/  IMAD.MOV.U32 R177, RZ, RZ, R224 ;  /* 0x000000ffffb17224 */ /* 0x000fe200078e00e0 */
[----:B------:R-:W-:Y:S01]  /*12810*/  MOV R179, R226 ;  /* 0x000000e200b37202 */ /* 0x000fe20000000f00 */
[----:B------:R-:W-:Y:S02]  /*12820*/  IMAD.MOV.U32 R178, RZ, RZ, R225 ;  /* 0x000000ffffb27224 */ /* 0x000fe400078e00e1 */
[----:B------:R-:W-:Y:S01]  /*12830*/  IMAD.MOV.U32 R192, RZ, RZ, R227 ;  /* 0x000000ffffc07224 */ /* 0x000fe200078e00e3 */
[----:B------:R-:W4:Y:S04]  /*12840*/  LDL.LU.64 R224, [R1+0xc0] ;  /* 0x0000c00001e07983 */ /* 0x000f280000300a00 */
[----:B------:R-:W4:Y:S01]  /*12850*/  LDL.LU.64 R226, [R1+0xc8] ;  /* 0x0000c80001e27983 */ /* 0x000f220000300a00 */
[----:B--2---:R-:W-:Y:S03]  /*12860*/  HMMA.1688.F32.TF32 R232, R204, R20, R220 ;  /* 0x00000014cce8723c */ /* 0x004fe600000810dc */
[----:B------:R-:W2:Y:S04]  /*12870*/  LDL.LU.64 R220, [R1+0xb0] ;  /* 0x0000b00001dc7983 */ /* 0x000ea80000300a00 */
[----:B------:R-:W2:-:S15]  /*12880*/  LDL.LU.64 R222, [R1+0xb8] ;  /* 0x0000b80001de7983 */ /* 0x000e9e0000300a00 */
[----:B------:R-:W-:-:S01]  /*12890*/  NOP ;  /* 0x0000000000007918 */ /* 0x000fc20000000000 */
[----:B------:R-:W-:Y:S04]  /*128a0*/  STL [R1+0xc00], R232 ;  /* 0x000c00e801007387 */ /* 0x000fe80000100800 */
[----:B------:R-:W-:Y:S04]  /*128b0*/  STL [R1+0xbfc], R233 ;  /* 0x000bfce901007387 */ /* 0x000fe80000100800 */
[----:B------:R-:W-:Y:S01]  /*128c0*/  STL [R1+0xbf8], R234 ;  /* 0x000bf8ea01007387 */ /* 0x000fe20000100800 */
[C---:B---3--:R-:W-:Y:S03]  /*128d0*/  HMMA.1688.F32.TF32 R228, R204.reuse, R24, R228 ;  /* 0x00000018cce4723c */ /* 0x048fe600000810e4 */
[----:B------:R1:W-:Y:S03]  /*128e0*/  STL [R1+0xbf4], R235 ;  /* 0x000bf4eb01007387 */ /* 0x0003e60000100800 */
[----:B------:R-:W-:-:S15]  /*128f0*/  HMMA.1688.F32.TF32 R216, R204, R28, R216 ;  /* 0x0000001cccd8723c */ /* 0x000fde00000810d8 */
[----:B------:R-:W-:-:S02]  /*12900*/  NOP ;  /* 0x0000000000007918 */ /* 0x000fc40000000000 */
[----:B------:R3:W-:Y:S04]  /*12910*/  STL.64 [R1+0x180], R228 ;  /* 0x000180e401007387 */ /* 0x0007e80000100a00 */
[----:B------:R3:W-:Y:S03]  /*12920*/  STL.64 [R1+0x188], R230 ;  /* 0x000188e601007387 */ /* 0x0007e60000100a00 */
[----:B-1----:R-:W-:Y:S01]  /*12930*/  IMAD.MOV.U32 R235, RZ, RZ, R216 ;  /* 0x000000ffffeb7224 */ /* 0x002fe200078e00d8 */
[----:B------:R-:W-:Y:S01]  /*12940*/  MOV R18, R218 ;  /* 0x000000da00127202 */ /* 0x000fe20000000f00 */
[----:B------:R-:W-:Y:S02]  /*12950*/  IMAD.MOV.U32 R46, RZ, RZ, R217 ;  /* 0x000000ffff2e7224 */ /* 0x000fe400078e00d9 */
[----:B------:R-:W-:Y:S01]  /*12960*/  IMAD.MOV.U32 R19, RZ, RZ, R219 ;  /* 0x000000ffff137224 */ /* 0x000fe200078e00db */
[----:B------:R-:W2:Y:S04]  /*12970*/  LDL.LU.64 R216, [R1+0xa0] ;  /* 0x0000a00001d87983 */ /* 0x000ea80000300a00 */
[----:B------:R-:W2:Y:S01]  /*12980*/  LDL.LU.64 R218, [R1+0xa8] ;  /* 0x0000a80001da7983 */ /* 0x000ea20000300a00 */
[----:B----4-:R-:W-:Y:S03]  /*12990*/  HMMA.1688.F32.TF32 R224, R204, R32, R224 ;  /* 0x00000020cce0723c */ /* 0x010fe600000810e0 */
[----:B------:R1:W-:Y:S04]  /*129a0*/  STL [R1+0xc04], R235 ;  /* 0x000c04eb01007387 */ /* 0x0003e80000100800 */
[----:B------:R-:W4:Y:S04]  /*129b0*/  LDL.LU.64 R236, [R1+0x90] ;  /* 0x0000900001ec7983 */ /* 0x000f280000300a00 */
[----:B------:R-:W4:Y:S04]  /*129c0*/  LDL.LU.64 R238, [R1+0x98] ;  /* 0x0000980001ee7983 */ /* 0x000f280000300a00 */
[----:B---3--:R-:W3:Y:S04]  /*129d0*/  LDL.LU.64 R228, [R1+0x80] ;  /* 0x0000800001e47983 */ /* 0x008ee80000300a00 */
[----:B------:R-:W3:Y:S05]  /*129e0*/  LDL.LU.64 R230, [R1+0x88] ;  /* 0x0000880001e67983 */ /* 0x000eea0000300a00 */
[----:B------:R-:W-:Y:S01]  /*129f0*/  IMAD.MOV.U32 R14, RZ, RZ, R224 ;  /* 0x000000ffff0e7224 */ /* 0x000fe200078e00e0 */
[----:B------:R-:W-:Y:S01]  /*12a00*/  MOV R42, R226 ;  /* 0x000000e2002a7202 */ /* 0x000fe20000000f00 */
[----:B------:R-:W-:-:S02]  /*12a10*/  IMAD.MOV.U32 R15, RZ, RZ, R225 ;  /* 0x000000ffff0f7224 */ /* 0x000fc400078e00e1 */
[----:B------:R-:W-:Y:S01]  /*12a20*/  IMAD.MOV.U32 R22, RZ, RZ, R227 ;  /* 0x000000ffff167224 */ /* 0x000fe200078e00e3 */
[----:B------:R-:W4:Y:S04]  /*12a30*/  LDL.LU.64 R224, [R1+0x70] ;  /* 0x0000700001e07983 */ /* 0x000f280000300a00 */
[----:B------:R-:W4:Y:S01]  /*12a40*/  LDL.LU.64 R226, [R1+0x78] ;  /* 0x0000780001e27983 */ /* 0x000f220000300a00 */
[----:B--2---:R-:W-:-:S15]  /*12a50*/  HMMA.1688.F32.TF32 R220, R204, R36, R220 ;  /* 0x00000024ccdc723c */ /* 0x004fde00000810dc */
[----:B------:R-:W-:-:S09]  /*12a60*/  NOP ;  /* 0x0000000000007918 */ /* 0x000fd20000000000 */
[----:B-1----:R-:W-:Y:S01]  /*12a70*/  IMAD.MOV.U32 R235, RZ, RZ, R220 ;  /* 0x000000ffffeb7224 */ /* 0x002fe200078e00dc */
[----:B------:R-:W-:Y:S01]  /*12a80*/  MOV R233, R222 ;  /* 0x000000de00e97202 */ /* 0x000fe20000000f00 */
[----:B------:R-:W-:Y:S02]  /*12a90*/  IMAD.MOV.U32 R232, RZ, RZ, R221 ;  /* 0x000000ffffe87224 */ /* 0x000fe400078e00dd */
[----:B------:R-:W-:Y:S01]  /*12aa0*/  IMAD.MOV.U32 R234, RZ, RZ, R223 ;  /* 0x000000ffffea7224 */ /* 0x000fe200078e00df */
[----:B------:R-:W2:Y:S04]  /*12ab0*/  LDL.LU.64 R220, [R1+0x30] ;  /* 0x0000300001dc7983 */ /* 0x000ea80000300a00 */
[----:B------:R-:W2:Y:S01]  /*12ac0*/  LDL.LU.64 R222, [R1+0x38] ;  /* 0x0000380001de7983 */ /* 0x000ea20000300a00 */
[----:B------:R-:W-:-:S02]  /*12ad0*/  LOP3.LUT R0, R7, 0x40, RZ, 0x3c, !PT ;  /* 0x0000004007007812 */ /* 0x000fc400078e3cff */
[----:B------:R-:W-:Y:S01]  /*12ae0*/  LOP3.LUT R252, R7, 0x60, RZ, 0x3c, !PT ;  /* 0x0000006007fc7812 */ /* 0x000fe200078e3cff */
[----:B------:R-:W-:-:S15]  /*12af0*/  HMMA.1688.F32.TF32 R216, R204, R40, R216 ;  /* 0x00000028ccd8723c */ /* 0x000fde00000810d8 */
[----:B------:R-:W-:-:S09]  /*12b00*/  NOP ;  /* 0x0000000000007918 */ /* 0x000fd20000000000 */
[----:B------:R-:W-:Y:S01]  /*12b10*/  IMAD.MOV.U32 R23, RZ, RZ, R216 ;  /* 0x000000ffff177224 */ /* 0x000fe200078e00d8 */
[----:B------:R-:W-:Y:S01]  /*12b20*/  MOV R6, R218 ;  /* 0x000000da00067202 */ /* 0x000fe20000000f00 */
[----:B------:R-:W-:Y:S02]  /*12b30*/  IMAD.MOV.U32 R26, RZ, RZ, R217 ;  /* 0x000000ffff1a7224 */ /* 0x000fe400078e00d9 */
[----:B------:R-:W-:Y:S02]  /*12b40*/  IMAD.MOV.U32 R5, RZ, RZ, R219 ;  /* 0x000000ffff057224 */ /* 0x000fe400078e00db */
[C---:B------:R-:W-:Y:S01]  /*12b50*/  HMMA.1688.F32.TF32 R216, R204.reuse, R44, R200 ;  /* 0x0000002cccd8723c */ /* 0x040fe200000810c8 */
[----:B------:R-:W-:Y:S04]  /*12b60*/  LDS R200, [R0+UR7+0x8000] ;  /* 0x0080000700c87984 */ /* 0x000fe80008000800 */
[----:B------:R-:W-:Y:S04]  /*12b70*/  LDS R202, [R0+UR7+0x8400] ;  /* 0x0084000700ca7984 */ /* 0x000fe80008000800 */
[----:B------:R-:W-:Y:S04]  /*12b80*/  LDS R201, [R252+UR7+0x8000] ;  /* 0x00800007fcc97984 */ /* 0x000fe80008000800 */
[----:B------:R-:W1:Y:S01]  /*12b90*/  LDS R203, [R252+UR7+0x8400] ;  /* 0x00840007fccb7984 */ /* 0x000e620008000800 */
[----:B----4-:R-:W-:Y:S06]  /*12ba0*/  HMMA.1688.F32.TF32 R224, R204, R56, R224 ;  /* 0x00000038cce0723c */ /* 0x010fec00000810e0 */
[C---:B-1----:R-:W-:Y:S06]  /*12bb0*/  HMMA.1688.F32.TF32 R132, R200.reuse, R8, R132 ;  /* 0x00000008c884723c */ /* 0x042fec0000081084 */
[C---:B------:R-:W-:Y:S06]  /*12bc0*/  HMMA.1688.F32.TF32 R124, R200.reuse, R16, R124 ;  /* 0x00000010c87c723c */ /* 0x040fec000008107c */
[C---:B------:R-:W-:Y:S06]  /*12bd0*/  HMMA.1688.F32.TF32 R128, R200.reuse, R12, R128 ;  /* 0x0000000cc880723c */ /* 0x040fec0000081080 */
[C---:B------:R-:W-:Y:S06]  /*12be0*/  HMMA.1688.F32.TF32 R120, R200.reuse, R20, R120 ;  /* 0x00000014c878723c */ /* 0x040fec0000081078 */
[C---:B------:R-:W-:Y:S06]  /*12bf0*/  HMMA.1688.F32.TF32 R116, R200.reuse, R24, R116 ;  /* 0x00000018c874723c */ /* 0x040fec0000081074 */
[C---:B------:R-:W-:Y:S06]  /*12c00*/  HMMA.1688.F32.TF32 R112, R200.reuse, R28, R112 ;  /* 0x0000001cc870723c */ /* 0x040fec0000081070 */
[C---:B------:R-:W-:Y:S01]  /*12c10*/  HMMA.1688.F32.TF32 R108, R200.reuse, R32, R108 ;  /* 0x00000020c86c723c */ /* 0x040fe2000008106c */
[----:B------:R-:W-:Y:S05]  /*12c20*/  STL [R1+0xf4], R225 ;  /* 0x0000f4e101007387 */ /* 0x000fea0000100800 */
[C---:B------:R-:W-:Y:S01]  /*12c30*/  HMMA.1688.F32.TF32 R104, R200.reuse, R36, R104 ;  /* 0x00000024c868723c */ /* 0x040fe20000081068 */
[----:B------:R-:W-:Y:S01]  /*12c40*/  IMAD.MOV.U32 R71, RZ, RZ, R134 ;  /* 0x000000ffff477224 */ /* 0x000fe200078e0086 */
[----:B------:R-:W-:Y:S04]  /*12c50*/  STL.64 [R1+0xf8], R226 ;  /* 0x0000f8e201007387 */ /* 0x000fe80000100a00 */
[C---:B------:R-:W-:Y:S06]  /*12c60*/  HMMA.1688.F32.TF32 R100, R200.reuse, R40, R100 ;  /* 0x00000028c864723c */ /* 0x040fec0000081064 */
[----:B------:R-:W-:Y:S06]  /*12c70*/  HMMA.1688.F32.TF32 R96, R200, R44, R96 ;  /* 0x0000002cc860723c */ /* 0x000fec0000081060 */
[----:B--2---:R-:W-:-:S15]  /*12c80*/  HMMA.1688.F32.TF32 R220, R204, R60, R220 ;  /* 0x0000003cccdc723c */ /* 0x004fde00000810dc */
[----:B------:R-:W-:-:S08]  /*12c90*/  NOP ;  /* 0x0000000000007918 */ /* 0x000fd00000000000 */
[----:B------:R-:W-:Y:S04]  /*12ca0*/  STL.64 [R1+0xe0], R220 ;  /* 0x0000e0dc01007387 */ /* 0x000fe80000100a00 */
[----:B------:R-:W-:Y:S04]  /*12cb0*/  STL [R1+0xa0], R132 ;  /* 0x0000a08401007387 */ /* 0x000fe80000100800 */
[----:B------:R-:W-:Y:S04]  /*12cc0*/  STL [R1+0xac], R135 ;  /* 0x0000ac8701007387 */ /* 0x000fe80000100800 */
[----:B------:R-:W-:Y:S04]  /*12cd0*/  STL [R1+0xb80], R71 ;  /* 0x000b804701007387 */ /* 0x000fe80000100800 */
[----:B------:R-:W-:Y:S04]  /*12ce0*/  STL [R1+0x84], R125 ;  /* 0x0000847d01007387 */ /* 0x000fe80000100800 */
[----:B------:R-:W-:Y:S04]  /*12cf0*/  STL.64 [R1+0x90], R128 ;  /* 0x0000908001007387 */ /* 0x000fe80000100a00 */
[----:B------:R-:W-:Y:S04]  /*12d00*/  STL.64 [R1+0x98], R130 ;  /* 0x0000988201007387 */ /* 0x000fe80000100a00 */
[----:B------:R-:W-:Y:S04]  /*12d10*/  STL.64 [R1+0x88], R126 ;  /* 0x0000887e01007387 */ /* 0x000fe80000100a00 */
[----:B------:R-:W-:Y:S04]  /*12d20*/  STL.64 [R1+0x70], R120 ;  /* 0x0000707801007387 */ /* 0x000fe80000100a00 */
[----:B------:R-:W-:Y:S04]  /*12d30*/  STL.64 [R1+0x78], R122 ;  /* 0x0000787a01007387 */ /* 0x000fe80000100a00 */
[----:B------:R-:W-:Y:S04]  /*12d40*/  STL.64 [R1+0x60], R116 ;  /* 0x0000607401007387 */ /* 0x000fe80000100a00 */
[----:B------:R-:W-:Y:S04]  /*12d50*/  STL.64 [R1+0x68], R118 ;  /* 0x0000687601007387 */ /* 0x000fe80000100a00 */
[----:B------:R1:W-:Y:S04]  /*12d60*/  STL.64 [R1+0x50], R112 ;  /* 0x0000507001007387 */ /* 0x0003e80000100a00 */
[----:B------:R2:W-:Y:S04]  /*12d70*/  STL.64 [R1+0x58], R114 ;  /* 0x0000587201007387 */ /* 0x0005e80000100a00 */
[----:B------:R-:W-:Y:S04]  /*12d80*/  STL.64 [R1+0x40], R108 ;  /* 0x0000406c01007387 */ /* 0x000fe80000100a00 */
[----:B------:R-:W-:Y:S04]  /*12d90*/  STL.64 [R1+0x48], R110 ;  /* 0x0000486e01007387 */ /* 0x000fe80000100a00 */
[----:B------:R-:W-:Y:S04]  /*12da0*/  STL.64 [R1+0x20], R104 ;  /* 0x0000206801007387 */ /* 0x000fe80000100a00 */
[----:B------:R-:W-:Y:S04]  /*12db0*/  STL.64 [R1+0x28], R106 ;  /* 0x0000286a01007387 */ /* 0x000fe80000100a00 */
[----:B------:R-:W-:Y:S04]  /*12dc0*/  STL.64 [R1+0x10], R100 ;  /* 0x0000106401007387 */ /* 0x000fe80000100a00 */
[----:B------:R-:W-:Y:S04]  /*12dd0*/  STL.64 [R1+0x18], R102 ;  /* 0x0000186601007387 */ /* 0x000fe80000100a00 */
[----:B------:R4:W-:Y:S04]  /*12de0*/  STL.64 [R1], R96 ;  /* 0x0000006001007387 */ /* 0x0009e80000100a00 */
[----:B-1----:R-:W3:Y:S04]  /*12df0*/  LDL.LU.64 R112, [R1+0x280] ;  /* 0x0002800001707983 */ /* 0x002ee80000300a00 */
[----:B--2---:R-:W3:Y:S01]  /*12e00*/  LDL.LU.64 R114, [R1+0x288] ;  /* 0x0002880001727983 */ /* 0x004ee20000300a00 */
[----:B------:R-:W-:-:S15]  /*12e10*/  HMMA.1688.F32.TF32 R136, R204, R68, R136 ;  /* 0x00000044cc88723c */ /* 0x000fde0000081088 */
[----:B------:R-:W-:-:S09]  /*12e20*/  NOP ;  /* 0x0000000000007918 */ /* 0x000fd20000000000 */
[----:B------:R-:W-:Y:S01]  /*12e30*/  IMAD.MOV.U32 R62, RZ, RZ, R136 ;  /* 0x000000ffff3e7224 */ /* 0x000fe200078e0088 */
[----:B------:R-:W-:Y:S01]  /*12e40*/  MOV R63, R139 ;  /* 0x0000008b003f7202 */ /* 0x000fe20000000f00 */
[----:B------:R-:W-:Y:S01]  /*12e50*/  IMAD.MOV.U32 R58, RZ, RZ, R137 ;  /* 0x000000ffff3a7224 */ /* 0x000fe200078e0089 */
[----:B------:R-:W-:Y:S01]  /*12e60*/  LDS R136, [R7+UR7+0x8080] ;  /* 0x0080800707887984 */ /* 0x000fe20008000800 */
[----:B------:R-:W-:-:S03]  /*12e70*/  IMAD.MOV.U32 R59, RZ, RZ, R138 ;  /* 0x000000ffff3b7224 */ /* 0x000fc600078e008a */
[----:B------:R-:W-:Y:S04]  /*12e80*/  LDS R138, [R7+UR7+0x8480] ;  /* 0x00848007078a7984 */ /* 0x000fe80008000800 */
[----:B------:R-:W-:Y:S04]  /*12e90*/  LDS R137, [R4+UR7+0x8080] ;  /* 0x0080800704897984 */ /* 0x000fe80008000800 */
[----:B------:R-:W3:Y:S01]  /*12ea0*/  LDS R139, [R4+UR7+0x8480] ;  /* 0x00848007048b7984 */ /* 0x000ee20008000800 */
[----:B------:R-:W-:Y:S01]  /*12eb0*/  HMMA.1688.F32.TF32 R248, R200, R48, R92 ;  /* 0x00000030c8f8723c */ /* 0x000fe2000008105c */
[----:B------:R-:W-:-:S02]  /*12ec0*/  IMAD.MOV.U32 R70, RZ, RZ, R133 ;  /* 0x000000ffff467224 */ /* 0x000fc400078e0085 */
[----:B------:R-:W2:Y:S03]  /*12ed0*/  LDL.LU.64 R132, [R1+0x270] ;  /* 0x0002700001847983 */ /* 0x000ea60000300a00 */
[C---:B------:R-:W-:Y:S01]  /*12ee0*/  HMMA.1688.F32.TF32 R240, R200.reuse, R52, R88 ;  /* 0x00000034c8f0723c */ /* 0x040fe20000081058 */
[----:B------:R-:W2:Y:S01]  /*12ef0*/  LDL.LU.64 R134, [R1+0x278] ;  /* 0x0002780001867983 */ /* 0x000ea20000300a00 */
[----:B------:R-:W-:Y:S01]  /*12f00*/  MOV R2, R98 ;  /* 0x0000006200027202 */ /* 0x000fe20000000f00 */
[----:B------:R-:W-:Y:S02]  /*12f10*/  IMAD.MOV.U32 R0, RZ, RZ, R99 ;  /* 0x000000ffff007224 */ /* 0x000fe400078e0063 */
[----:B----4-:R-:W4:Y:S01]  /*12f20*/  LDL.LU.64 R96, [R1+0x260] ;  /* 0x0002600001607983 */ /* 0x010f220000300a00 */
[C---:B------:R-:W-:Y:S03]  /*12f30*/  HMMA.1688.F32.TF32 R72, R200.reuse, R56, R72 ;  /* 0x00000038c848723c */ /* 0x040fe60000081048 */
[----:B------:R-:W4:Y:S03]  /*12f40*/  LDL.LU.64 R98, [R1+0x268] ;  /* 0x0002680001627983 */ /* 0x000f260000300a00 */
[----:B------:R-:W-:Y:S01]  /*12f50*/  HMMA.1688.F32.TF32 R76, R200, R60, R76 ;  /* 0x0000003cc84c723c */ /* 0x000fe2000008104c */
[----:B------:R-:W4:Y:S01]  /*12f60*/  LDL.LU.64 R100, [R1+0x250] ;  /* 0x0002500001647983 */ /* 0x000f220000300a00 */
[----:B------:R-:W-:-:S03]  /*12f70*/  IMAD.MOV.U32 R71, RZ, RZ, R124 ;  /* 0x000000ffff477224 */ /* 0x000fc600078e007c */
[----:B------:R-:W4:Y:S01]  /*12f80*/  LDL.LU.64 R102, [R1+0x258] ;  /* 0x0002580001667983 */ /* 0x000f220000300a00 */
[C---:B------:R-:W-:Y:S03]  /*12f90*/  HMMA.1688.F32.TF32 R80, R200.reuse, R64, R80 ;  /* 0x00000040c850723c */ /* 0x040fe60000081050 */
[----:B------:R-:W2:Y:S03]  /*12fa0*/  LDL.LU.64 R128, [R1+0x240] ;  /* 0x0002400001807983 */ /* 0x000ea60000300a00 */
[----:B------:R-:W-:Y:S01]  /*12fb0*/  HMMA.1688.F32.TF32 R84, R200, R68, R84 ;  /* 0x00000044c854723c */ /* 0x000fe20000081054 */
[----:B------:R-:W2:Y:S04]  /*12fc0*/  LDL.LU.64 R130, [R1+0x248] ;  /* 0x0002480001827983 */ /* 0x000ea80000300a00 */
[----:B------:R-:W4:Y:S04]  /*12fd0*/  LDL.LU.64 R124, [R1+0x230] ;  /* 0x00023000017c7983 */ /* 0x000f280000300a00 */
[----:B------:R-:W4:Y:S04]  /*12fe0*/  LDL.LU.64 R126, [R1+0x238] ;  /* 0x00023800017e7983 */ /* 0x000f280000300a00 */
[----:B------:R-:W2:Y:S04]  /*12ff0*/  LDL.LU.64 R120, [R1+0x220] ;  /* 0x0002200001787983 */ /* 0x000ea80000300a00 */
[----:B------:R-:W2:Y:S04]  /*13000*/  LDL.LU.64 R122, [R1+0x228] ;  /* 0x00022800017a7983 */ /* 0x000ea80000300a00 */
[----:B------:R-:W2:Y:S04]  /*13010*/  LDL.LU.64 R116, [R1+0x210] ;  /* 0x0002100001747983 */ /* 0x000ea80000300a00 */
[----:B------:R-:W2:Y:S04]  /*13020*/  LDL.LU.64 R118, [R1+0x218] ;  /* 0x0002180001767983 */ /* 0x000ea80000300a00 */
[----:B------:R-:W2:Y:S04]  /*13030*/  LDL.LU.64 R104, [R1+0x200] ;  /* 0x0002000001687983 */ /* 0x000ea80000300a00 */
[----:B------:R-:W2:Y:S04]  /*13040*/  LDL.LU.64 R106, [R1+0x208] ;  /* 0x00020800016a7983 */ /* 0x000ea80000300a00 */
[----:B------:R-:W2:Y:S04]  /*13050*/  LDL.LU.64 R108, [R1+0x1f0] ;  /* 0x0001f000016c7983 */ /* 0x000ea80000300a00 */
[----:B------:R-:W2:Y:S04]  /*13060*/  LDL.LU.64 R110, [R1+0x1f8] ;  /* 0x0001f800016e7983 */ /* 0x000ea80000300a00 */
        /* <DEDUP_REMOVED lines=11> */
[----:B------:R1:W-:Y:S01]  /*13120*/  STL.64 [R1+0xb58], R84 ;  /* 0x000b585401007387 */ /* 0x0003e20000100a00 */
[----:B---3--:R-:W-:Y:S03]  /*13130*/  HMMA.1688.F32.TF32 R88, R136, R8, R112 ;  /* 0x000000088858723c */ /* 0x008fe60000081070 */
[----:B------:R-:W3:Y:S04]  /*13140*/  LDL.LU.64 R112, [R1+0x310] ;  /* 0x0003100001707983 */ /* 0x000ee80000300a00 */
[----:B------:R-:W3:Y:S04]  /*13150*/  LDL.LU.64 R114, [R1+0x318] ;  /* 0x0003180001727983 */ /* 0x000ee80000300a00 */
[----:B-1----:R-:W3:Y:S04]  /*13160*/  LDL.LU.64 R84, [R1+0x300] ;  /* 0x0003000001547983 */ /* 0x002ee80000300a00 */
[----:B------:R-:W3:Y:S01]  /*13170*/  LDL.LU.64 R86, [R1+0x308] ;  /* 0x0003080001567983 */ /* 0x000ee20000300a00 */
[----:B------:R-:W-:Y:S01]  /*13180*/  HMMA.1688.F32.TF32 R228, R204, R52, R228 ;  /* 0x00000034cce4723c */ /* 0x000fe200000810e4 */
[----:B------:R-:W-:Y:S01]  /*13190*/  IMAD.MOV.U32 R66, RZ, RZ, R222 ;  /* 0x000000ffff427224 */ /* 0x000fe200078e00de */
[----:B------:R-:W-:Y:S01]  /*131a0*/  MOV R50, R223 ;  /* 0x000000df00327202 */ /* 0x000fe20000000f00 */
[----:B------:R-:W-:Y:S04]  /*131b0*/  LDS R201, [R252+UR7+0x8080] ;  /* 0x00808007fcc97984 */ /* 0x000fe80008000800 */
[----:B------:R-:W-:Y:S04]  /*131c0*/  LDS R203, [R252+UR7+0x8480] ;  /* 0x00848007fccb7984 */ /* 0x000fe80008000800 */
[----:B------:R-:W-:Y:S04]  /*131d0*/  STL.64 [R1+0xb70], R90 ;  /* 0x000b705a01007387 */ /* 0x000fe80000100a00 */
[----:B------:R1:W-:Y:S04]  /*131e0*/  STL.64 [R1+0xb68], R88 ;  /* 0x000b685801007387 */ /* 0x0003e80000100a00 */
[----:B------:R-:W3:Y:S04]  /*131f0*/  LDL.LU.64 R80, [R1+0x2b0] ;  /* 0x0002b00001507983 */ /* 0x000ee80000300a00 */
[----:B------:R-:W3:Y:S04]  /*13200*/  LDL.LU.64 R82, [R1+0x2b8] ;  /* 0x0002b80001527983 */ /* 0x000ee80000300a00 */
[----:B------:R-:W2:Y:S04]  /*13210*/  LDL.LU.64 R76, [R1+0x2a0] ;  /* 0x0002a000014c7983 */ /* 0x000ea80000300a00 */
[----:B------:R-:W2:Y:S04]  /*13220*/  LDL.LU.64 R78, [R1+0x2a8] ;  /* 0x0002a800014e7983 */ /* 0x000ea80000300a00 */
[----:B------:R-:W3:Y:S04]  /*13230*/  LDL.LU.64 R72, [R1+0x290] ;  /* 0x0002900001487983 */ /* 0x000ee80000300a00 */
[----:B------:R-:W3:Y:S01]  /*13240*/  LDL.LU.64 R74, [R1+0x298] ;  /* 0x00029800014a7983 */ /* 0x000ee20000300a00 */
[----:B------:R-:W-:Y:S01]  /*13250*/  IMAD.MOV.U32 R38, RZ, RZ, R228 ;  /* 0x000000ffff267224 */ /* 0x000fe200078e00e4 */
[----:B------:R-:W-:Y:S01]  /*13260*/  MOV R34, R230 ;  /* 0x000000e600227202 */ /* 0x000fe20000000f00 */
[----:B------:R-:W-:Y:S01]  /*13270*/  IMAD.MOV.U32 R39, RZ, RZ, R229 ;  /* 0x000000ffff277224 */ /* 0x000fe200078e00e5 */
[----:B------:R-:W3:Y:S01]  /*13280*/  LDL.LU R248, [R1+0x1c0] ;  /* 0x0001c00001f87983 */ /* 0x000ee20000300800 */
[----:B------:R-:W-:-:S03]  /*13290*/  IMAD.MOV.U32 R35, RZ, RZ, R231 ;  /* 0x000000ffff237224 */ /* 0x000fc600078e00e7 */
[----:B------:R-:W3:Y:S04]  /*132a0*/  LDL.LU R249, [R1+0x1c4] ;  /* 0x0001c40001f97983 */ /* 0x000ee80000300800 */
[----:B------:R-:W3:Y:S01]  /*132b0*/  LDL.LU R250, [R1+0x1c8] ;  /* 0x0001c80001fa7983 */ /* 0x000ee20000300800 */
[----:B-1----:R-:W-:Y:S01]  /*132c0*/  IMAD.MOV.U32 R88, RZ, RZ, R193 ;  /* 0x000000ffff587224 */ /* 0x002fe200078e00c1 */
[----:B------:R-:W-:Y:S01]  /*132d0*/  MOV R89, R194 ;  /* 0x000000c200597202 */ /* 0x000fe20000000f00 */
[----:B------:R-:W-:Y:S02]  /*132e0*/  IMAD.MOV.U32 R90, RZ, RZ, R195 ;  /* 0x000000ffff5a7224 */ /* 0x000fe400078e00c3 */
[----:B------:R-:W-:Y:S01]  /*132f0*/  IMAD.MOV.U32 R240, RZ, RZ, R235 ;  /* 0x000000fffff07224 */ /* 0x000fe200078e00eb */
[----:B----4-:R-:W-:Y:S06]  /*13300*/  HMMA.1688.F32.TF32 R228, R136, R28, R124 ;  /* 0x0000001c88e4723c */ /* 0x010fec000008107c */
[----:B------:R-:W-:Y:S07]  /*13310*/  HMMA.1688.F32.TF32 R220, R204, R64, R244 ;  /* 0x00000040ccdc723c */ /* 0x000fee00000810f4 */
[----:B------:R-:W-:-:S05]  /*13320*/  LOP3.LUT R247, R7, 0x40, RZ, 0x3c, !PT ;  /* 0x0000004007f77812 */ /* 0x000fca00078e3cff */
[----:B------:R-:W-:Y:S04]  /*13330*/  LDS R200, [R247+UR7+0x8080] ;  /* 0x00808007f7c87984 */ /* 0x000fe80008000800 */
[----:B------:R-:W1:Y:S01]  /*13340*/  LDS R202, [R247+UR7+0x8480] ;  /* 0x00848007f7ca7984 */ /* 0x000e620008000800 */
[----:B--2---:R-:W-:Y:S07]  /*13350*/  HMMA.1688.F32.TF32 R124, R136, R60, R76 ;  /* 0x0000003c887c723c */ /* 0x004fee000008104c */
[----:B------:R-:W-:Y:S01]  /*13360*/  IMAD.MOV.U32 R76, RZ, RZ, R177 ;  /* 0x000000ffff4c7224 */ /* 0x000fe200078e00b1 */
[----:B------:R-:W-:Y:S01]  /*13370*/  MOV R77, R178 ;  /* 0x000000b2004d7202 */ /* 0x000fe20000000f00 */
[----:B------:R-:W2:Y:S01]  /*13380*/  LDL.LU R177, [R1+0xc20] ;  /* 0x000c200001b17983 */ /* 0x000ea20000300800 */
[----:B------:R-:W-:-:S02]  /*13390*/  IMAD.MOV.U32 R78, RZ, RZ, R179 ;  /* 0x000000ffff4e7224 */ /* 0x000fc400078e00b3 */
[----:B------:R-:W-:Y:S01]  /*133a0*/  IMAD.MOV.U32 R79, RZ, RZ, R192 ;  /* 0x000000ffff4f7224 */ /* 0x000fe200078e00c0 */
[----:B------:R-:W2:Y:S04]  /*133b0*/  LDL.LU R178, [R1+0xc1c] ;  /* 0x000c1c0001b27983 */ /* 0x000ea80000300800 */
[----:B------:R-:W2:Y:S04]  /*133c0*/  LDL.LU R179, [R1+0xc18] ;  /* 0x000c180001b37983 */ /* 0x000ea80000300800 */
[----:B------:R-:W4:Y:S04]  /*133d0*/  LDL.LU R192, [R1+0xc14] ;  /* 0x000c140001c07983 */ /* 0x000f280000300800 */
[----:B------:R-:W4:Y:S04]  /*133e0*/  LDL.LU R193, [R1+0xc10] ;  /* 0x000c100001c17983 */ /* 0x000f280000300800 */
[----:B------:R-:W4:Y:S04]  /*133f0*/  LDL.LU R194, [R1+0xc0c] ;  /* 0x000c0c0001c27983 */ /* 0x000f280000300800 */
[----:B------:R-:W4:Y:S04]  /*13400*/  LDL.LU R195, [R1+0xc08] ;  /* 0x000c080001c37983 */ /* 0x000f280000300800 */
[----:B------:R-:W4:Y:S04]  /*13410*/  LDL.LU R91, [R1+0x14c] ;  /* 0x00014c00015b7983 */ /* 0x000f280000300800 */
[----:B------:R-:W2:Y:S01]  /*13420*/  LDL.LU R235, [R1+0xc04] ;  /* 0x000c040001eb7983 */ /* 0x000ea20000300800 */
[----:B------:R-:W-:Y:S03]  /*13430*/  HMMA.1688.F32.TF32 R236, R204, R48, R236 ;  /* 0x00000030ccec723c */ /* 0x000fe600000810ec */
[----:B------:R-:W-:Y:S04]  /*13440*/  LDS R204, [R7+UR7+0x8800] ;  /* 0x0088000707cc7984 */ /* 0x000fe80008000800 */
[----:B------:R-:W-:Y:S04]  /*13450*/  LDS R206, [R7+UR7+0x8c00] ;  /* 0x008c000707ce7984 */ /* 0x000fe80008000800 */
[----:B------:R-:W-:Y:S04]  /*13460*/  LDS R205, [R4+UR7+0x8800] ;  /* 0x0088000704cd7984 */ /* 0x000fe80008000800 */
[----:B------:R-:W4:Y:S09]  /*13470*/  LDS R207, [R4+UR7+0x8c00] ;  /* 0x008c000704cf7984 */ /* 0x000f320008000800 */
[----:B------:R-:W-:Y:S01]  /*13480*/  IMAD.MOV.U32 R27, RZ, RZ, R236 ;  /* 0x000000ffff1b7224 */ /* 0x000fe200078e00ec */
[----:B------:R-:W-:Y:S01]  /*13490*/  MOV R30, R238 ;  /* 0x000000ee001e7202 */ /* 0x000fe20000000f00 */
[----:B------:R-:W-:-:S02]  /*134a0*/  IMAD.MOV.U32 R43, RZ, RZ, R237 ;  /* 0x000000ffff2b7224 */ /* 0x000fc400078e00ed */
[----:B------:R-:W-:Y:S02]  /*134b0*/  IMAD.MOV.U32 R31, RZ, RZ, R239 ;  /* 0x000000ffff1f7224 */ /* 0x000fe400078e00ef */
[C---:B------:R-:W-:Y:S06]  /*134c0*/  HMMA.1688.F32.TF32 R236, R136.reuse, R24, R128 ;  /* 0x0000001888ec723c */ /* 0x040fec0000081080 */
[----:B---3--:R-:W-:Y:S06]  /*134d0*/  HMMA.1688.F32.TF32 R128, R136, R64, R72 ;  /* 0x000000408880723c */ /* 0x008fec0000081048 */
[-C--:B-1----:R-:W-:Y:S01]  /*134e0*/  HMMA.1688.F32.TF32 R72, R200, R32.reuse, R160 ;  /* 0x00000020c848723c */ /* 0x082fe200000810a0 */
[----:B------:R-:W-:Y:S01]  /*134f0*/  IMAD.MOV.U32 R241, RZ, RZ, R232 ;  /* 0x000000fffff17224 */ /* 0x000fe200078e00e8 */
[----:B------:R-:W-:Y:S01]  /*13500*/  MOV R242, R233 ;  /* 0x000000e900f27202 */ /* 0x000fe20000000f00 */
[----:B------:R-:W-:Y:S01]  /*13510*/  IMAD.MOV.U32 R47, RZ, RZ, R224 ;  /* 0x000000ffff2f7224 */ /* 0x000fe200078e00e0 */
[----:B------:R-:W3:Y:S01]  /*13520*/  LDL.LU R232, [R1+0xc00] ;  /* 0x000c000001e87983 */ /* 0x000ee20000300800 */
[----:B------:R-:W-:Y:S01]  /*13530*/  IMAD.MOV.U32 R243, RZ, RZ, R234 ;  /* 0x000000fffff37224 */ /* 0x000fe200078e00ea */
[C---:B------:R-:W-:Y:S02]  /*13540*/  HMMA.1688.F32.TF32 R224, R136.reuse, R32, R120 ;  /* 0x0000002088e0723c */ /* 0x040fe40000081078 */
[----:B------:R-:W3:Y:S01]  /*13550*/  LDL.LU R233, [R1+0xbfc] ;  /* 0x000bfc0001e97983 */ /* 0x000ee20000300800 */
[----:B------:R-:W-:Y:S01]  /*13560*/  IMAD.MOV.U32 R51, RZ, RZ, R220 ;  /* 0x000000ffff337224 */ /* 0x000fe200078e00dc */
[----:B------:R-:W-:Y:S01]  /*13570*/  MOV R55, R223 ;  /* 0x000000df00377202 */ /* 0x000fe20000000f00 */
[----:B------:R-:W-:Y:S01]  /*13580*/  IMAD.MOV.U32 R67, RZ, RZ, R221 ;  /* 0x000000ffff437224 */ /* 0x000fe200078e00dd */
[----:B------:R-:W-:Y:S01]  /*13590*/  HMMA.1688.F32.TF32 R120, R136, R56, R80 ;  /* 0x000000388878723c */ /* 0x000fe20000081050 */
[----:B------:R-:W3:Y:S01]  /*135a0*/  LDL.LU R234, [R1+0xbf8] ;  /* 0x000bf80001ea7983 */ /* 0x000ee20000300800 */
[----:B------:R-:W-:-:S03]  /*135b0*/  IMAD.MOV.U32 R54, RZ, RZ, R222 ;  /* 0x000000ffff367224 */ /* 0x000fc600078e00de */
[----:B------:R-:W3:Y:S01]  /*135c0*/  LDL.LU R80, [R1+0x180] ;  /* 0x0001800001507983 */ /* 0x000ee20000300800 */
[C---:B------:R-:W-:Y:S03]  /*135d0*/  HMMA.1688.F32.TF32 R92, R136.reuse, R12, R132 ;  /* 0x0000000c885c723c */ /* 0x040fe60000081084 */
[----:B------:R-:W3:Y:S03]  /*135e0*/  LDL.LU R81, [R1+0x184] ;  /* 0x0001840001517983 */ /* 0x000ee60000300800 */
[----:B------:R-:W-:Y:S01]  /*135f0*/  HMMA.1688.F32.TF32 R220, R136, R36, R116 ;  /* 0x0000002488dc723c */ /* 0x000fe20000081074 */
[----:B------:R-:W3:Y:S01]  /*13600*/  LDL.LU R82, [R1+0x188] ;  /* 0x0001880001527983 */ /* 0x000ee20000300800 */
[----:B------:R-:W-:-:S03]  /*13610*/  IMAD.MOV.U32 R251, RZ, RZ, R3 ;  /* 0x000000fffffb7224 */ /* 0x000fc600078e0003 */
[----:B------:R-:W3:Y:S01]  /*13620*/  LDL.LU R83, [R1+0x18c] ;  /* 0x00018c0001537983 */ /* 0x000ee20000300800 */
[----:B------:R-:W-:Y:S01]  /*13630*/  HMMA.1688.F32.TF32 R140, R200, R12, R140 ;  /* 0x0000000cc88c723c */ /* 0x000fe2000008108c */
[----:B------:R-:W-:-:S05]  /*13640*/  IMAD.MOV.U32 R3, RZ, RZ, R75 ;  /* 0x000000ffff037224 */ /* 0x000fca00078e004b */
[----:B------:R-:W-:Y:S01]  /*13650*/  HMMA.1688.F32.TF32 R96, R136, R16, R96 ;  /* 0x000000108860723c */ /* 0x000fe20000081060 */
[----:B------:R-:W-:Y:S01]  /*13660*/  IMAD.MOV.U32 R13, RZ, RZ, R72 ;  /* 0x000000ffff0d7224 */ /* 0x000fe200078e0048 */
[----:B------:R-:W-:Y:S01]  /*13670*/  MOV R12, R73 ;  /* 0x00000049000c7202 */ /* 0x000fe20000000f00 */
[----:B------:R-:W-:-:S03]  /*13680*/  IMAD.MOV.U32 R73, RZ, RZ, R46 ;  /* 0x000000ffff497224 */ /* 0x000fc600078e002e */
[----:B------:R-:W-:Y:S01]  /*13690*/  HMMA.1688.F32.TF32 R100, R136, R20, R100 ;  /* 0x000000148864723c */ /* 0x000fe20000081064 */
[----:B------:R-:W-:-:S05]  /*136a0*/  IMAD.MOV.U32 R75, RZ, RZ, R19 ;  /* 0x000000ffff4b7224 */ /* 0x000fca00078e0013 */
[C---:B------:R-:W-:Y:S06]  /*136b0*/  HMMA.1688.F32.TF32 R104, R136.reuse, R40, R104 ;  /* 0x000000288868723c */ /* 0x040fec0000081068 */
[C---:B------:R-:W-:Y:S06]  /*136c0*/  HMMA.1688.F32.TF32 R108, R136.reuse, R44, R108 ;  /* 0x0000002c886c723c */ /* 0x040fec000008106c */
[C---:B------:R-:W-:Y:S06]  /*136d0*/  HMMA.1688.F32.TF32 R112, R136.reuse, R48, R112 ;  /* 0x000000308870723c */ /* 0x040fec0000081070 */
[C---:B------:R-:W-:Y:S06]  /*136e0*/  HMMA.1688.F32.TF32 R116, R136.reuse, R52, R84 ;  /* 0x000000348874723c */ /* 0x040fec0000081054 */
[----:B------:R-:W-:Y:S06]  /*136f0*/  HMMA.1688.F32.TF32 R132, R136, R68, R212 ;  /* 0x000000448884723c */ /* 0x000fec00000810d4 */
[C---:B------:R-:W-:Y:S07]  /*13700*/  HMMA.1688.F32.TF32 R136, R200.reuse, R8, R208 ;  /* 0x00000008c888723c */ /* 0x040fee00000810d0 */
[----:B------:R-:W-:Y:S01]  /*13710*/  IMAD.MOV.U32 R8, RZ, RZ, R74 ;  /* 0x000000ffff087224 */ /* 0x000fe200078e004a */
[----:B------:R-:W-:Y:S01]  /*13720*/  MOV R74, R18 ;  /* 0x00000012004a7202 */ /* 0x000fe20000000f00 */
[----:B------:R-:W-:Y:S01]  /*13730*/  IMAD.MOV.U32 R84, RZ, RZ, R14 ;  /* 0x000000ffff547224 */ /* 0x000fe200078e000e */
[----:B------:R-:W-:Y:S01]  /*13740*/  HMMA.1688.F32.TF32 R144, R200, R16, R144 ;  /* 0x00000010c890723c */ /* 0x000fe20000081090 */
[----:B------:R-:W-:Y:S01]  /*13750*/  IMAD.MOV.U32 R85, RZ, RZ, R15 ;  /* 0x000000ffff557224 */ /* 0x000fe200078e000f */
[----:B------:R-:W-:Y:S01]  /*13760*/  MOV R86, R42 ;  /* 0x0000002a00567202 */ /* 0x000fe20000000f00 */
[----:B------:R-:W-:-:S03]  /*13770*/  IMAD.MOV.U32 R87, RZ, RZ, R22 ;  /* 0x000000ffff577224 */ /* 0x000fc600078e0016 */
[C---:B------:R-:W-:Y:S06]  /*13780*/  HMMA.1688.F32.TF32 R148, R200.reuse, R20, R148 ;  /* 0x00000014c894723c */ /* 0x040fec0000081094 */
[C---:B------:R-:W-:Y:S06]  /*13790*/  HMMA.1688.F32.TF32 R152, R200.reuse, R24, R152 ;  /* 0x00000018c898723c */ /* 0x040fec0000081098 */
[C---:B------:R-:W-:Y:S06]  /*137a0*/  HMMA.1688.F32.TF32 R156, R200.reuse, R28, R156 ;  /* 0x0000001cc89c723c */ /* 0x040fec000008109c */
[C---:B------:R-:W-:Y:S06]  /*137b0*/  HMMA.1688.F32.TF32 R244, R200.reuse, R36, R180 ;  /* 0x00000024c8f4723c */ /* 0x040fec00000810b4 */
[C---:B------:R-:W-:Y:S06]  /*137c0*/  HMMA.1688.F32.TF32 R212, R200.reuse, R40, R184 ;  /* 0x00000028c8d4723c */ /* 0x040fec00000810b8 */
[C---:B------:R-:W-:Y:S06]  /*137d0*/  HMMA.1688.F32.TF32 R160, R200.reuse, R48, R196 ;  /* 0x00000030c8a0723c */ /* 0x040fec00000810c4 */
[C---:B------:R-:W-:Y:S06]  /*137e0*/  HMMA.1688.F32.TF32 R164, R200.reuse, R52, R164 ;  /* 0x00000034c8a4723c */ /* 0x040fec00000810a4 */
[C---:B------:R-:W-:Y:S06]  /*137f0*/  HMMA.1688.F32.TF32 R168, R200.reuse, R56, R168 ;  /* 0x00000038c8a8723c */ /* 0x040fec00000810a8 */
[----:B------:R-:W-:Y:S01]  /*13800*/  HMMA.1688.F32.TF32 R172, R200, R60, R172 ;  /* 0x0000003cc8ac723c */ /* 0x000fe200000810ac */
[----:B--2---:R-:W-:-:S05]  /*13810*/  IMAD.MOV.U32 R72, RZ, RZ, R235 ;  /* 0x000000ffff487224 */ /* 0x004fca00078e00eb */
[C---:B------:R-:W-:Y:S01]  /*13820*/  HMMA.1688.F32.TF32 R208, R200.reuse, R44, R188 ;  /* 0x0000002cc8d0723c */ /* 0x040fe200000810bc */
[----:B------:R-:W3:Y:S04]  /*13830*/  LDL.LU R235, [R1+0xbf4] ;  /* 0x000bf40001eb7983 */ /* 0x000ee80000300800 */
[----:B------:R-:W2:Y:S04]  /*13840*/  LDL.LU R46, [R1+0xbf0] ;  /* 0x000bf000012e7983 */ /* 0x000ea80000300800 */
[----:B------:R-:W3:Y:S04]  /*13850*/  LDL.LU R18, [R1+0xbec] ;  /* 0x000bec0001127983 */ /* 0x000ee80000300800 */
[----:B------:R-:W3:Y:S01]  /*13860*/  LDL.LU R19, [R1+0xbe8] ;  /* 0x000be80001137983 */ /* 0x000ee20000300800 */
[C---:B------:R-:W-:Y:S03]  /*13870*/  HMMA.1688.F32.TF32 R176, R200.reuse, R64, R176 ;  /* 0x00000040c8b0723c */ /* 0x040fe600000810b0 */
[----:B------:R-:W2:Y:S03]  /*13880*/  LDL.LU R14, [R1+0xbe4] ;  /* 0x000be400010e7983 */ /* 0x000ea60000300800 */
[----:B----4-:R-:W-:Y:S01]  /*13890*/  HMMA.1688.F32.TF32 R192, R200, R68, R192 ;  /* 0x00000044c8c0723c */ /* 0x010fe200000810c0 */
[----:B------:R-:W2:Y:S04]  /*138a0*/  LDL.LU R15, [R1+0xbe0] ;  /* 0x000be000010f7983 */ /* 0x000ea80000300800 */
[----:B------:R-:W4:Y:S01]  /*138b0*/  LDL.LU R42, [R1+0xbdc] ;  /* 0x000bdc00012a7983 */ /* 0x000f220000300800 */
[----:B------:R-:W-:Y:S03]  /*138c0*/  HMMA.1688.F32.TF32 R200, R204, R10, R248 ;  /* 0x0000000accc8723c */ /* 0x000fe600000810f8 */
[----:B------:R-:W2:Y:S04]  /*138d0*/  LDL.LU R22, [R1+0xbd8] ;  /* 0x000bd80001167983 */ /* 0x000ea80000300800 */
[----:B------:R-:W-:Y:S01]  /*138e0*/  IMAD.MOV.U32 R248, RZ, RZ, R23 ;  /* 0x000000fffff87224 */ /* 0x000fe200078e0017 */
[----:B------:R-:W-:Y:S01]  /*138f0*/  LOP3.LUT R9, R7, 0x40, RZ, 0x3c, !PT ;  /* 0x0000004007097812 */ /* 0x000fe200078e3cff */
[----:B------:R-:W2:Y:S01]  /*13900*/  LDL.LU R23, [R1+0xbd4] ;  /* 0x000bd40001177983 */ /* 0x000ea20000300800 */
[----:B------:R-:W-:-:S03]  /*13910*/  IMAD.MOV.U32 R249, RZ, RZ, R26 ;  /* 0x000000fffff97224 */ /* 0x000fc600078e001a */
[----:B------:R-:W4:Y:S01]  /*13920*/  LDL.LU R26, [R1+0xbd0] ;  /* 0x000bd000011a7983 */ /* 0x000f220000300800 */
[----:B------:R-:W-:Y:S01]  /*13930*/  MOV R250, R6 ;  /* 0x0000000600fa7202 */ /* 0x000fe20000000f00 */
[----:B------:R-:W-:Y:S02]  /*13940*/  IMAD.MOV.U32 R251, RZ, RZ, R5 ;  /* 0x000000fffffb7224 */ /* 0x000fe400078e0005 */
[----:B------:R-:W-:Y:S04]  /*13950*/  LDS R28, [R9+UR7+0x9000] ;  /* 0x00900007091c7984 */ /* 0x000fe80008000800 */
[----:B------:R-:W-:Y:S04]  /*13960*/  LDS R24, [R9+UR7+0x9080] ;  /* 0x0090800709187984 */ /* 0x000fe80008000800 */
[----:B------:R-:W-:Y:S04]  /*13970*/  LDS R29, [R252+UR7+0x9000] ;  /* 0x00900007fc1d7984 */ /* 0x000fe80008000800 */
[----:B------:R-:W-:Y:S01]  /*13980*/  LDS R25, [R252+UR7+0x9080] ;  /* 0x00908007fc197984 */ /* 0x000fe20008000800 */
[----:B---3--:R-:W-:-:S15]  /*13990*/  HMMA.1688.F32.TF32 R76, R204, R18, R76 ;  /* 0x00000012cc4c723c */ /* 0x008fde000008104c */
[----:B------:R-:W-:-:S08]  /*139a0*/  NOP ;  /* 0x0000000000007918 */ /* 0x000fd00000000000 */
[----:B------:R2:W-:Y:S01]  /*139b0*/  STL.64 [R1+0xd0], R76 ;  /* 0x0000d04c01007387 */ /* 0x0005e20000100a00 */
[----:B------:R-:W-:Y:S02]  /*139c0*/  IMAD.MOV.U32 R41, RZ, RZ, R78 ;  /* 0x000000ffff297224 */ /* 0x000fe400078e004e */
[----:B------:R-:W-:Y:S02]  /*139d0*/  IMAD.MOV.U32 R40, RZ, RZ, R79 ;  /* 0x000000ffff287224 */ /* 0x000fe400078e004f */
[C---:B--2---:R-:W-:Y:S01]  /*139e0*/  HMMA.1688.F32.TF32 R76, R204.reuse, R22, R232 ;  /* 0x00000016cc4c723c */ /* 0x044fe200000810e8 */
[----:B------:R-:W-:Y:S04]  /*139f0*/  LDS R232, [R9+UR7+0x8800] ;  /* 0x0088000709e87984 */ /* 0x000fe80008000800 */
[----:B------:R-:W-:Y:S01]  /*13a00*/  LDS R234, [R9+UR7+0x8c00] ;  /* 0x008c000709ea7984 */ /* 0x000fe20008000800 */
[----:B------:R-:W-:Y:S03]  /*13a10*/  HMMA.1688.F32.TF32 R188, R204, R14, R88 ;  /* 0x0000000eccbc723c */ /* 0x000fe60000081058 */
[----:B------:R-:W-:Y:S04]  /*13a20*/  LDS R233, [R252+UR7+0x8800] ;  /* 0x00880007fce97984 */ /* 0x000fe80008000800 */
[----:B------:R-:W1:Y:S11]  /*13a30*/  LDS R235, [R252+UR7+0x8c00] ;  /* 0x008c0007fceb7984 */ /* 0x000e760008000800 */
[----:B------:R-:W-:-:S02]  /*13a40*/  MOV R45, R76 ;  /* 0x0000004c002d7202 */ /* 0x000fc40000000f00 */
[----:B------:R-:W-:Y:S02]  /*13a50*/  MOV R76, R27 ;  /* 0x0000001b004c7202 */ /* 0x000fe40000000f00 */
[----:B------:R-:W4:Y:S01]  /*13a60*/  LDL.LU R27, [R1+0xbcc] ;  /* 0x000bcc00011b7983 */ /* 0x000f220000300800 */
[----:B------:R-:W-:Y:S02]  /*13a70*/  IMAD.MOV.U32 R44, RZ, RZ, R77 ;  /* 0x000000ffff2c7224 */ /* 0x000fe400078e004d */
[----:B------:R-:W-:Y:S02]  /*13a80*/  IMAD.MOV.U32 R6, RZ, RZ, R78 ;  /* 0x000000ffff067224 */ /* 0x000fe400078e004e */
[----:B------:R-:W-:Y:S02]  /*13a90*/  IMAD.MOV.U32 R77, RZ, RZ, R43 ;  /* 0x000000ffff4d7224 */ /* 0x000fe400078e002b */
[----:B------:R-:W-:Y:S01]  /*13aa0*/  IMAD.MOV.U32 R5, RZ, RZ, R79 ;  /* 0x000000ffff057224 */ /* 0x000fe200078e004f */
[----:B------:R-:W2:Y:S01]  /*13ab0*/  LDL.LU R43, [R1+0xbc8] ;  /* 0x000bc800012b7983 */ /* 0x000ea20000300800 */
[----:B------:R-:W-:-:S02]  /*13ac0*/  IMAD.MOV.U32 R78, RZ, RZ, R30 ;  /* 0x000000ffff4e7224 */ /* 0x000fc400078e001e */
[----:B------:R-:W-:Y:S01]  /*13ad0*/  IMAD.MOV.U32 R79, RZ, RZ, R31 ;  /* 0x000000ffff4f7224 */ /* 0x000fe200078e001f */
[----:B------:R-:W3:Y:S04]  /*13ae0*/  LDL.LU R30, [R1+0xbc4] ;  /* 0x000bc400011e7983 */ /* 0x000ee80000300800 */
[----:B------:R-:W3:Y:S01]  /*13af0*/  LDL.LU R31, [R1+0xbc0] ;  /* 0x000bc000011f7983 */ /* 0x000ee20000300800 */
[----:B----4-:R-:W-:Y:S07]  /*13b00*/  HMMA.1688.F32.TF32 R88, R204, R26, R80 ;  /* 0x0000001acc58723c */ /* 0x010fee0000081050 */
[----:B------:R-:W-:-:S02]  /*13b10*/  MOV R80, R38 ;  /* 0x0000002600507202 */ /* 0x000fc40000000f00 */
[----:B------:R-:W4:Y:S01]  /*13b20*/  LDL.LU R38, [R1+0xbbc] ;  /* 0x000bbc0001267983 */ /* 0x000f220000300800 */
[----:B------:R-:W-:Y:S02]  /*13b30*/  IMAD.MOV.U32 R81, RZ, RZ, R39 ;  /* 0x000000ffff517224 */ /* 0x000fe400078e0027 */
[----:B------:R-:W-:Y:S02]  /*13b40*/  IMAD.MOV.U32 R82, RZ, RZ, R34 ;  /* 0x000000ffff527224 */ /* 0x000fe400078e0022 */
[----:B------:R-:W-:-:S09]  /*13b50*/  IMAD.MOV.U32 R83, RZ, RZ, R35 ;  /* 0x000000ffff537224 */ /* 0x000fd200078e0023 */
[----:B------:R-:W-:Y:S04]  /*13b60*/  STL.64 [R1+0x2b0], R88 ;  /* 0x0002b05801007387 */ /* 0x000fe80000100a00 */
[----:B------:R3:W-:Y:S04]  /*13b70*/  STL.64 [R1+0x2b8], R90 ;  /* 0x0002b85a01007387 */ /* 0x0007e80000100a00 */
[----:B------:R-:W4:Y:S04]  /*13b80*/  LDL.LU R39, [R1+0xbb8] ;  /* 0x000bb80001277983 */ /* 0x000f280000300800 */
[----:B------:R-:W4:Y:S04]  /*13b90*/  LDL.LU R34, [R1+0xbb4] ;  /* 0x000bb40001227983 */ /* 0x000f280000300800 */
[----:B------:R-:W4:Y:S01]  /*13ba0*/  LDL.LU R35, [R1+0xbb0] ;  /* 0x000bb00001237983 */ /* 0x000f220000300800 */
[----:B---3--:R-:W-:Y:S07]  /*13bb0*/  HMMA.1688.F32.TF32 R88, R204, R30, R72 ;  /* 0x0000001ecc58723c */ /* 0x008fee0000081048 */
[----:B------:R-:W-:-:S02]  /*13bc0*/  MOV R72, R47 ;  /* 0x0000002f00487202 */ /* 0x000fc40000000f00 */
[----:B------:R-:W3:-:S14]  /*13bd0*/  LDL.LU R47, [R1+0xbac] ;  /* 0x000bac00012f7983 */ /* 0x000edc0000300800 */
[----:B------:R-:W-:Y:S04]  /*13be0*/  STL.64 [R1+0x2a0], R88 ;  /* 0x0002a05801007387 */ /* 0x000fe80000100a00 */
[----:B------:R2:W-:Y:S04]  /*13bf0*/  STL.64 [R1+0x2a8], R90 ;  /* 0x0002a85a01007387 */ /* 0x0005e80000100a00 */
[----:B------:R-:W3:Y:S04]  /*13c00*/  LDL.LU R73, [R1+0xf4] ;  /* 0x0000f40001497983 */ /* 0x000ee80000300800 */
[----:B------:R-:W3:Y:S04]  /*13c10*/  LDL.LU R74, [R1+0xf8] ;  /* 0x0000f800014a7983 */ /* 0x000ee80000300800 */
[----:B------:R-:W3:Y:S01]  /*13c20*/  LDL.LU R75, [R1+0xfc] ;  /* 0x0000fc00014b7983 */ /* 0x000ee20000300800 */
[C---:B--2---:R-:W-:Y:S07]  /*13c30*/  HMMA.1688.F32.TF32 R88, R204.reuse, R42, R248 ;  /* 0x0000002acc58723c */ /* 0x044fee00000810f8 */
[----:B------:R-:W-:Y:S01]  /*13c40*/  IMAD.MOV.U32 R248, RZ, RZ, R51 ;  /* 0x000000fffff87224 */ /* 0x000fe200078e0033 */
[C---:B----4-:R-:W-:Y:S06]  /*13c50*/  HMMA.1688.F32.TF32 R84, R204.reuse, R34, R84 ;  /* 0x00000022cc54723c */ /* 0x050fec0000081054 */
[----:B------:R-:W-:-:S15]  /*13c60*/  HMMA.1688.F32.TF32 R180, R204, R38, R240 ;  /* 0x00000026ccb4723c */ /* 0x000fde00000810f0 */
[----:B------:R-:W-:-:S02]  /*13c70*/  NOP ;  /* 0x0000000000007918 */ /* 0x000fc40000000000 */
[----:B------:R-:W-:Y:S04]  /*13c80*/  STL.64 [R1+0x290], R84 ;  /* 0x0002905401007387 */ /* 0x000fe80000100a00 */
[----:B------:R3:W-:Y:S02]  /*13c90*/  STL.64 [R1+0x298], R86 ;  /* 0x0002985601007387 */ /* 0x0007e40000100a00 */
[----:B---3--:R-:W-:Y:S02]  /*13ca0*/  HMMA.1688.F32.TF32 R84, R204, R46, R216 ;  /* 0x0000002ecc54723c */ /* 0x008fe400000810d8 */
[----:B------:R-:W-:Y:S04]  /*13cb0*/  STL.64 [R1+0x280], R180 ;  /* 0x000280b401007387 */ /* 0x000fe80000100a00 */
[----:B------:R-:W-:Y:S04]  /*13cc0*/  STL.64 [R1+0x288], R182 ;  /* 0x000288b601007387 */ /* 0x000fe80000100a00 */
[----:B------:R-:W2:Y:S04]  /*13cd0*/  LDL.LU R240, [R1+0xe0] ;  /* 0x0000e00001f07983 */ /* 0x000ea80000300800 */
[----:B------:R-:W-:Y:S01]  /*13ce0*/  STL.64 [R1+0x270], R88 ;  /* 0x0002705801007387 */ /* 0x000fe20000100a00 */
[----:B------:R-:W-:-:S03]  /*13cf0*/  IMAD.MOV.U32 R242, RZ, RZ, R66 ;  /* 0x000000fffff27224 */ /* 0x000fc600078e0042 */
[----:B------:R-:W-:Y:S01]  /*13d00*/  STL.64 [R1+0x278], R90 ;  /* 0x0002785a01007387 */ /* 0x000fe20000100a00 */
[----:B------:R-:W-:Y:S01]  /*13d10*/  IMAD.MOV.U32 R243, RZ, RZ, R50 ;  /* 0x000000fffff37224 */ /* 0x000fe200078e0032 */
[----:B------:R-:W-:Y:S01]  /*13d20*/  MOV R249, R67 ;  /* 0x0000004300f97202 */ /* 0x000fe20000000f00 */
[----:B------:R-:W-:Y:S01]  /*13d30*/  IMAD.MOV.U32 R250, RZ, RZ, R54 ;  /* 0x000000fffffa7224 */ /* 0x000fe200078e0036 */
[----:B------:R-:W-:Y:S04]  /*13d40*/  LDS R216, [R7+UR7+0x8880] ;  /* 0x0088800707d87984 */ /* 0x000fe80008000800 */
[----:B------:R-:W-:Y:S04]  /*13d50*/  STL.64 [R1+0x260], R84 ;  /* 0x0002605401007387 */ /* 0x000fe80000100a00 */
[----:B------:R-:W-:Y:S04]  /*13d60*/  STL.64 [R1+0x268], R86 ;  /* 0x0002685601007387 */ /* 0x000fe80000100a00 */
[----:B------:R-:W2:Y:S04]  /*13d70*/  LDL.LU R241, [R1+0xe4] ;  /* 0x0000e40001f17983 */ /* 0x000ea80000300800 */
[----:B------:R-:W3:Y:S04]  /*13d80*/  LDL.LU R66, [R1+0xba8] ;  /* 0x000ba80001427983 */ /* 0x000ee80000300800 */
[----:B------:R-:W4:Y:S04]  /*13d90*/  LDL.LU R50, [R1+0xba4] ;  /* 0x000ba40001327983 */ /* 0x000f280000300800 */
[----:B------:R-:W4:Y:S01]  /*13da0*/  LDL.LU R51, [R1+0xba0] ;  /* 0x000ba00001337983 */ /* 0x000f220000300800 */
[----:B------:R-:W-:-:S03]  /*13db0*/  IMAD.MOV.U32 R251, RZ, RZ, R55 ;  /* 0x000000fffffb7224 */ /* 0x000fc600078e0037 */
[----:B------:R-:W3:Y:S04]  /*13dc0*/  LDL.LU R67, [R1+0xb9c] ;  /* 0x000b9c0001437983 */ /* 0x000ee80000300800 */
[----:B------:R-:W2:Y:S04]  /*13dd0*/  LDL.LU R54, [R1+0xb98] ;  /* 0x000b980001367983 */ /* 0x000ea80000300800 */
[----:B------:R-:W2:Y:S04]  /*13de0*/  LDL.LU R55, [R1+0xb94] ;  /* 0x000b940001377983 */ /* 0x000ea80000300800 */
[----:B------:R-:W-:Y:S04]  /*13df0*/  LDS R218, [R7+UR7+0x8c80] ;  /* 0x008c800707da7984 */ /* 0x000fe80008000800 */
[----:B------:R-:W-:Y:S04]  /*13e00*/  LDS R217, [R4+UR7+0x8880] ;  /* 0x0088800704d97984 */ /* 0x000fe80008000800 */
[----:B------:R-:W1:Y:S01]  /*13e10*/  LDS R219, [R4+UR7+0x8c80] ;  /* 0x008c800704db7984 */ /* 0x000e620008000800 */
[----:B----4-:R-:W-:-:S15]  /*13e20*/  HMMA.1688.F32.TF32 R76, R204, R50, R76 ;  /* 0x00000032cc4c723c */ /* 0x010fde000008104c */
[----:B------:R-:W-:-:S08]  /*13e30*/  NOP ;  /* 0x0000000000007918 */ /* 0x000fd00000000000 */
[----:B------:R4:W-:Y:S01]  /*13e40*/  STL.64 [R1+0x258], R78 ;  /* 0x0002584e01007387 */ /* 0x0009e20000100a00 */
[----:B------:R-:W-:Y:S01]  /*13e50*/  IMAD.MOV.U32 R56, RZ, RZ, R76 ;  /* 0x000000ffff387224 */ /* 0x000fe200078e004c */
[----:B------:R-:W-:Y:S01]  /*13e60*/  MOV R57, R77 ;  /* 0x0000004d00397202 */ /* 0x000fe20000000f00 */
[----:B------:R-:W-:Y:S02]  /*13e70*/  IMAD.MOV.U32 R76, RZ, RZ, R62 ;  /* 0x000000ffff4c7224 */ /* 0x000fe400078e003e */
[----:B------:R-:W3:Y:S01]  /*13e80*/  LDL.LU R62, [R1+0xb90] ;  /* 0x000b9000013e7983 */ /* 0x000ee20000300800 */
[----:B------:R-:W-:-:S03]  /*13e90*/  IMAD.MOV.U32 R77, RZ, RZ, R58 ;  /* 0x000000ffff4d7224 */ /* 0x000fc600078e003a */
[----:B------:R-:W3:Y:S01]  /*13ea0*/  LDL.LU R58, [R1+0xb8c] ;  /* 0x000b8c00013a7983 */ /* 0x000ee20000300800 */
[----:B----4-:R-:W-:-:S03]  /*13eb0*/  IMAD.MOV.U32 R78, RZ, RZ, R59 ;  /* 0x000000ffff4e7224 */ /* 0x010fc600078e003b */
[----:B------:R-:W3:Y:S01]  /*13ec0*/  LDL.LU R59, [R1+0xb88] ;  /* 0x000b8800013b7983 */ /* 0x000ee20000300800 */
[----:B------:R-:W-:-:S03]  /*13ed0*/  MOV R79, R63 ;  /* 0x0000003f004f7202 */ /* 0x000fc60000000f00 */
[----:B------:R-:W4:Y:S01]  /*13ee0*/  LDL.LU R63, [R1+0xb84] ;  /* 0x000b8400013f7983 */ /* 0x000f220000300800 */
[----:B--2---:R-:W-:Y:S03]  /*13ef0*/  HMMA.1688.F32.TF32 R80, R204, R54, R80 ;  /* 0x00000036cc50723c */ /* 0x004fe60000081050 */
[----:B------:R2:W-:Y:S04]  /*13f00*/  STL [R1+0xab4], R57 ;  /* 0x000ab43901007387 */ /* 0x0005e80000100800 */
[----:B------:R1:W-:-:S15]  /*13f10*/  STL [R1+0xab0], R56 ;  /* 0x000ab03801007387 */ /* 0x0003de0000100800 */
[----:B------:R-:W-:-:S02]  /*13f20*/  NOP ;  /* 0x0000000000007918 */ /* 0x000fc40000000000 */
[----:B------:R-:W-:Y:S02]  /*13f30*/  IMAD.MOV.U32 R61, RZ, RZ, R81 ;  /* 0x000000ffff3d7224 */ /* 0x000fe400078e0051 */
[----:B------:R-:W-:Y:S01]  /*13f40*/  IMAD.MOV.U32 R60, RZ, RZ, R80 ;  /* 0x000000ffff3c7224 */ /* 0x000fe200078e0050 */
[----:B------:R-:W-:Y:S04]  /*13f50*/  STL.64 [R1+0x248], R82 ;  /* 0x0002485201007387 */ /* 0x000fe80000100a00 */
[----:B------:R-:W-:Y:S04]  /*13f60*/  STL [R1+0xabc], R61 ;  /* 0x000abc3d01007387 */ /* 0x000fe80000100800 */
[----:B------:R-:W-:Y:S01]  /*13f70*/  STL [R1+0xab8], R60 ;  /* 0x000ab83c01007387 */ /* 0x000fe20000100800 */
[----:B---3--:R-:W-:-:S15]  /*13f80*/  HMMA.1688.F32.TF32 R72, R204, R58, R72 ;  /* 0x0000003acc48723c */ /* 0x008fde0000081048 */
[----:B------:R-:W-:-:S09]  /*13f90*/  NOP ;  /* 0x0000000000007918 */ /* 0x000fd20000000000 */
[----:B------:R-:W-:Y:S01]  /*13fa0*/  IMAD.MOV.U32 R64, RZ, RZ, R72 ;  /* 0x000000ffff407224 */ /* 0x000fe200078e0048 */
[----:B------:R-:W-:Y:S01]  /*13fb0*/  MOV R65, R73 ;  /* 0x0000004900417202 */ /* 0x000fe20000000f00 */
[----:B--2---:R-:W-:Y:S02]  /*13fc0*/  IMAD.MOV.U32 R57, RZ, RZ, R74 ;  /* 0x000000ffff397224 */ /* 0x004fe400078e004a */
[----:B-1----:R-:W-:Y:S02]  /*13fd0*/  IMAD.MOV.U32 R56, RZ, RZ, R75 ;  /* 0x000000ffff387224 */ /* 0x002fe400078e004b */
[C---:B----4-:R-:W-:Y:S03]  /*13fe0*/  HMMA.1688.F32.TF32 R72, R204.reuse, R62, R240 ;  /* 0x0000003ecc48723c */ /* 0x050fe600000810f0 */
[----:B------:R-:W-:Y:S04]  /*13ff0*/  STL [R1+0xacc], R56 ;  /* 0x000acc3801007387 */ /* 0x000fe80000100800 */
[----:B------:R-:W-:Y:S04]  /*14000*/  STL [R1+0xac8], R57 ;  /* 0x000ac83901007387 */ /* 0x000fe80000100800 */
[----:B------:R-:W-:Y:S04]  /*14010*/  STL [R1+0xac4], R65 ;  /* 0x000ac44101007387 */ /* 0x000fe80000100800 */
[----:B------:R-:W-:Y:S09]  /*14020*/  STL [R1+0xac0], R64 ;  /* 0x000ac04001007387 */ /* 0x000ff20000100800 */
[----:B------:R-:W-:Y:S01]  /*14030*/  MOV R69, R73 ;  /* 0x0000004900457202 */ /* 0x000fe20000000f00 */
[----:B------:R-:W-:Y:S01]  /*14040*/  IMAD.MOV.U32 R68, RZ, RZ, R72 ;  /* 0x000000ffff447224 */ /* 0x000fe200078e0048 */
[----:B------:R1:W-:Y:S04]  /*14050*/  STL.64 [R1+0x1d8], R74 ;  /* 0x0001d84a01007387 */ /* 0x0003e80000100a00 */
[----:B------:R-:W-:Y:S04]  /*14060*/  STL [R1+0xad4], R69 ;  /* 0x000ad44501007387 */ /* 0x000fe80000100800 */
[----:B------:R-:W-:Y:S01]  /*14070*/  STL [R1+0xad0], R68 ;  /* 0x000ad04401007387 */ /* 0x000fe20000100800 */
[----:B-1----:R-:W-:Y:S07]  /*14080*/  HMMA.1688.F32.TF32 R72, R204, R66, R248 ;  /* 0x00000042cc48723c */ /* 0x002fee00000810f8 */
[----:B------:R-:W-:-:S02]  /*14090*/  IMAD.MOV.U32 R248, RZ, RZ, R71 ;  /* 0x000000fffff87224 */ /* 0x000fc400078e0047 */
[----:B------:R-:W2:-:S14]  /*140a0*/  LDL.LU R71, [R1+0xb80] ;  /* 0x000b800001477983 */ /* 0x000e9c0000300800 */
[----:B------:R1:W-:Y:S04]  /*140b0*/  STL.64 [R1+0x1c0], R72 ;  /* 0x0001c04801007387 */ /* 0x0003e80000100a00 */
[----:B------:R2:W-:Y:S04]  /*140c0*/  STL.64 [R1+0x1c8], R74 ;  /* 0x0001c84a01007387 */ /* 0x0005e80000100a00 */
[----:B------:R-:W3:Y:S04]  /*140d0*/  LDL.LU R249, [R1+0x84] ;  /* 0x0000840001f97983 */ /* 0x000ee80000300800 */
[----:B------:R-:W3:Y:S01]  /*140e0*/  LDL.LU R250, [R1+0x88] ;  /* 0x0000880001fa7983 */ /* 0x000ee20000300800 */
[----:B-1----:R-:W-:-:S03]  /*140f0*/  IMAD.MOV.U32 R73, RZ, RZ, R70 ;  /* 0x000000ffff497224 */ /* 0x002fc600078e0046 */
[----:B------:R-:W3:Y:S04]  /*14100*/  LDL.LU R251, [R1+0x8c] ;  /* 0x00008c0001fb7983 */ /* 0x000ee80000300800 */
[----:B------:R-:W4:Y:S04]  /*14110*/  LDL.LU R72, [R1+0xa0] ;  /* 0x0000a00001487983 */ /* 0x000f280000300800 */
[----:B------:R-:W4:Y:S01]  /*14120*/  LDL.LU R70, [R1+0xb7c] ;  /* 0x000b7c0001467983 */ /* 0x000f220000300800 */
[----:B--2---:R-:W-:-:S03]  /*14130*/  IMAD.MOV.U32 R74, RZ, RZ, R71 ;  /* 0x000000ffff4a7224 */ /* 0x004fc600078e0047 */
[----:B------:R-:W4:Y:S04]  /*14140*/  LDL.LU R71, [R1+0xb78] ;  /* 0x000b780001477983 */ /* 0x000f280000300800 */
[----:B------:R-:W2:Y:S04]  /*14150*/  LDL.LU R75, [R1+0xac] ;  /* 0x0000ac00014b7983 */ /* 0x000ea80000300800 */
[----:B------:R-:W2:Y:S04]  /*14160*/  LDL.LU R240, [R1+0x90] ;  /* 0x0000900001f07983 */ /* 0x000ea80000300800 */
[----:B------:R-:W2:Y:S04]  /*14170*/  LDL.LU R241, [R1+0x94] ;  /* 0x0000940001f17983 */ /* 0x000ea80000300800 */
[----:B------:R-:W2:Y:S04]  /*14180*/  LDL.LU R242, [R1+0x98] ;  /* 0x0000980001f27983 */ /* 0x000ea80000300800 */
[----:B------:R-:W2:Y:S01]  /*14190*/  LDL.LU R243, [R1+0x9c] ;  /* 0x00009c0001f37983 */ /* 0x000ea20000300800 */
[----:B---3--:R-:W-:Y:S06]  /*141a0*/  HMMA.1688.F32.TF32 R184, R232, R18, R248 ;  /* 0x00000012e8b8723c */ /* 0x008fec00000810f8 */
[----:B----4-:R-:W-:Y:S06]  /*141b0*/  HMMA.1688.F32.TF32 R76, R204, R70, R76 ;  /* 0x00000046cc4c723c */ /* 0x010fec000008104c */
[C---:B--2---:R-:W-:Y:S06]  /*141c0*/  HMMA.1688.F32.TF32 R196, R232.reuse, R10, R72 ;  /* 0x0000000ae8c4723c */ /* 0x044fec0000081048 */
[----:B------:R-:W-:Y:S01]  /*141d0*/  HMMA.1688.F32.TF32 R180, R232, R14, R240 ;  /* 0x0000000ee8b4723c */ /* 0x000fe200000810f0 */
[----:B------:R-:W-:Y:S01]  /*141e0*/  MOV R250, R2 ;  /* 0x0000000200fa7202 */ /* 0x000fe20000000f00 */
[----:B------:R-:W-:Y:S01]  /*141f0*/  IMAD.MOV.U32 R251, RZ, RZ, R0 ;  /* 0x000000fffffb7224 */ /* 0x000fe200078e0000 */
[----:B------:R-:W-:Y:S09]  /*14200*/  LDS R204, [R9+UR7+0x8880] ;  /* 0x0088800709cc7984 */ /* 0x000ff20008000800 */
[----:B------:R-:W-:Y:S01]  /*14210*/  MOV R65, R76 ;  /* 0x0000004c00417202 */ /* 0x000fe20000000f00 */
[----:B------:R-:W-:Y:S01]  /*14220*/  IMAD.MOV.U32 R64, RZ, RZ, R77 ;  /* 0x000000ffff407224 */ /* 0x000fe200078e004d */
[----:B------:R-:W2:Y:S01]  /*14230*/  LDL.LU R76, [R1+0x40] ;  /* 0x00004000014c7983 */ /* 0x000ea20000300800 */
[----:B------:R-:W-:-:S02]  /*14240*/  IMAD.MOV.U32 R61, RZ, RZ, R78 ;  /* 0x000000ffff3d7224 */ /* 0x000fc400078e004e */
[----:B------:R-:W-:Y:S01]  /*14250*/  IMAD.MOV.U32 R60, RZ, RZ, R79 ;  /* 0x000000ffff3c7224 */ /* 0x000fe200078e004f */
[----:B------:R-:W2:Y:S04]  /*14260*/  LDL.LU R77, [R1+0x44] ;  /* 0x00004400014d7983 */ /* 0x000ea80000300800 */
[----:B------:R-:W2:Y:S04]  /*14270*/  LDL.LU R78, [R1+0x48] ;  /* 0x00004800014e7983 */ /* 0x000ea80000300800 */
[----:B------:R-:W2:Y:S04]  /*14280*/  LDL.LU R79, [R1+0x4c] ;  /* 0x00004c00014f7983 */ /* 0x000ea80000300800 */
[----:B------:R-:W3:Y:S04]  /*14290*/  LDL.LU R88, [R1+0x70] ;  /* 0x0000700001587983 */ /* 0x000ee80000300800 */
[----:B------:R-:W3:Y:S04]  /*142a0*/  LDL.LU R89, [R1+0x74] ;  /* 0x0000740001597983 */ /* 0x000ee80000300800 */
[----:B------:R-:W3:Y:S04]  /*142b0*/  LDL.LU R90, [R1+0x78] ;  /* 0x00007800015a7983 */ /* 0x000ee80000300800 */
[----:B------:R-:W3:Y:S04]  /*142c0*/  LDL.LU R91, [R1+0x7c] ;  /* 0x00007c00015b7983 */ /* 0x000ee80000300800 */
[----:B------:R-:W4:Y:S04]  /*142d0*/  LDL.LU R84, [R1+0x60] ;  /* 0x0000600001547983 */ /* 0x000f280000300800 */
[----:B------:R-:W4:Y:S04]  /*142e0*/  LDL.LU R85, [R1+0x64] ;  /* 0x0000640001557983 */ /* 0x000f280000300800 */
[----:B------:R-:W4:Y:S04]  /*142f0*/  LDL.LU R86, [R1+0x68] ;  /* 0x0000680001567983 */ /* 0x000f280000300800 */
[----:B------:R-:W4:Y:S04]  /*14300*/  LDL.LU R87, [R1+0x6c] ;  /* 0x00006c0001577983 */ /* 0x000f280000300800 */
[----:B------:R-:W4:Y:S04]  /*14310*/  LDL.LU R80, [R1+0x50] ;  /* 0x0000500001507983 */ /* 0x000f280000300800 */
[----:B------:R-:W4:Y:S04]  /*14320*/  LDL.LU R81, [R1+0x54] ;  /* 0x0000540001517983 */ /* 0x000f280000300800 */
[----:B------:R-:W4:Y:S04]  /*14330*/  LDL.LU R82, [R1+0x58] ;  /* 0x0000580001527983 */ /* 0x000f280000300800 */
[----:B------:R-:W4:Y:S04]  /*14340*/  LDL.LU R83, [R1+0x5c] ;  /* 0x00005c0001537983 */ /* 0x000f280000300800 */
[----:B------:R-:W-:Y:S04]  /*14350*/  STL [R1+0xae4], R60 ;  /* 0x000ae43c01007387 */ /* 0x000fe80000100800 */
[----:B------:R-:W-:Y:S04]  /*14360*/  STL [R1+0xae0], R61 ;  /* 0x000ae03d01007387 */ /* 0x000fe80000100800 */
[----:B------:R1:W-:Y:S04]  /*14370*/  STL [R1+0xadc], R65 ;  /* 0x000adc4101007387 */ /* 0x0003e80000100800 */
[----:B------:R1:W-:Y:S04]  /*14380*/  STL [R1+0xad8], R64 ;  /* 0x000ad84001007387 */ /* 0x0003e80000100800 */
        /* <DEDUP_REMOVED lines=8> */
[----:B------:R-:W4:Y:S04]  /*14410*/  LDL.LU R248, [R1] ;  /* 0x0000000001f87983 */ /* 0x000f280000300800 */
[----:B------:R-:W4:Y:S04]  /*14420*/  LDL.LU R249, [R1+0x4] ;  /* 0x0000040001f97983 */ /* 0x000f280000300800 */
[----:B------:R-:W-:Y:S04]  /*14430*/  LDS R206, [R9+UR7+0x8c80] ;  /* 0x008c800709ce7984 */ /* 0x000fe80008000800 */
[----:B------:R-:W-:Y:S04]  /*14440*/  LDS R205, [R252+UR7+0x8880] ;  /* 0x00888007fccd7984 */ /* 0x000fe80008000800 */
[----:B------:R-:W1:Y:S01]  /*14450*/  LDS R207, [R252+UR7+0x8c80] ;  /* 0x008c8007fccf7984 */ /* 0x000e620008000800 */
[C---:B--2---:R-:W-:Y:S06]  /*14460*/  HMMA.1688.F32.TF32 R76, R232.reuse, R34, R76 ;  /* 0x00000022e84c723c */ /* 0x044fec000008104c */
[C---:B---3--:R-:W-:Y:S06]  /*14470*/  HMMA.1688.F32.TF32 R88, R232.reuse, R22, R88 ;  /* 0x00000016e858723c */ /* 0x048fec0000081058 */
[C---:B----4-:R-:W-:Y:S06]  /*14480*/  HMMA.1688.F32.TF32 R84, R232.reuse, R26, R84 ;  /* 0x0000001ae854723c */ /* 0x050fec0000081054 */
[----:B------:R-:W-:-:S12]  /*14490*/  HMMA.1688.F32.TF32 R80, R232, R30, R80 ;  /* 0x0000001ee850723c */ /* 0x000fd80000081050 */
[----:B------:R-:W-:Y:S01]  /*144a0*/  MOV R49, R90 ;  /* 0x0000005a00317202 */ /* 0x000fe20000000f00 */
[----:B------:R-:W-:Y:S02]  /*144b0*/  IMAD.MOV.U32 R48, RZ, RZ, R91 ;  /* 0x000000ffff307224 */ /* 0x000fe400078e005b */
[----:B------:R-:W-:Y:S01]  /*144c0*/  IMAD.MOV.U32 R53, RZ, RZ, R88 ;  /* 0x000000ffff357224 */ /* 0x000fe200078e0058 */
[----:B------:R-:W2:Y:S01]  /*144d0*/  LDL.LU.64 R90, [R1+0xb70] ;  /* 0x000b7000015a7983 */ /* 0x000ea20000300a00 */
[----:B------:R-:W-:Y:S02]  /*144e0*/  IMAD.MOV.U32 R52, RZ, RZ, R89 ;  /* 0x000000ffff347224 */ /* 0x000fe400078e0059 */
[----:B------:R-:W-:Y:S01]  /*144f0*/  IMAD.MOV.U32 R57, RZ, RZ, R87 ;  /* 0x000000ffff397224 */ /* 0x000fe200078e0057 */
[----:B------:R-:W-:Y:S01]  /*14500*/  MOV R56, R86 ;  /* 0x0000005600387202 */ /* 0x000fe20000000f00 */
[----:B------:R-:W2:Y:S01]  /*14510*/  LDL.LU.64 R88, [R1+0xb68] ;  /* 0x000b680001587983 */ /* 0x000ea20000300a00 */
[----:B------:R-:W-:-:S02]  /*14520*/  IMAD.MOV.U32 R69, RZ, RZ, R84 ;  /* 0x000000ffff457224 */ /* 0x000fc400078e0054 */
[----:B------:R-:W-:Y:S01]  /*14530*/  IMAD.MOV.U32 R68, RZ, RZ, R85 ;  /* 0x000000ffff447224 */ /* 0x000fe200078e0055 */
[----:B------:R-:W3:Y:S04]  /*14540*/  LDL.LU.64 R86, [R1+0xb60] ;  /* 0x000b600001567983 */ /* 0x000ee80000300a00 */
[----:B------:R-:W3:Y:S01]  /*14550*/  LDL.LU.64 R84, [R1+0xb58] ;  /* 0x000b580001547983 */ /* 0x000ee20000300a00 */
[C---:B------:R-:W-:Y:S03]  /*14560*/  HMMA.1688.F32.TF32 R72, R232.reuse, R38, R72 ;  /* 0x00000026e848723c */ /* 0x040fe60000081048 */
[----:B------:R-:W-:Y:S04]  /*14570*/  STL [R1+0xaf4], R57 ;  /* 0x000af43901007387 */ /* 0x000fe80000100800 */
[----:B------:R-:W-:Y:S01]  /*14580*/  STL [R1+0xaf0], R56 ;  /* 0x000af03801007387 */ /* 0x000fe20000100800 */
[C---:B------:R-:W-:Y:S06]  /*14590*/  HMMA.1688.F32.TF32 R240, R232.reuse, R42, R240 ;  /* 0x0000002ae8f0723c */ /* 0x040fec00000810f0 */
[----:B------:R-:W-:Y:S01]  /*145a0*/  HMMA.1688.F32.TF32 R248, R232, R46, R248 ;  /* 0x0000002ee8f8723c */ /* 0x000fe200000810f8 */
[----:B------:R-:W-:Y:S01]  /*145b0*/  STL [R1+0xaec], R69 ;  /* 0x000aec4501007387 */ /* 0x000fe20000100800 */
[----:B------:R-:W-:-:S03]  /*145c0*/  IMAD.MOV.U32 R32, RZ, RZ, R79 ;  /* 0x000000ffff207224 */ /* 0x000fc600078e004f */
[----:B------:R-:W-:Y:S01]  /*145d0*/  STL [R1+0xae8], R68 ;  /* 0x000ae84401007387 */ /* 0x000fe20000100800 */
[----:B------:R-:W-:-:S03]  /*145e0*/  MOV R33, R78 ;  /* 0x0000004e00217202 */ /* 0x000fc60000000f00 */
[----:B------:R-:W-:Y:S01]  /*145f0*/  STL.64 [R1+0x50], R80 ;  /* 0x0000505001007387 */ /* 0x000fe20000100a00 */
[----:B------:R-:W-:-:S03]  /*14600*/  IMAD.MOV.U32 R36, RZ, RZ, R77 ;  /* 0x000000ffff247224 */ /* 0x000fc600078e004d */
[----:B------:R4:W-:Y:S01]  /*14610*/  STL.64 [R1+0x58], R82 ;  /* 0x0000585201007387 */ /* 0x0009e20000100a00 */
[----:B------:R-:W-:Y:S01]  /*14620*/  IMAD.MOV.U32 R37, RZ, RZ, R76 ;  /* 0x000000ffff257224 */ /* 0x000fe200078e004c */
[----:B-1----:R-:W-:Y:S01]  /*14630*/  MOV R65, R74 ;  /* 0x0000004a00417202 */ /* 0x002fe20000000f00 */
[----:B------:R-:W-:Y:S01]  /*14640*/  IMAD.MOV.U32 R64, RZ, RZ, R75 ;  /* 0x000000ffff407224 */ /* 0x000fe200078e004b */
[----:B----4-:R-:W4:Y:S04]  /*14650*/  LDL.LU.64 R82, [R1+0xb50] ;  /* 0x000b500001527983 */ /* 0x010f280000300a00 */
[----:B------:R-:W4:Y:S04]  /*14660*/  LDL.LU.64 R80, [R1+0xb48] ;  /* 0x000b480001507983 */ /* 0x000f280000300a00 */
[----:B------:R-:W2:Y:S04]  /*14670*/  LDL.LU.64 R78, [R1+0xb40] ;  /* 0x000b4000014e7983 */ /* 0x000ea80000300a00 */
[----:B------:R-:W2:Y:S04]  /*14680*/  LDL.LU.64 R76, [R1+0xb38] ;  /* 0x000b3800014c7983 */ /* 0x000ea80000300a00 */
[----:B------:R-:W-:Y:S01]  /*14690*/  STL [R1+0xb04], R32 ;  /* 0x000b042001007387 */ /* 0x000fe20000100800 */
[----:B------:R-:W-:-:S03]  /*146a0*/  IMAD.MOV.U32 R60, RZ, RZ, R72 ;  /* 0x000000ffff3c7224 */ /* 0x000fc600078e0048 */
[----:B------:R-:W-:Y:S01]  /*146b0*/  STL [R1+0xb00], R33 ;  /* 0x000b002101007387 */ /* 0x000fe20000100800 */
[----:B------:R-:W-:-:S03]  /*146c0*/  IMAD.MOV.U32 R61, RZ, RZ, R73 ;  /* 0x000000ffff3d7224 */ /* 0x000fc600078e0049 */
[----:B------:R1:W-:Y:S01]  /*146d0*/  STL [R1+0xafc], R36 ;  /* 0x000afc2401007387 */ /* 0x0003e20000100800 */
[----:B------:R-:W-:Y:S01]  /*146e0*/  MOV R69, R242 ;  /* 0x000000f200457202 */ /* 0x000fe20000000f00 */
[----:B------:R-:W-:Y:S02]  /*146f0*/  IMAD.MOV.U32 R68, RZ, RZ, R243 ;  /* 0x000000ffff447224 */ /* 0x000fe400078e00f3 */
[----:B------:R1:W-:Y:S01]  /*14700*/  STL [R1+0xaf8], R37 ;  /* 0x000af82501007387 */ /* 0x0003e20000100800 */
[----:B------:R-:W-:-:S03]  /*14710*/  IMAD.MOV.U32 R57, RZ, RZ, R240 ;  /* 0x000000ffff397224 */ /* 0x000fc600078e00f0 */
[----:B------:R-:W3:Y:S01]  /*14720*/  LDL.LU.64 R74, [R1+0xb30] ;  /* 0x000b3000014a7983 */ /* 0x000ee20000300a00 */
[----:B------:R-:W-:Y:S01]  /*14730*/  IMAD.MOV.U32 R56, RZ, RZ, R241 ;  /* 0x000000ffff387224 */ /* 0x000fe200078e00f1 */
[----:B-1----:R-:W-:Y:S02]  /*14740*/  MOV R36, R250 ;  /* 0x000000fa00247202 */ /* 0x002fe40000000f00 */
[----:B------:R-:W3:Y:S01]  /*14750*/  LDL.LU.64 R72, [R1+0xb28] ;  /* 0x000b280001487983 */ /* 0x000ee20000300a00 */
[----:B------:R-:W-:Y:S02]  /*14760*/  IMAD.MOV.U32 R32, RZ, RZ, R248 ;  /* 0x000000ffff207224 */ /* 0x000fe400078e00f8 */
[----:B------:R-:W-:Y:S01]  /*14770*/  IMAD.MOV.U32 R37, RZ, RZ, R251 ;  /* 0x000000ffff257224 */ /* 0x000fe200078e00fb */
[----:B------:R-:W4:Y:S01]  /*14780*/  LDL.LU.64 R242, [R1+0xb20] ;  /* 0x000b200001f27983 */ /* 0x000f220000300a00 */
[----:B------:R-:W-:-:S03]  /*14790*/  IMAD.MOV.U32 R33, RZ, RZ, R249 ;  /* 0x000000ffff217224 */ /* 0x000fc600078e00f9 */
[----:B------:R-:W4:Y:S04]  /*147a0*/  LDL.LU.64 R240, [R1+0xb18] ;  /* 0x000b180001f07983 */ /* 0x000f280000300a00 */
[----:B------:R-:W2:Y:S04]  /*147b0*/  LDL.LU.64 R250, [R1+0xb10] ;  /* 0x000b100001fa7983 */ /* 0x000ea80000300a00 */
[----:B------:R-:W2:Y:S01]  /*147c0*/  LDL.LU.64 R248, [R1+0xb08] ;  /* 0x000b080001f87983 */ /* 0x000ea20000300a00 */
[-C--:B------:R-:W-:Y:S06]  /*147d0*/  HMMA.1688.F32.TF32 R100, R216, R22.reuse, R100 ;  /* 0x00000016d864723c */ /* 0x080fec0000081064 */
[----:B------:R-:W-:Y:S06]  /*147e0*/  HMMA.1688.F32.TF32 R148, R204, R22, R148 ;  /* 0x00000016cc94723c */ /* 0x000fec0000081094 */
[-C--:B------:R-:W-:Y:S06]  /*147f0*/  HMMA.1688.F32.TF32 R92, R216, R14.reuse, R92 ;  /* 0x0000000ed85c723c */ /* 0x080fec000008105c */
[----:B------:R-:W-:Y:S06]  /*14800*/  HMMA.1688.F32.TF32 R140, R204, R14, R140 ;  /* 0x0000000ecc8c723c */ /* 0x000fec000008108c */
[C---:B------:R-:W-:Y:S06]  /*14810*/  HMMA.1688.F32.TF32 R236, R216.reuse, R26, R236 ;  /* 0x0000001ad8ec723c */ /* 0x040fec00000810ec */
[-C--:B------:R-:W-:Y:S06]  /*14820*/  HMMA.1688.F32.TF32 R228, R216, R30.reuse, R228 ;  /* 0x0000001ed8e4723c */ /* 0x080fec00000810e4 */
[C---:B------:R-:W-:Y:S01]  /*14830*/  HMMA.1688.F32.TF32 R156, R204.reuse, R30, R156 ;  /* 0x0000001ecc9c723c */ /* 0x040fe2000008109c */
[----:B------:R-:W-:Y:S04]  /*14840*/  LDS R30, [R9+UR7+0x9400] ;  /* 0x00940007091e7984 */ /* 0x000fe80008000800 */
[----:B------:R-:W-:Y:S01]  /*14850*/  LDS R31, [R252+UR7+0x9400] ;  /* 0x00940007fc1f7984 */ /* 0x000fe20008000800 */
[----:B------:R-:W-:Y:S06]  /*14860*/  HMMA.1688.F32.TF32 R136, R204, R10, R136 ;  /* 0x0000000acc88723c */ /* 0x000fec0000081088 */
[C---:B--2---:R-:W-:Y:S06]  /*14870*/  HMMA.1688.F32.TF32 R248, R232.reuse, R50, R248 ;  /* 0x00000032e8f8723c */ /* 0x044fec00000810f8 */
[----:B---3--:R-:W-:-:S15]  /*14880*/  HMMA.1688.F32.TF32 R72, R232, R58, R72 ;  /* 0x0000003ae848723c */ /* 0x008fde0000081048 */
[----:B------:R-:W-:-:S02]  /*14890*/  NOP ;  /* 0x0000000000007918 */ /* 0x000fc40000000000 */
[----:B------:R-:W-:Y:S04]  /*148a0*/  STL.64 [R1], R248 ;  /* 0x000000f801007387 */ /* 0x000fe80000100a00 */
[----:B------:R4:W-:Y:S02]  /*148b0*/  STL.64 [R1+0x8], R250 ;  /* 0x000008fa01007387 */ /* 0x0009e40000100a00 */
[C---:B----4-:R-:W-:Y:S06]  /*148c0*/  HMMA.1688.F32.TF32 R248, R232.reuse, R54, R240 ;  /* 0x00000036e8f8723c */ /* 0x050fec00000810f0 */
[C---:B------:R-:W-:Y:S06]  /*148d0*/  HMMA.1688.F32.TF32 R240, R232.reuse, R62, R76 ;  /* 0x0000003ee8f0723c */ /* 0x040fec000008104c */
[C---:B------:R-:W-:Y:S11]  /*148e0*/  HMMA.1688.F32.TF32 R76, R232.reuse, R66, R80 ;  /* 0x00000042e84c723c */ /* 0x040ff60000081050 */
[----:B------:R-:W-:Y:S04]  /*148f0*/  STL.64 [R1+0x10], R248 ;  /* 0x000010f801007387 */ /* 0x000fe80000100a00 */
[----:B------:R-:W-:Y:S04]  /*14900*/  STL.64 [R1+0x18], R250 ;  /* 0x000018fa01007387 */ /* 0x000fe80000100a00 */
[----:B------:R-:W-:Y:S04]  /*14910*/  STL.64 [R1+0x20], R72 ;  /* 0x0000204801007387 */ /* 0x000fe80000100a00 */
[----:B------:R1:W-:Y:S02]  /*14920*/  STL.64 [R1+0x28], R74 ;  /* 0x0000284a01007387 */ /* 0x0003e40000100a00 */
[----:B-1----:R-:W-:Y:S02]  /*14930*/  HMMA.1688.F32.TF32 R72, R232, R70, R84 ;  /* 0x00000046e848723c */ /* 0x002fe40000081054 */
[----:B------:R-:W-:Y:S04]  /*14940*/  STL.64 [R1+0x40], R240 ;  /* 0x000040f001007387 */ /* 0x000fe80000100a00 */
[----:B------:R-:W-:Y:S04]  /*14950*/  STL.64 [R1+0x48], R242 ;  /* 0x000048f201007387 */ /* 0x000fe80000100a00 */
[----:B------:R-:W-:Y:S04]  /*14960*/  STL.64 [R1+0x1e0], R76 ;  /* 0x0001e04c01007387 */ /* 0x000fe80000100a00 */
[----:B------:R-:W-:Y:S09]  /*14970*/  STL.64 [R1+0x1e8], R78 ;  /* 0x0001e84e01007387 */ /* 0x000ff20000100a00 */
[----:B------:R-:W-:Y:S04]  /*14980*/  STL.64 [R1+0x1a0], R72 ;  /* 0x0001a04801007387 */ /* 0x000fe80000100a00 */
[----:B------:R1:W-:Y:S02]  /*14990*/  STL.64 [R1+0x1a8], R74 ;  /* 0x0001a84a01007387 */ /* 0x0003e40000100a00 */
[C---:B-1----:R-:W-:Y:S06]  /*149a0*/  HMMA.1688.F32.TF32 R72, R216.reuse, R34, R224 ;  /* 0x00000022d848723c */ /* 0x042fec00000810e0 */
[----:B------:R-:W-:-:S15]  /*149b0*/  HMMA.1688.F32.TF32 R76, R216, R38, R220 ;  /* 0x00000026d84c723c */ /* 0x000fde00000810dc */
[----:B------:R-:W-:-:S02]  /*149c0*/  NOP ;  /* 0x0000000000007918 */ /* 0x000fc40000000000 */
[----:B------:R1:W-:Y:S01]  /*149d0*/  STL.64 [R1+0x190], R72 ;  /* 0x0001904801007387 */ /* 0x0003e20000100a00 */
[----:B------:R-:W-:Y:S02]  /*149e0*/  IMAD.MOV.U32 R2, RZ, RZ, R74 ;  /* 0x000000ffff027224 */ /* 0x000fe400078e004a */
[----:B------:R-:W-:Y:S02]  /*149f0*/  IMAD.MOV.U32 R0, RZ, RZ, R75 ;  /* 0x000000ffff007224 */ /* 0x000fe400078e004b */
[C---:B-1----:R-:W-:Y:S03]  /*14a00*/  HMMA.1688.F32.TF32 R72, R216.reuse, R42, R104 ;  /* 0x0000002ad848723c */ /* 0x042fe60000081068 */
[----:B------:R1:W-:Y:S04]  /*14a10*/  STL [R1+0xaa4], R0 ;  /* 0x000aa40001007387 */ /* 0x0003e80000100800 */
[----:B------:R2:W-:Y:S04]  /*14a20*/  STL [R1+0xaa0], R2 ;  /* 0x000aa00201007387 */ /* 0x0005e80000100800 */
[----:B------:R-:W-:Y:S04]  /*14a30*/  STL.64 [R1+0x180], R76 ;  /* 0x0001804c01007387 */ /* 0x000fe80000100a00 */
[----:B------:R3:W-:Y:S08]  /*14a40*/  STL.64 [R1+0x188], R78 ;  /* 0x0001884e01007387 */ /* 0x0007f00000100a00 */
[----:B------:R4:W-:Y:S01]  /*14a50*/  STL.64 [R1+0x170], R72 ;  /* 0x0001704801007387 */ /* 0x0009e20000100a00 */
[----:B-1----:R-:W-:Y:S01]  /*14a60*/  MOV R0, R74 ;  /* 0x0000004a00007202 */ /* 0x002fe20000000f00 */
[----:B--2---:R-:W-:Y:S01]  /*14a70*/  IMAD.MOV.U32 R2, RZ, RZ, R75 ;  /* 0x000000ffff027224 */ /* 0x004fe200078e004b */
[C---:B---3--:R-:W-:Y:S06]  /*14a80*/  HMMA.1688.F32.TF32 R76, R216.reuse, R46, R108 ;  /* 0x0000002ed84c723c */ /* 0x048fec000008106c */
[C---:B----4-:R-:W-:Y:S01]  /*14a90*/  HMMA.1688.F32.TF32 R72, R216.reuse, R50, R112 ;  /* 0x00000032d848723c */ /* 0x050fe20000081070 */
[----:B------:R1:W-:Y:S04]  /*14aa0*/  STL [R1+0xaac], R2 ;  /* 0x000aac0201007387 */ /* 0x0003e80000100800 */
[----:B------:R2:W-:Y:S01]  /*14ab0*/  STL [R1+0xaa8], R0 ;  /* 0x000aa80001007387 */ /* 0x0005e20000100800 */
[----:B------:R-:W-:Y:S11]  /*14ac0*/  HMMA.1688.F32.TF32 R220, R216, R58, R120 ;  /* 0x0000003ad8dc723c */ /* 0x000ff60000081078 */
[----:B------:R-:W-:Y:S04]  /*14ad0*/  STL.64 [R1+0x160], R76 ;  /* 0x0001604c01007387 */ /* 0x000fe80000100a00 */
[----:B------:R-:W-:Y:S04]  /*14ae0*/  STL.64 [R1+0x168], R78 ;  /* 0x0001684e01007387 */ /* 0x000fe80000100a00 */
[----:B------:R3:W-:Y:S01]  /*14af0*/  STL.64 [R1+0x150], R72 ;  /* 0x0001504801007387 */ /* 0x0007e20000100a00 */
[----:B-1----:R-:W-:-:S02]  /*14b00*/  IMAD.MOV.U32 R2, RZ, RZ, R74 ;  /* 0x000000ffff027224 */ /* 0x002fc400078e004a */
[----:B--2---:R-:W-:Y:S02]  /*14b10*/  IMAD.MOV.U32 R0, RZ, RZ, R75 ;  /* 0x000000ffff007224 */ /* 0x004fe400078e004b */
[C---:B---3--:R-:W-:Y:S01]  /*14b20*/  HMMA.1688.F32.TF32 R72, R216.reuse, R54, R116 ;  /* 0x00000036d848723c */ /* 0x048fe20000081074 */
[----:B------:R-:W-:Y:S02]  /*14b30*/  IMAD.MOV.U32 R251, RZ, RZ, R3 ;  /* 0x000000fffffb7224 */ /* 0x000fe400078e0003 */
[----:B------:R-:W1:Y:S03]  /*14b40*/  S2R R3, SR_TID.X ;  /* 0x0000000000037919 */ /* 0x000e660000002100 */
[C---:B------:R-:W-:Y:S01]  /*14b50*/  HMMA.1688.F32.TF32 R224, R216.reuse, R62, R124 ;  /* 0x0000003ed8e0723c */ /* 0x040fe2000008107c */
[----:B------:R-:W-:Y:S05]  /*14b60*/  STL [R1+0xa84], R220 ;  /* 0x000a84dc01007387 */ /* 0x000fea0000100800 */
[C---:B------:R-:W-:Y:S11]  /*14b70*/  HMMA.1688.F32.TF32 R76, R216.reuse, R66, R128 ;  /* 0x00000042d84c723c */ /* 0x040ff60000081080 */
[----:B------:R-:W-:Y:S04]  /*14b80*/  STL.64 [R1+0x130], R72 ;  /* 0x0001304801007387 */ /* 0x000fe80000100a00 */
[----:B------:R2:W-:Y:S02]  /*14b90*/  STL.64 [R1+0x138], R74 ;  /* 0x0001384a01007387 */ /* 0x0005e40000100a00 */
[----:B--2---:R-:W-:Y:S02]  /*14ba0*/  HMMA.1688.F32.TF32 R72, R216, R70, R132 ;  /* 0x00000046d848723c */ /* 0x004fe40000081084 */
[----:B------:R-:W-:Y:S04]  /*14bb0*/  STL [R1+0xa80], R221 ;  /* 0x000a80dd01007387 */ /* 0x000fe80000100800 */
[----:B------:R-:W-:Y:S04]  /*14bc0*/  STL [R1+0xa7c], R222 ;  /* 0x000a7cde01007387 */ /* 0x000fe80000100800 */
[----:B------:R-:W-:Y:S04]  /*14bd0*/  STL [R1+0xa78], R223 ;  /* 0x000a78df01007387 */ /* 0x000fe80000100800 */
        /* <DEDUP_REMOVED lines=8> */
[----:B------:R-:W-:Y:S04]  /*14c60*/  LDS R77, [R4+UR7+0x9000] ;  /* 0x00900007044d7984 */ /* 0x000fe80008000800 */
[----:B------:R-:W-:Y:S04]  /*14c70*/  LDS R79, [R4+UR7+0x9400] ;  /* 0x00940007044f7984 */ /* 0x000fe80008000800 */
[----:B------:R-:W-:Y:S04]  /*14c80*/  LDS R73, [R4+UR7+0x9080] ;  /* 0x0090800704497984 */ /* 0x000fe80008000800 */
[----:B------:R1:W-:Y:S01]  /*14c90*/  LDS R75, [R4+UR7+0x9480] ;  /* 0x00948007044b7984 */ /* 0x0003e20008000800 */
[----:B------:R-:W-:Y:S01]  /*14ca0*/  MOV R248, R13 ;  /* 0x0000000d00f87202 */ /* 0x000fe20000000f00 */
[----:B------:R-:W-:Y:S01]  /*14cb0*/  IMAD.MOV.U32 R249, RZ, RZ, R12 ;  /* 0x000000fffff97224 */ /* 0x000fe200078e000c */
[----:B------:R-:W-:Y:S01]  /*14cc0*/  HMMA.1688.F32.TF32 R108, R204, R26, R152 ;  /* 0x0000001acc6c723c */ /* 0x000fe20000081098 */
[----:B------:R-:W-:Y:S01]  /*14cd0*/  IMAD.MOV.U32 R250, RZ, RZ, R8 ;  /* 0x000000fffffa7224 */ /* 0x000fe200078e0008 */
[----:B------:R-:W-:Y:S01]  /*14ce0*/  LDS R26, [R9+UR7+0x9480] ;  /* 0x00948007091a7984 */ /* 0x000fe20008000800 */
[----:B-1----:R-:W-:-:S03]  /*14cf0*/  SHF.L.U32 R4, R3, 0x1, RZ ;  /* 0x0000000103047819 */ /* 0x002fc600000006ff */
[----:B------:R-:W-:Y:S01]  /*14d00*/  HMMA.1688.F32.TF32 R88, R216, R10, R88 ;  /* 0x0000000ad858723c */ /* 0x000fe20000081058 */
[----:B------:R-:W-:Y:S01]  /*14d10*/  LOP3.LUT R3, R3, 0x7, RZ, 0xc0, !PT ;  /* 0x0000000703037812 */ /* 0x000fe200078ec0ff */
[----:B------:R-:W-:Y:S04]  /*14d20*/  LDS R76, [R7+UR7+0x9000] ;  /* 0x00900007074c7984 */ /* 0x000fe80008000800 */
[----:B------:R-:W-:Y:S01]  /*14d30*/  IMAD R3, R3, 0x90, RZ ;  /* 0x0000009003037824 */ /* 0x000fe200078e02ff */
[----:B------:R-:W-:Y:S01]  /*14d40*/  HMMA.1688.F32.TF32 R104, R204, R38, R244 ;  /* 0x00000026cc68723c */ /* 0x000fe200000810f4 */
[----:B------:R-:W-:Y:S03]  /*14d50*/  LDS R78, [R7+UR7+0x9400] ;  /* 0x00940007074e7984 */ /* 0x000fe60008000800 */
[----:B------:R-:W-:Y:S01]  /*14d60*/  LOP3.LUT R3, R3, 0x30, R4, 0x78, !PT ;  /* 0x0000003003037812 */ /* 0x000fe200078e7804 */
[----:B------:R-:W-:Y:S03]  /*14d70*/  LDS R72, [R7+UR7+0x9080] ;  /* 0x0090800707487984 */ /* 0x000fe60008000800 */
[----:B------:R-:W-:Y:S01]  /*14d80*/  LOP3.LUT R3, R3, 0x40, RZ, 0x3c, !PT ;  /* 0x0000004003037812 */ /* 0x000fe200078e3cff */
[----:B------:R-:W-:Y:S01]  /*14d90*/  HMMA.1688.F32.TF32 R96, R216, R18, R96 ;  /* 0x00000012d860723c */ /* 0x000fe20000081060 */
[----:B------:R-:W-:Y:S04]  /*14da0*/  LDS R74, [R7+UR7+0x9480] ;  /* 0x00948007074a7984 */ /* 0x000fe80008000800 */
[----:B------:R-:W1:Y:S04]  /*14db0*/  LDSM.16.M88.4 R20, [R3+UR10] ;  /* 0x0000000a0314783b */ /* 0x000e680008000200 */
[----:B------:R-:W2:Y:S04]  /*14dc0*/  LDSM.16.M88.4 R12, [R3+UR10+0x800] ;  /* 0x0008000a030c783b */ /* 0x000ea80008000200 */
[----:B------:R-:W3:Y:S01]  /*14dd0*/  LDSM.16.M88.4 R8, [R3+UR10+0xc00] ;  /* 0x000c000a0308783b */ /* 0x000ee20008000200 */
[C---:B------:R-:W-:Y:S03]  /*14de0*/  HMMA.1688.F32.TF32 R80, R204.reuse, R34, R248 ;  /* 0x00000022cc50723c */ /* 0x040fe600000810f8 */
[----:B------:R-:W-:Y:S04]  /*14df0*/  LDS R27, [R252+UR7+0x9480] ;  /* 0x00948007fc1b7984 */ /* 0x000fe80008000800 */
[----:B-1----:R-:W-:Y:S04]  /*14e00*/  STL [R1+0xa6c], R22 ;  /* 0x000a6c1601007387 */ /* 0x002fe80000100800 */
[----:B------:R-:W-:Y:S04]  /*14e10*/  STL [R1+0xa68], R23 ;  /* 0x000a681701007387 */ /* 0x000fe80000100800 */
[----:B--2---:R-:W-:Y:S04]  /*14e20*/  STL [R1+0xa94], R14 ;  /* 0x000a940e01007387 */ /* 0x004fe80000100800 */
[----:B------:R-:W-:Y:S04]  /*14e30*/  STL [R1+0xa70], R15 ;  /* 0x000a700f01007387 */ /* 0x000fe80000100800 */
[----:B---3--:R-:W-:Y:S04]  /*14e40*/  STL [R1+0xa9c], R10 ;  /* 0x000a9c0a01007387 */ /* 0x008fe80000100800 */
[----:B------:R-:W-:Y:S04]  /*14e50*/  STL [R1+0xa98], R11 ;  /* 0x000a980b01007387 */ /* 0x000fe80000100800 */
[----:B------:R-:W-:Y:S04]  /*14e60*/  STL.64 [R1+0x100], R80 ;  /* 0x0001005001007387 */ /* 0x000fe80000100a00 */
[----:B------:R1:W-:Y:S02]  /*14e70*/  STL.64 [R1+0x108], R82 ;  /* 0x0001085201007387 */ /* 0x0003e40000100a00 */
[C---:B-1----:R-:W-:Y:S06]  /*14e80*/  HMMA.1688.F32.TF32 R80, R204.reuse, R46, R208 ;  /* 0x0000002ecc50723c */ /* 0x042fec00000810d0 */
[----:B------:R-:W-:-:S15]  /*14e90*/  HMMA.1688.F32.TF32 R84, R204, R42, R212 ;  /* 0x0000002acc54723c */ /* 0x000fde00000810d4 */
[----:B------:R-:W-:-:S03]  /*14ea0*/  NOP ;  /* 0x0000000000007918 */ /* 0x000fc60000000000 */
[----:B------:R-:W-:Y:S01]  /*14eb0*/  IMAD.MOV.U32 R219, RZ, RZ, R80 ;  /* 0x000000ffffdb7224 */ /* 0x000fe200078e0050 */
[----:B------:R-:W-:Y:S01]  /*14ec0*/  MOV R216, R83 ;  /* 0x0000005300d87202 */ /* 0x000fe20000000f00 */
[----:B------:R-:W-:Y:S02]  /*14ed0*/  IMAD.MOV.U32 R218, RZ, RZ, R81 ;  /* 0x000000ffffda7224 */ /* 0x000fe400078e0051 */
[----:B------:R-:W-:Y:S02]  /*14ee0*/  IMAD.MOV.U32 R217, RZ, RZ, R82 ;  /* 0x000000ffffd97224 */ /* 0x000fe400078e0052 */
[----:B------:R-:W-:Y:S01]  /*14ef0*/  HMMA.1688.F32.TF32 R80, R204, R50, R160 ;  /* 0x00000032cc50723c */ /* 0x000fe200000810a0 */
[----:B------:R-:W-:Y:S04]  /*14f00*/  STL.64 [R1+0xf0], R104 ;  /* 0x0000f06801007387 */ /* 0x000fe80000100a00 */
[----:B------:R-:W-:Y:S04]  /*14f10*/  STL.64 [R1+0xf8], R106 ;  /* 0x0000f86a01007387 */ /* 0x000fe80000100a00 */
[----:B------:R1:W-:Y:S04]  /*14f20*/  STL.64 [R1+0xe0], R84 ;  /* 0x0000e05401007387 */ /* 0x0003e80000100a00 */
[----:B------:R-:W-:Y:S10]  /*14f30*/  STL.64 [R1+0xe8], R86 ;  /* 0x0000e85601007387 */ /* 0x000ff40000100a00 */
[----:B------:R-:W-:Y:S04]  /*14f40*/  STL.64 [R1+0xa0], R80 ;  /* 0x0000a05001007387 */ /* 0x000fe80000100a00 */
[----:B------:R2:W-:Y:S04]  /*14f50*/  STL [R1+0xa8], R82 ;  /* 0x0000a85201007387 */ /* 0x0005e80000100800 */
[----:B-1----:R-:W3:Y:S04]  /*14f60*/  LDL.LU R84, [R1+0xd0] ;  /* 0x0000d00001547983 */ /* 0x002ee80000300800 */
[----:B------:R-:W3:Y:S01]  /*14f70*/  LDL.LU R85, [R1+0xd4] ;  /* 0x0000d40001557983 */ /* 0x000ee20000300800 */
[----:B------:R-:W-:-:S02]  /*14f80*/  IMAD.MOV.U32 R10, RZ, RZ, R83 ;  /* 0x000000ffff0a7224 */ /* 0x000fc400078e0053 */
[----:B--2---:R-:W-:-:S15]  /*14f90*/  HMMA.1688.F32.TF32 R80, R204, R54, R164 ;  /* 0x00000036cc50723c */ /* 0x004fde00000810a4 */
[----:B------:R-:W-:-:S09]  /*14fa0*/  NOP ;  /* 0x0000000000007918 */ /* 0x000fd20000000000 */
[----:B------:R-:W-:Y:S01]  /*14fb0*/  IMAD.MOV.U32 R11, RZ, RZ, R80 ;  /* 0x000000ffff0b7224 */ /* 0x000fe200078e0050 */
[----:B------:R-:W-:Y:S01]  /*14fc0*/  MOV R224, R82 ;  /* 0x0000005200e07202 */ /* 0x000fe20000000f00 */
[----:B------:R-:W-:Y:S02]  /*14fd0*/  IMAD.MOV.U32 R14, RZ, RZ, R81 ;  /* 0x000000ffff0e7224 */ /* 0x000fe400078e0051 */
[----:B------:R-:W-:Y:S02]  /*14fe0*/  IMAD.MOV.U32 R225, RZ, RZ, R83 ;  /* 0x000000ffffe17224 */ /* 0x000fe400078e0053 */
[C---:B------:R-:W-:Y:S06]  /*14ff0*/  HMMA.1688.F32.TF32 R80, R204.reuse, R58, R168 ;  /* 0x0000003acc50723c */ /* 0x040fec00000810a8 */
[----:B------:R-:W-:Y:S01]  /*15000*/  HMMA.1688.F32.TF32 R144, R204, R18, R144 ;  /* 0x00000012cc90723c */ /* 0x000fe20000081090 */
[----:B------:R-:W1:-:S15]  /*15010*/  LDSM.16.M88.4 R16, [R3+UR10+0x400] ;  /* 0x0004000a0310783b */ /* 0x000e5e0008000200 */
[----:B------:R-:W-:-:S02]  /*15020*/  NOP ;  /* 0x0000000000007918 */ /* 0x000fc40000000000 */
[----:B------:R-:W-:Y:S01]  /*15030*/  IMAD.MOV.U32 R226, RZ, RZ, R80 ;  /* 0x000000ffffe27224 */ /* 0x000fe200078e0050 */
[----:B------:R-:W-:Y:S01]  /*15040*/  MOV R221, R82 ;  /* 0x0000005200dd7202 */ /* 0x000fe20000000f00 */
[----:B------:R-:W-:Y:S02]  /*15050*/  IMAD.MOV.U32 R220, RZ, RZ, R81 ;  /* 0x000000ffffdc7224 */ /* 0x000fe400078e0051 */
[----:B------:R-:W-:Y:S02]  /*15060*/  IMAD.MOV.U32 R222, RZ, RZ, R83 ;  /* 0x000000ffffde7224 */ /* 0x000fe400078e0053 */
[C---:B------:R-:W-:Y:S06]  /*15070*/  HMMA.1688.F32.TF32 R80, R204.reuse, R62, R172 ;  /* 0x0000003ecc50723c */ /* 0x040fec00000810ac */
[----:B------:R-:W-:Y:S01]  /*15080*/  HMMA.1688.F32.TF32 R244, R204, R70, R192 ;  /* 0x00000046ccf4723c */ /* 0x000fe200000810c0 */
[----:B------:R-:W-:-:S05]  /*15090*/  IMAD.MOV.U32 R86, RZ, RZ, R41 ;  /* 0x000000ffff567224 */ /* 0x000fca00078e0029 */
[----:B------:R-:W-:Y:S01]  /*150a0*/  HMMA.1688.F32.TF32 R200, R76, R20, R200 ;  /* 0x000000144cc8723c */ /* 0x000fe200000810c8 */
[----:B------:R-:W-:-:S05]  /*150b0*/  IMAD.MOV.U32 R87, RZ, RZ, R40 ;  /* 0x000000ffff577224 */ /* 0x000fca00078e0028 */
[-C--:B------:R-:W-:Y:S06]  /*150c0*/  HMMA.1688.F32.TF32 R240, R28, R20.reuse, R196 ;  /* 0x000000141cf0723c */ /* 0x080fec00000810c4 */
[----:B------:R-:W-:Y:S01]  /*150d0*/  IMAD.MOV.U32 R223, RZ, RZ, R80 ;  /* 0x000000ffffdf7224 */ /* 0x000fe200078e0050 */
[----:B------:R-:W-:Y:S01]  /*150e0*/  MOV R15, R82 ;  /* 0x00000052000f7202 */ /* 0x000fe20000000f00 */
[----:B------:R-:W-:Y:S01]  /*150f0*/  IMAD.MOV.U32 R227, RZ, RZ, R81 ;  /* 0x000000ffffe37224 */ /* 0x000fe200078e0051 */
[----:B------:R-:W-:Y:S01]  /*15100*/  HMMA.1688.F32.TF32 R40, R72, R20, R88 ;  /* 0x000000144828723c */ /* 0x000fe20000081058 */
[----:B------:R-:W-:-:S05]  /*15110*/  IMAD.MOV.U32 R22, RZ, RZ, R83 ;  /* 0x000000ffff167224 */ /* 0x000fca00078e0053 */
[----:B------:R-:W-:Y:S01]  /*15120*/  HMMA.1688.F32.TF32 R80, R204, R66, R176 ;  /* 0x00000042cc50723c */ /* 0x000fe200000810b0 */
[----:B------:R-:W-:Y:S04]  /*15130*/  STL.64 [R1+0x9d8], R246 ;  /* 0x0009d8f601007387 */ /* 0x000fe80000100a00 */
[----:B------:R-:W-:Y:S04]  /*15140*/  STL.64 [R1+0x9d0], R244 ;  /* 0x0009d0f401007387 */ /* 0x000fe80000100a00 */
[----:B------:R-:W-:Y:S04]  /*15150*/  STL.64 [R1+0x9e8], R202 ;  /* 0x0009e8ca01007387 */ /* 0x000fe80000100a00 */
[----:B------:R-:W-:Y:S04]  /*15160*/  STL.64 [R1+0x9e0], R200 ;  /* 0x0009e0c801007387 */ /* 0x000fe80000100a00 */
[----:B------:R-:W-:Y:S04]  /*15170*/  STL [R1+0x98c], R240 ;  /* 0x00098cf001007387 */ /* 0x000fe80000100800 */
[----:B------:R-:W-:Y:S04]  /*15180*/  STL [R1+0x988], R241 ;  /* 0x000988f101007387 */ /* 0x000fe80000100800 */
[----:B------:R-:W-:Y:S01]  /*15190*/  STL [R1+0x984], R242 ;  /* 0x000984f201007387 */ /* 0x000fe20000100800 */
[----:B------:R-:W-:-:S03]  /*151a0*/  IMAD.MOV.U32 R23, RZ, RZ, R80 ;  /* 0x000000ffff177224 */ /* 0x000fc600078e0050 */
[----:B------:R-:W-:Y:S01]  /*151b0*/  STL [R1+0x980], R243 ;  /* 0x000980f301007387 */ /* 0x000fe20000100800 */
[----:B------:R-:W-:-:S03]  /*151c0*/  IMAD.MOV.U32 R252, RZ, RZ, R81 ;  /* 0x000000fffffc7224 */ /* 0x000fc600078e0051 */
[----:B------:R-:W-:Y:S01]  /*151d0*/  STL.64 [R1+0x9f8], R42 ;  /* 0x0009f82a01007387 */ /* 0x000fe20000100a00 */
[----:B------:R-:W-:Y:S01]  /*151e0*/  MOV R80, R45 ;  /* 0x0000002d00507202 */ /* 0x000fe20000000f00 */
[----:B------:R-:W-:Y:S02]  /*151f0*/  IMAD.MOV.U32 R81, RZ, RZ, R44 ;  /* 0x000000ffff517224 */ /* 0x000fe400078e002c */
[----:B------:R2:W-:Y:S01]  /*15200*/  STL.64 [R1+0x9f0], R40 ;  /* 0x0009f02801007387 */ /* 0x0005e20000100a00 */
[-C--:B-1----:R-:W-:Y:S06]  /*15210*/  HMMA.1688.F32.TF32 R44, R76, R16.reuse, R188 ;  /* 0x000000104c2c723c */ /* 0x082fec00000810bc */
[----:B------:R-:W-:Y:S06]  /*15220*/  HMMA.1688.F32.TF32 R128, R28, R16, R180 ;  /* 0x000000101c80723c */ /* 0x000fec00000810b4 */
[----:B--2---:R-:W-:Y:S06]  /*15230*/  HMMA.1688.F32.TF32 R40, R24, R20, R136 ;  /* 0x000000141828723c */ /* 0x004fec0000081088 */
[----:B------:R-:W-:Y:S01]  /*15240*/  HMMA.1688.F32.TF32 R92, R72, R16, R92 ;  /* 0x00000010485c723c */ /* 0x000fe2000008105c */
[----:B------:R-:W-:-:S15]  /*15250*/  IMAD.MOV.U32 R250, RZ, RZ, R49 ;  /* 0x000000fffffa7224 */ /* 0x000fde00078e0031 */
[----:B------:R-:W-:-:S01]  /*15260*/  NOP ;  /* 0x0000000000007918 */ /* 0x000fc20000000000 */
[----:B------:R-:W-:Y:S04]  /*15270*/  STL.64 [R1+0x2f0], R40 ;  /* 0x0002f02801007387 */ /* 0x000fe80000100a00 */
[----:B------:R1:W-:Y:S04]  /*15280*/  STL.64 [R1+0x2f8], R42 ;  /* 0x0002f82a01007387 */ /* 0x0003e80000100a00 */
[----:B------:R-:W-:Y:S04]  /*15290*/  STL.64 [R1+0xa08], R46 ;  /* 0x000a082e01007387 */ /* 0x000fe80000100a00 */
[----:B------:R-:W-:Y:S04]  /*152a0*/  STL.64 [R1+0xa00], R44 ;  /* 0x000a002c01007387 */ /* 0x000fe80000100a00 */
[----:B------:R-:W-:Y:S04]  /*152b0*/  STL [R1+0x99c], R128 ;  /* 0x00099c8001007387 */ /* 0x000fe80000100800 */
[----:B------:R-:W-:Y:S04]  /*152c0*/  STL [R1+0x998], R129 ;  /* 0x0009988101007387 */ /* 0x000fe80000100800 */
[----:B------:R-:W-:Y:S01]  /*152d0*/  STL [R1+0x994], R130 ;  /* 0x0009948201007387 */ /* 0x000fe20000100800 */
[----:B-1----:R-:W-:Y:S03]  /*152e0*/  HMMA.1688.F32.TF32 R40, R24, R16, R140 ;  /* 0x000000101828723c */ /* 0x002fe6000008108c */
[----:B------:R-:W-:Y:S04]  /*152f0*/  STL [R1+0x990], R131 ;  /* 0x0009908301007387 */ /* 0x000fe80000100800 */
[----:B------:R-:W-:Y:S04]  /*15300*/  STL.64 [R1+0xa18], R94 ;  /* 0x000a185e01007387 */ /* 0x000fe80000100a00 */
[----:B------:R-:W-:Y:S04]  /*15310*/  STL.64 [R1+0xa10], R92 ;  /* 0x000a105c01007387 */ /* 0x000fe80000100a00 */
[----:B------:R1:W-:Y:S01]  /*15320*/  STL.64 [R1+0xa20], R18 ;  /* 0x000a201201007387 */ /* 0x0003e20000100a00 */
[----:B------:R-:W-:Y:S01]  /*15330*/  IMAD.MOV.U32 R251, RZ, RZ, R48 ;  /* 0x000000fffffb7224 */ /* 0x000fe200078e0030 */
[----:B------:R-:W-:Y:S01]  /*15340*/  HMMA.1688.F32.TF32 R124, R28, R12, R184 ;  /* 0x0000000c1c7c723c */ /* 0x000fe200000810b8 */
[----:B------:R-:W-:-:S05]  /*15350*/  MOV R4, R82 ;  /* 0x0000005200047202 */ /* 0x000fca0000000f00 */
[-C--:B-1----:R-:W-:Y:S01]  /*15360*/  HMMA.1688.F32.TF32 R16, R24, R12.reuse, R144 ;  /* 0x0000000c1810723c */ /* 0x082fe20000081090 */
[----:B------:R-:W-:Y:S01]  /*15370*/  IMAD.MOV.U32 R3, RZ, RZ, R83 ;  /* 0x000000ffff037224 */ /* 0x000fe200078e0053 */
[----:B------:R-:W-:Y:S01]  /*15380*/  MOV R248, R53 ;  /* 0x0000003500f87202 */ /* 0x000fe20000000f00 */
[----:B------:R-:W-:Y:S02]  /*15390*/  IMAD.MOV.U32 R82, RZ, RZ, R6 ;  /* 0x000000ffff527224 */ /* 0x000fe400078e0006 */
[----:B------:R-:W-:Y:S01]  /*153a0*/  IMAD.MOV.U32 R249, RZ, RZ, R52 ;  /* 0x000000fffff97224 */ /* 0x000fe200078e0034 */
[----:B------:R-:W-:Y:S01]  /*153b0*/  HMMA.1688.F32.TF32 R96, R72, R12, R96 ;  /* 0x0000000c4860723c */ /* 0x000fe20000081060 */
[----:B------:R-:W-:Y:S01]  /*153c0*/  IMAD.MOV.U32 R83, RZ, RZ, R5 ;  /* 0x000000ffff537224 */ /* 0x000fe200078e0005 */
[----:B------:R-:W-:Y:S04]  /*153d0*/  STL.64 [R1+0x2e0], R40 ;  /* 0x0002e02801007387 */ /* 0x000fe80000100a00 */
[-C--:B------:R-:W-:Y:S06]  /*153e0*/  HMMA.1688.F32.TF32 R120, R28, R8.reuse, R248 ;  /* 0x000000081c78723c */ /* 0x080fec00000810f8 */
[-C--:B------:R-:W-:Y:S01]  /*153f0*/  HMMA.1688.F32.TF32 R100, R72, R8.reuse, R100 ;  /* 0x000000084864723c */ /* 0x080fe20000081064 */
[----:B------:R-:W-:Y:S01]  /*15400*/  MOV R212, R57 ;  /* 0x0000003900d47202 */ /* 0x000fe20000000f00 */
[----:B------:R-:W-:Y:S01]  /*15410*/  IMAD.MOV.U32 R213, RZ, RZ, R56 ;  /* 0x000000ffffd57224 */ /* 0x000fe200078e0038 */
[----:B------:R-:W-:Y:S01]  /*15420*/  MOV R232, R60 ;  /* 0x0000003c00e87202 */ /* 0x000fe20000000f00 */
[----:B------:R-:W-:Y:S01]  /*15430*/  IMAD.MOV.U32 R214, RZ, RZ, R69 ;  /* 0x000000ffffd67224 */ /* 0x000fe200078e0045 */
[----:B------:R-:W-:Y:S01]  /*15440*/  LDS R144, [R7+UR7+0x9800] ;  /* 0x0098000707907984 */ /* 0x000fe20008000800 */
[----:B------:R-:W-:Y:S01]  /*15450*/  HMMA.1688.F32.TF32 R52, R76, R8, R80 ;  /* 0x000000084c34723c */ /* 0x000fe20000081050 */
[----:B------:R-:W-:Y:S01]  /*15460*/  MOV R20, R16 ;  /* 0x0000001000147202 */ /* 0x000fe20000000f00 */
[----:B------:R-:W-:Y:S01]  /*15470*/  IMAD.MOV.U32 R6, RZ, RZ, R18 ;  /* 0x000000ffff067224 */ /* 0x000fe200078e0012 */
[----:B------:R-:W-:Y:S01]  /*15480*/  LDS R146, [R7+UR7+0x9c00] ;  /* 0x009c000707927984 */ /* 0x000fe20008000800 */
[----:B------:R-:W-:-:S03]  /*15490*/  IMAD.MOV.U32 R5, RZ, RZ, R19 ;  /* 0x000000ffff057224 */ /* 0x000fc600078e0013 */
[----:B------:R-:W-:Y:S01]  /*154a0*/  STL.64 [R1+0x2e8], R42 ;  /* 0x0002e82a01007387 */ /* 0x000fe20000100a00 */
[----:B------:R-:W-:Y:S01]  /*154b0*/  MOV R248, R32 ;  /* 0x0000002000f87202 */ /* 0x000fe20000000f00 */
[----:B------:R-:W-:Y:S01]  /*154c0*/  IMAD.MOV.U32 R249, RZ, RZ, R33 ;  /* 0x000000fffff97224 */ /* 0x000fe200078e0021 */
[----:B---3--:R-:W-:Y:S07]  /*154d0*/  HMMA.1688.F32.TF32 R48, R76, R12, R84 ;  /* 0x0000000c4c30723c */ /* 0x008fee0000081054 */
[----:B------:R-:W-:-:S02]  /*154e0*/  IMAD.MOV.U32 R12, RZ, RZ, R17 ;  /* 0x000000ffff0c7224 */ /* 0x000fc400078e0011 */
[----:B------:R-:W-:-:S14]  /*154f0*/  HMMA.1688.F32.TF32 R16, R24, R8, R148 ;  /* 0x000000081810723c */ /* 0x000fdc0000081094 */
[----:B------:R-:W-:Y:S04]  /*15500*/  STL.64 [R1+0xa30], R50 ;  /* 0x000a303201007387 */ /* 0x000fe80000100a00 */
[----:B------:R-:W-:Y:S04]  /*15510*/  STL.64 [R1+0xa28], R48 ;  /* 0x000a283001007387 */ /* 0x000fe80000100a00 */
[----:B------:R-:W-:Y:S04]  /*15520*/  STL [R1+0x9ac], R124 ;  /* 0x0009ac7c01007387 */ /* 0x000fe80000100800 */
[----:B------:R-:W-:Y:S04]  /*15530*/  STL [R1+0x9a8], R125 ;  /* 0x0009a87d01007387 */ /* 0x000fe80000100800 */
[----:B------:R-:W-:Y:S04]  /*15540*/  STL [R1+0x9a4], R126 ;  /* 0x0009a47e01007387 */ /* 0x000fe80000100800 */
[----:B------:R-:W-:Y:S04]  /*15550*/  STL [R1+0x9a0], R127 ;  /* 0x0009a07f01007387 */ /* 0x000fe80000100800 */
        /* <DEDUP_REMOVED lines=11> */
[----:B------:R-:W-:Y:S04]  /*15610*/  STL.64 [R1+0xa60], R102 ;  /* 0x000a606601007387 */ /* 0x000fe80000100a00 */
[----:B------:R-:W-:Y:S01]  /*15620*/  STL.64 [R1+0xa58], R100 ;  /* 0x000a586401007387 */ /* 0x000fe20000100a00 */
[----:B------:R-:W-:-:S03]  /*15630*/  IMAD.MOV.U32 R250, RZ, RZ, R36 ;  /* 0x000000fffffa7224 */ /* 0x000fc600078e0024 */
[----:B------:R-:W2:Y:S01]  /*15640*/  LDL.LU R32, [R1+0xb04] ;  /* 0x000b040001207983 */ /* 0x000ea20000300800 */
[----:B------:R-:W-:-:S03]  /*15650*/  IMAD.MOV.U32 R251, RZ, RZ, R37 ;  /* 0x000000fffffb7224 */ /* 0x000fc600078e0025 */
[----:B------:R-:W-:Y:S04]  /*15660*/  STL.64 [R1+0x2c0], R16 ;  /* 0x0002c01001007387 */ /* 0x000fe80000100a00 */
[----:B------:R-:W-:Y:S04]  /*15670*/  STL.64 [R1+0x2c8], R18 ;  /* 0x0002c81201007387 */ /* 0x000fe80000100a00 */
[----:B------:R-:W3:Y:S04]  /*15680*/  LDL.LU R33, [R1+0xb00] ;  /* 0x000b000001217983 */ /* 0x000ee80000300800 */
[----:B------:R-:W4:Y:S01]  /*15690*/  LDL.LU R36, [R1+0xafc] ;  /* 0x000afc0001247983 */ /* 0x000f220000300800 */
[----:B------:R-:W-:-:S03]  /*156a0*/  IMAD.MOV.U32 R215, RZ, RZ, R68 ;  /* 0x000000ffffd77224 */ /* 0x000fc600078e0044 */
[----:B------:R-:W4:Y:S04]  /*156b0*/  LDL.LU R37, [R1+0xaf8] ;  /* 0x000af80001257983 */ /* 0x000f280000300800 */
[----:B------:R-:W2:Y:S04]  /*156c0*/  LDL.LU R57, [R1+0xaf4] ;  /* 0x000af40001397983 */ /* 0x000ea80000300800 */
[----:B------:R-:W3:Y:S04]  /*156d0*/  LDL.LU R56, [R1+0xaf0] ;  /* 0x000af00001387983 */ /* 0x000ee80000300800 */
[----:B------:R-:W4:Y:S04]  /*156e0*/  LDL.LU R69, [R1+0xaec] ;  /* 0x000aec0001457983 */ /* 0x000f280000300800 */
[----:B------:R-:W4:Y:S01]  /*156f0*/  LDL.LU R68, [R1+0xae8] ;  /* 0x000ae80001447983 */ /* 0x000f220000300800 */
[----:B------:R-:W-:-:S02]  /*15700*/  IMAD.MOV.U32 R233, RZ, RZ, R61 ;  /* 0x000000ffffe97224 */ /* 0x000fc400078e003d */
[----:B------:R-:W-:Y:S01]  /*15710*/  IMAD.MOV.U32 R234, RZ, RZ, R65 ;  /* 0x000000ffffea7224 */ /* 0x000fe200078e0041 */
[----:B------:R-:W4:Y:S01]  /*15720*/  LDL.LU R60, [R1+0xae4] ;  /* 0x000ae400013c7983 */ /* 0x000f220000300800 */
[----:B------:R-:W-:-:S03]  /*15730*/  IMAD.MOV.U32 R235, RZ, RZ, R64 ;  /* 0x000000ffffeb7224 */ /* 0x000fc600078e0040 */
[----:B------:R-:W4:Y:S04]  /*15740*/  LDL.LU R61, [R1+0xae0] ;  /* 0x000ae000013d7983 */ /* 0x000f280000300800 */
[----:B------:R-:W4:Y:S04]  /*15750*/  LDL.LU R65, [R1+0xadc] ;  /* 0x000adc0001417983 */ /* 0x000f280000300800 */
[----:B------:R-:W4:Y:S01]  /*15760*/  LDL.LU R64, [R1+0xad8] ;  /* 0x000ad80001407983 */ /* 0x000f220000300800 */
[----:B--2---:R-:W-:Y:S02]  /*15770*/  IMAD.MOV.U32 R119, RZ, RZ, R57 ;  /* 0x000000ffff777224 */ /* 0x004fe400078e0039 */
[----:B---3--:R-:W-:Y:S01]  /*15780*/  IMAD.MOV.U32 R118, RZ, RZ, R56 ;  /* 0x000000ffff767224 */ /* 0x008fe200078e0038 */
[----:B----4-:R-:W-:-:S02]  /*15790*/  MOV R116, R69 ;  /* 0x0000004500747202 */ /* 0x010fc40000000f00 */
[----:B------:R-:W2:Y:S01]  /*157a0*/  LDL.LU R69, [R1+0xad4] ;  /* 0x000ad40001457983 */ /* 0x000ea20000300800 */
[----:B------:R-:W-:-:S03]  /*157b0*/  IMAD.MOV.U32 R117, RZ, RZ, R68 ;  /* 0x000000ffff757224 */ /* 0x000fc600078e0044 */
[----:B------:R-:W2:Y:S04]  /*157c0*/  LDL.LU R68, [R1+0xad0] ;  /* 0x000ad00001447983 */ /* 0x000ea80000300800 */
[----:B------:R-:W3:Y:S04]  /*157d0*/  LDL.LU R56, [R1+0xacc] ;  /* 0x000acc0001387983 */ /* 0x000ee80000300800 */
[----:B------:R-:W4:Y:S01]  /*157e0*/  LDL.LU R57, [R1+0xac8] ;  /* 0x000ac80001397983 */ /* 0x000f220000300800 */
[----:B------:R-:W-:Y:S01]  /*157f0*/  MOV R204, R65 ;  /* 0x0000004100cc7202 */ /* 0x000fe20000000f00 */
[----:B------:R-:W-:-:S02]  /*15800*/  IMAD.MOV.U32 R206, RZ, RZ, R61 ;  /* 0x000000ffffce7224 */ /* 0x000fc400078e003d */
[----:B------:R-:W2:Y:S01]  /*15810*/  LDL.LU R65, [R1+0xac4] ;  /* 0x000ac40001417983 */ /* 0x000ea20000300800 */
[----:B------:R-:W-:-:S03]  /*15820*/  IMAD.MOV.U32 R205, RZ, RZ, R64 ;  /* 0x000000ffffcd7224 */ /* 0x000fc600078e0040 */
[----:B------:R-:W2:Y:S01]  /*15830*/  LDL.LU R64, [R1+0xac0] ;  /* 0x000ac00001407983 */ /* 0x000ea20000300800 */
[----:B------:R-:W-:-:S03]  /*15840*/  IMAD.MOV.U32 R207, RZ, RZ, R60 ;  /* 0x000000ffffcf7224 */ /* 0x000fc600078e003c */
[----:B------:R-:W2:Y:S04]  /*15850*/  LDL.LU R61, [R1+0xabc] ;  /* 0x000abc00013d7983 */ /* 0x000ea80000300800 */
[----:B------:R-:W2:Y:S04]  /*15860*/  LDL.LU R60, [R1+0xab8] ;  /* 0x000ab800013c7983 */ /* 0x000ea80000300800 */
[----:B------:R-:W2:Y:S04]  /*15870*/  LDL.LU R70, [R1+0x1d8] ;  /* 0x0001d80001467983 */ /* 0x000ea80000300800 */
[----:B------:R-:W2:Y:S01]  /*15880*/  LDL.LU R71, [R1+0x1dc] ;  /* 0x0001dc0001477983 */ /* 0x000ea20000300800 */
[----:B---3--:R-:W-:Y:S01]  /*15890*/  IMAD.MOV.U32 R67, RZ, RZ, R56 ;  /* 0x000000ffff437224 */ /* 0x008fe200078e0038 */
[----:B----4-:R-:W-:-:S02]  /*158a0*/  MOV R66, R57 ;  /* 0x0000003900427202 */ /* 0x010fc40000000f00 */
[----:B------:R-:W3:Y:S04]  /*158b0*/  LDL.LU R57, [R1+0xab4] ;  /* 0x000ab40001397983 */ /* 0x000ee80000300800 */
[----:B------:R-:W3:Y:S04]  /*158c0*/  LDL.LU R56, [R1+0xab0] ;  /* 0x000ab00001387983 */ /* 0x000ee80000300800 */
[----:B------:R-:W2:Y:S04]  /*158d0*/  LDL.LU R62, [R1+0x248] ;  /* 0x00024800013e7983 */ /* 0x000ea80000300800 */
[----:B------:R-:W2:Y:S04]  /*158e0*/  LDL.LU R63, [R1+0x24c] ;  /* 0x00024c00013f7983 */ /* 0x000ea80000300800 */
[----:B------:R-:W4:Y:S04]  /*158f0*/  LDL.LU R244, [R1+0x260] ;  /* 0x0002600001f47983 */ /* 0x000f280000300800 */
[----:B------:R-:W4:Y:S04]  /*15900*/  LDL.LU R245, [R1+0x264] ;  /* 0x0002640001f57983 */ /* 0x000f280000300800 */
[----:B------:R-:W4:Y:S04]  /*15910*/  LDL.LU R246, [R1+0x268] ;  /* 0x0002680001f67983 */ /* 0x000f280000300800 */
[----:B------:R-:W4:Y:S04]  /*15920*/  LDL.LU R247, [R1+0x26c] ;  /* 0x00026c0001f77983 */ /* 0x000f280000300800 */
[----:B------:R-:W3:Y:S04]  /*15930*/  LDL.LU R200, [R1+0x270] ;  /* 0x0002700001c87983 */ /* 0x000ee80000300800 */
[----:B------:R-:W3:Y:S04]  /*15940*/  LDL.LU R201, [R1+0x274] ;  /* 0x0002740001c97983 */ /* 0x000ee80000300800 */
[----:B------:R-:W3:Y:S04]  /*15950*/  LDL.LU R202, [R1+0x278] ;  /* 0x0002780001ca7983 */ /* 0x000ee80000300800 */
[----:B------:R-:W3:Y:S04]  /*15960*/  LDL.LU R203, [R1+0x27c] ;  /* 0x00027c0001cb7983 */ /* 0x000ee80000300800 */
[----:B------:R-:W2:Y:S04]  /*15970*/  LDL R195, [R1+0x948] ;  /* 0x0009480001c37983 */ /* 0x000ea80000100800 */
        /* <DEDUP_REMOVED lines=21> */
[----:B------:R-:W3:Y:S01]  /*15ad0*/  LDL.LU R83, [R1+0x1cc] ;  /* 0x0001cc0001537983 */ /* 0x000ee20000300800 */
[----:B------:R-:W-:Y:S01]  /*15ae0*/  MOV R210, R33 ;  /* 0x0000002100d27202 */ /* 0x000fe20000000f00 */
[----:B------:R-:W-:-:S02]  /*15af0*/  IMAD.MOV.U32 R211, RZ, RZ, R32 ;  /* 0x000000ffffd37224 */ /* 0x000fc400078e0020 */
[----:B------:R-:W-:Y:S01]  /*15b00*/  IMAD.MOV.U32 R208, RZ, RZ, R37 ;  /* 0x000000ffffd07224 */ /* 0x000fe200078e0025 */
[----:B------:R-:W3:Y:S01]  /*15b10*/  LDL.LU R112, [R1+0x50] ;  /* 0x0000500001707983 */ /* 0x000ee20000300800 */
[----:B------:R-:W-:-:S03]  /*15b20*/  IMAD.MOV.U32 R209, RZ, RZ, R36 ;  /* 0x000000ffffd17224 */ /* 0x000fc600078e0024 */
[----:B------:R-:W3:Y:S04]  /*15b30*/  LDL.LU R113, [R1+0x54] ;  /* 0x0000540001717983 */ /* 0x000ee80000300800 */
[----:B------:R-:W3:Y:S04]  /*15b40*/  LDL.LU R114, [R1+0x58] ;  /* 0x0000580001727983 */ /* 0x000ee80000300800 */
[----:B------:R-:W3:Y:S04]  /*15b50*/  LDL.LU R115, [R1+0x5c] ;  /* 0x00005c0001737983 */ /* 0x000ee80000300800 */
[----:B--2---:R-:W1:Y:S04]  /*15b60*/  LDSM.16.M88.4 R32, [R195+UR10+0x1000] ;  /* 0x0010000ac320783b */ /* 0x004e680008000200 */
[----:B------:R-:W2:Y:S04]  /*15b70*/  LDSM.16.M88.4 R36, [R195+UR10+0x1400] ;  /* 0x0014000ac324783b */ /* 0x000ea80008000200 */
[----:B------:R-:W3:Y:S04]  /*15b80*/  LDSM.16.M88.4 R160, [R195+UR10+0x1800] ;  /* 0x0018000ac3a0783b */ /* 0x000ee80008000200 */
[----:B------:R-:W3:Y:S04]  /*15b90*/  LDSM.16.M88.4 R180, [R195+UR10+0x1c00] ;  /* 0x001c000ac3b4783b */ /* 0x000ee80008000200 */
[----:B------:R-:W3:Y:S04]  /*15ba0*/  LDSM.16.M88.4 R184, [R195+UR10+0x2000] ;  /* 0x0020000ac3b8783b */ /* 0x000ee80008000200 */
[----:B------:R-:W3:Y:S04]  /*15bb0*/  LDSM.16.M88.4 R188, [R195+UR10+0x2400] ;  /* 0x0024000ac3bc783b */ /* 0x000ee80008000200 */
[----:B------:R-:W3:Y:S04]  /*15bc0*/  LDSM.16.M88.4 R196, [R195+UR10+0x2800] ;  /* 0x0028000ac3c4783b */ /* 0x000ee80008000200 */
[----:B------:R-:W3:Y:S04]  /*15bd0*/  LDSM.16.M88.4 R164, [R195+UR10+0x2c00] ;  /* 0x002c000ac3a4783b */ /* 0x000ee80008000200 */
[----:B------:R-:W3:Y:S04]  /*15be0*/  LDSM.16.M88.4 R168, [R195+UR10+0x3000] ;  /* 0x0030000ac3a8783b */ /* 0x000ee80008000200 */
[----:B------:R-:W3:Y:S01]  /*15bf0*/  LDSM.16.M88.4 R172, [R195+UR10+0x3400] ;  /* 0x0034000ac3ac783b */ /* 0x000ee20008000200 */
[----:B-1----:R-:W-:Y:S03]  /*15c00*/  HMMA.1688.F32.TF32 R16, R24, R32, R108 ;  /* 0x000000201810723c */ /* 0x002fe6000008106c */
[----:B------:R-:W1:Y:S04]  /*15c10*/  LDSM.16.M88.4 R176, [R195+UR10+0x3800] ;  /* 0x0038000ac3b0783b */ /* 0x000e680008000200 */
[----:B------:R-:W1:-:S15]  /*15c20*/  LDSM.16.M88.4 R192, [R195+UR10+0x3c00] ;  /* 0x003c000ac3c0783b */ /* 0x000e5e0008000200 */
[----:B------:R-:W-:-:S01]  /*15c30*/  NOP ;  /* 0x0000000000007918 */ /* 0x000fc20000000000 */
[----:B------:R-:W-:Y:S04]  /*15c40*/  STL.64 [R1+0x1d0], R16 ;  /* 0x0001d01001007387 */ /* 0x000fe80000100a00 */
[----:B------:R2:W-:Y:S02]  /*15c50*/  STL.64 [R1+0x1d8], R18 ;  /* 0x0001d81201007387 */ /* 0x0005e40000100a00 */
[----:B--2---:R-:W-:Y:S06]  /*15c60*/  HMMA.1688.F32.TF32 R16, R24, R36, R156 ;  /* 0x000000241810723c */ /* 0x004fec000008109c */
[C---:B----4-:R-:W-:Y:S06]  /*15c70*/  HMMA.1688.F32.TF32 R152, R76.reuse, R32, R152 ;  /* 0x000000204c98723c */ /* 0x050fec0000081098 */
[C---:B---3--:R-:W-:Y:S06]  /*15c80*/  HMMA.1688.F32.TF32 R84, R76.reuse, R36, R84 ;  /* 0x000000244c54723c */ /* 0x048fec0000081054 */
[C---:B------:R-:W-:Y:S05]  /*15c90*/  HMMA.1688.F32.TF32 R104, R76.reuse, R160, R104 ;  /* 0x000000a04c68723c */ /* 0x040fea0000081068 */
[----:B------:R-:W-:Y:S01]  /*15ca0*/  STL.64 [R1+0x1c0], R16 ;  /* 0x0001c01001007387 */ /* 0x000fe20000100a00 */
[C---:B------:R-:W-:Y:S03]  /*15cb0*/  HMMA.1688.F32.TF32 R132, R76.reuse, R180, R132 ;  /* 0x000000b44c84723c */ /* 0x040fe60000081084 */
[----:B------:R-:W-:Y:S03]  /*15cc0*/  STL.64 [R1+0x1c8], R18 ;  /* 0x0001c81201007387 */ /* 0x000fe60000100a00 */
[C---:B------:R-:W-:Y:S06]  /*15cd0*/  HMMA.1688.F32.TF32 R136, R76.reuse, R184, R200 ;  /* 0x000000b84c88723c */ /* 0x040fec00000810c8 */
[C---:B------:R-:W-:Y:S06]  /*15ce0*/  HMMA.1688.F32.TF32 R140, R76.reuse, R188, R244 ;  /* 0x000000bc4c8c723c */ /* 0x040fec00000810f4 */
[C---:B------:R-:W-:Y:S06]  /*15cf0*/  HMMA.1688.F32.TF32 R56, R76.reuse, R196, R56 ;  /* 0x000000c44c38723c */ /* 0x040fec0000081038 */
[C---:B------:R-:W-:Y:S06]  /*15d00*/  HMMA.1688.F32.TF32 R60, R76.reuse, R164, R60 ;  /* 0x000000a44c3c723c */ /* 0x040fec000008103c */
[C---:B------:R-:W-:Y:S06]  /*15d10*/  HMMA.1688.F32.TF32 R64, R76.reuse, R168, R64 ;  /* 0x000000a84c40723c */ /* 0x040fec0000081040 */
[C---:B------:R-:W-:Y:S06]  /*15d20*/  HMMA.1688.F32.TF32 R68, R76.reuse, R172, R68 ;  /* 0x000000ac4c44723c */ /* 0x040fec0000081044 */
[C---:B-1----:R-:W-:Y:S06]  /*15d30*/  HMMA.1688.F32.TF32 R80, R76.reuse, R176, R80 ;  /* 0x000000b04c50723c */ /* 0x042fec0000081050 */
[----:B------:R-:W-:Y:S06]  /*15d40*/  HMMA.1688.F32.TF32 R148, R76, R192, R204 ;  /* 0x000000c04c94723c */ /* 0x000fec00000810cc */
[----:B------:R-:W-:Y:S06]  /*15d50*/  HMMA.1688.F32.TF32 R76, R72, R32, R236 ;  /* 0x00000020484c723c */ /* 0x000fec00000810ec */
[----:B------:R-:W-:Y:S01]  /*15d60*/  HMMA.1688.F32.TF32 R236, R28, R184, R212 ;  /* 0x000000b81cec723c */ /* 0x000fe200000810d4 */
[----:B------:R-:W2:Y:S04]  /*15d70*/  LDL.LU R212, [R1+0x150] ;  /* 0x0001500001d47983 */ /* 0x000ea80000300800 */
[----:B------:R-:W2:Y:S02]  /*15d80*/  LDL.LU R213, [R1+0x154] ;  /* 0x0001540001d57983 */ /* 0x000ea40000300800 */
[----:B------:R-:W-:-:S02]  /*15d90*/  IMAD.MOV.U32 R214, RZ, RZ, R2 ;  /* 0x000000ffffd67224 */ /* 0x000fc400078e0002 */
[----:B------:R-:W3:Y:S01]  /*15da0*/  LDL.LU R2, [R1+0xaac] ;  /* 0x000aac0001027983 */ /* 0x000ee20000300800 */
[----:B------:R-:W-:-:S03]  /*15db0*/  IMAD.MOV.U32 R215, RZ, RZ, R0 ;  /* 0x000000ffffd77224 */ /* 0x000fc600078e0000 */
[----:B------:R-:W4:Y:S01]  /*15dc0*/  LDL.LU R0, [R1+0xaa8] ;  /* 0x000aa80001007983 */ /* 0x000f220000300800 */
[----:B------:R-:W-:Y:S03]  /*15dd0*/  HMMA.1688.F32.TF32 R108, R28, R160, R208 ;  /* 0x000000a01c6c723c */ /* 0x000fe600000810d0 */
[----:B------:R-:W2:Y:S04]  /*15de0*/  LDL.LU R208, [R1+0x160] ;  /* 0x0001600001d07983 */ /* 0x000ea80000300800 */
[----:B------:R-:W2:Y:S04]  /*15df0*/  LDL.LU R209, [R1+0x164] ;  /* 0x0001640001d17983 */ /* 0x000ea80000300800 */
[----:B------:R-:W2:Y:S04]  /*15e00*/  LDL.LU R210, [R1+0x168] ;  /* 0x0001680001d27983 */ /* 0x000ea80000300800 */
[----:B------:R-:W2:Y:S04]  /*15e10*/  LDL.LU R211, [R1+0x16c] ;  /* 0x00016c0001d37983 */ /* 0x000ea80000300800 */
[----:B------:R-:W2:Y:S01]  /*15e20*/  LDL.LU R240, [R1] ;  /* 0x0000000001f07983 */ /* 0x000ea20000300800 */
[----:B------:R-:W-:-:S03]  /*15e30*/  LOP3.LUT R207, R7, 0x20, RZ, 0x3c, !PT ;  /* 0x0000002007cf7812 */ /* 0x000fc600078e3cff */
[----:B------:R-:W2:Y:S04]  /*15e40*/  LDL.LU R241, [R1+0x4] ;  /* 0x0000040001f17983 */ /* 0x000ea80000300800 */
[----:B------:R-:W2:Y:S04]  /*15e50*/  LDL.LU R242, [R1+0x8] ;  /* 0x0000080001f27983 */ /* 0x000ea80000300800 */
[----:B------:R-:W2:Y:S04]  /*15e60*/  LDL.LU R243, [R1+0xc] ;  /* 0x00000c0001f37983 */ /* 0x000ea80000300800 */
[----:B------:R-:W2:Y:S04]  /*15e70*/  LDL.LU R48, [R1+0x10] ;  /* 0x0000100001307983 */ /* 0x000ea80000300800 */
[----:B------:R-:W2:Y:S04]  /*15e80*/  LDL.LU R49, [R1+0x14] ;  /* 0x0000140001317983 */ /* 0x000ea80000300800 */
[----:B------:R-:W2:Y:S04]  /*15e90*/  LDL.LU R50, [R1+0x18] ;  /* 0x0000180001327983 */ /* 0x000ea80000300800 */
[----:B------:R-:W2:Y:S04]  /*15ea0*/  LDL.LU R51, [R1+0x1c] ;  /* 0x00001c0001337983 */ /* 0x000ea80000300800 */
[----:B------:R-:W2:Y:S04]  /*15eb0*/  LDL.LU R204, [R1+0x170] ;  /* 0x0001700001cc7983 */ /* 0x000ea80000300800 */
[----:B------:R-:W-:Y:S04]  /*15ec0*/  LDS R145, [R207+UR7+0x9800] ;  /* 0x00980007cf917984 */ /* 0x000fe80008000800 */
[----:B------:R3:W1:Y:S04]  /*15ed0*/  LDS R147, [R207+UR7+0x9c00] ;  /* 0x009c0007cf937984 */ /* 0x0006680008000800 */
[----:B------:R-:W2:Y:S01]  /*15ee0*/  LDL.LU R205, [R1+0x174] ;  /* 0x0001740001cd7983 */ /* 0x000ea20000300800 */
[----:B---3--:R-:W-:Y:S01]  /*15ef0*/  IMAD.MOV.U32 R207, RZ, RZ, R2 ;  /* 0x000000ffffcf7224 */ /* 0x008fe200078e0002 */
[----:B----4-:R-:W-:-:S02]  /*15f00*/  MOV R206, R0 ;  /* 0x0000000000ce7202 */ /* 0x010fc40000000f00 */
[----:B------:R-:W3:Y:S04]  /*15f10*/  LDL.LU R0, [R1+0xaa4] ;  /* 0x000aa40001007983 */ /* 0x000ee80000300800 */
        /* <DEDUP_REMOVED lines=22> */
[----:B------:R-:W4:Y:S01]  /*16080*/  LDL.LU R201, [R1+0x194] ;  /* 0x0001940001c97983 */ /* 0x000f220000300800 */
[C---:B--2---:R-:W-:Y:S06]  /*16090*/  HMMA.1688.F32.TF32 R52, R28.reuse, R196, R240 ;  /* 0x000000c41c34723c */ /* 0x044fec00000810f0 */
[----:B------:R-:W-:Y:S06]  /*160a0*/  HMMA.1688.F32.TF32 R48, R28, R164, R48 ;  /* 0x000000a41c30723c */ /* 0x000fec0000081030 */
[----:B------:R-:W-:-:S12]  /*160b0*/  HMMA.1688.F32.TF32 R88, R72, R36, R228 ;  /* 0x000000244858723c */ /* 0x000fd800000810e4 */
[----:B------:R-:W-:Y:S01]  /*160c0*/  MOV R129, R52 ;  /* 0x0000003400817202 */ /* 0x000fe20000000f00 */
[----:B------:R-:W-:Y:S02]  /*160d0*/  IMAD.MOV.U32 R130, RZ, RZ, R53 ;  /* 0x000000ffff827224 */ /* 0x000fe400078e0035 */
[----:B------:R-:W-:Y:S02]  /*160e0*/  IMAD.MOV.U32 R131, RZ, RZ, R54 ;  /* 0x000000ffff837224 */ /* 0x000fe400078e0036 */
[----:B------:R-:W-:Y:S01]  /*160f0*/  IMAD.MOV.U32 R240, RZ, RZ, R55 ;  /* 0x000000fffff07224 */ /* 0x000fe200078e0037 */
[----:B------:R-:W-:Y:S01]  /*16100*/  MOV R241, R48 ;  /* 0x0000003000f17202 */ /* 0x000fe20000000f00 */
[----:B------:R-:W-:Y:S02]  /*16110*/  IMAD.MOV.U32 R242, RZ, RZ, R49 ;  /* 0x000000fffff27224 */ /* 0x000fe400078e0031 */
[----:B------:R-:W-:Y:S01]  /*16120*/  IMAD.MOV.U32 R243, RZ, RZ, R50 ;  /* 0x000000fffff37224 */ /* 0x000fe200078e0032 */
[C---:B------:R-:W-:Y:S06]  /*16130*/  HMMA.1688.F32.TF32 R116, R28.reuse, R32, R116 ;  /* 0x000000201c74723c */ /* 0x040fec0000081074 */
[C---:B------:R-:W-:Y:S06]  /*16140*/  HMMA.1688.F32.TF32 R112, R28.reuse, R36, R112 ;  /* 0x000000241c70723c */ /* 0x040fec0000081070 */
[C---:B------:R-:W-:Y:S06]  /*16150*/  HMMA.1688.F32.TF32 R232, R28.reuse, R180, R232 ;  /* 0x000000b41ce8723c */ /* 0x040fec00000810e8 */
[C---:B------:R-:W-:Y:S06]  /*16160*/  HMMA.1688.F32.TF32 R248, R28.reuse, R188, R248 ;  /* 0x000000bc1cf8723c */ /* 0x040fec00000810f8 */
[----:B---3--:R-:W-:-:S15]  /*16170*/  HMMA.1688.F32.TF32 R16, R28, R168, R16 ;  /* 0x000000a81c10723c */ /* 0x008fde0000081010 */
[----:B------:R-:W-:-:S09]  /*16180*/  NOP ;  /* 0x0000000000007918 */ /* 0x000fd20000000000 */
[----:B------:R-:W-:Y:S01]  /*16190*/  MOV R125, R16 ;  /* 0x00000010007d7202 */ /* 0x000fe20000000f00 */
[----:B------:R-:W-:Y:S02]  /*161a0*/  IMAD.MOV.U32 R126, RZ, RZ, R17 ;  /* 0x000000ffff7e7224 */ /* 0x000fe400078e0011 */
[----:B------:R-:W-:Y:S02]  /*161b0*/  IMAD.MOV.U32 R127, RZ, RZ, R18 ;  /* 0x000000ffff7f7224 */ /* 0x000fe400078e0012 */
[----:B------:R-:W-:Y:S02]  /*161c0*/  IMAD.MOV.U32 R128, RZ, RZ, R19 ;  /* 0x000000ffff807224 */ /* 0x000fe400078e0013 */
[----:B----4-:R-:W-:-:S15]  /*161d0*/  HMMA.1688.F32.TF32 R16, R28, R172, R92 ;  /* 0x000000ac1c10723c */ /* 0x010fde000008105c */
[----:B------:R-:W-:-:S09]  /*161e0*/  NOP ;  /* 0x0000000000007918 */ /* 0x000fd20000000000 */
[----:B------:R-:W-:Y:S01]  /*161f0*/  MOV R6, R16 ;  /* 0x0000001000067202 */ /* 0x000fe20000000f00 */
[----:B------:R-:W-:Y:S02]  /*16200*/  IMAD.MOV.U32 R12, RZ, RZ, R17 ;  /* 0x000000ffff0c7224 */ /* 0x000fe400078e0011 */
[----:B------:R-:W-:Y:S02]  /*16210*/  IMAD.MOV.U32 R20, RZ, RZ, R18 ;  /* 0x000000ffff147224 */ /* 0x000fe400078e0012 */
[----:B------:R-:W-:Y:S02]  /*16220*/  IMAD.MOV.U32 R124, RZ, RZ, R19 ;  /* 0x000000ffff7c7224 */ /* 0x000fe400078e0013 */
[----:B------:R-:W-:Y:S01]  /*16230*/  HMMA.1688.F32.TF32 R16, R28, R176, R44 ;  /* 0x000000b01c10723c */ /* 0x000fe2000008102c */
[----:B------:R-:W-:-:S15]  /*16240*/  IMAD.MOV.U32 R203, RZ, RZ, R0 ;  /* 0x000000ffffcb7224 */ /* 0x000fde00078e0000 */
[----:B------:R-:W-:-:S08]  /*16250*/  NOP ;  /* 0x0000000000007918 */ /* 0x000fd00000000000 */
[----:B------:R-:W-:Y:S01]  /*16260*/  MOV R0, R16 ;  /* 0x0000001000007202 */ /* 0x000fe20000000f00 */
[----:B------:R-:W-:Y:S02]  /*16270*/  IMAD.MOV.U32 R21, RZ, RZ, R17 ;  /* 0x000000ffff157224 */ /* 0x000fe400078e0011 */
[----:B------:R-:W-:Y:S02]  /*16280*/  IMAD.MOV.U32 R9, RZ, RZ, R18 ;  /* 0x000000ffff097224 */ /* 0x000fe400078e0012 */
[----:B------:R-:W-:Y:S02]  /*16290*/  IMAD.MOV.U32 R8, RZ, RZ, R19 ;  /* 0x000000ffff087224 */ /* 0x000fe400078e0013 */
[----:B------:R-:W-:Y:S01]  /*162a0*/  HMMA.1688.F32.TF32 R16, R28, R192, R40 ;  /* 0x000000c01c10723c */ /* 0x000fe20000081028 */
[----:B------:R-:W-:-:S15]  /*162b0*/  IMAD.MOV.U32 R202, RZ, RZ, R2 ;  /* 0x000000ffffca7224 */ /* 0x000fde00078e0002 */
[----:B------:R-:W-:-:S08]  /*162c0*/  NOP ;  /* 0x0000000000007918 */ /* 0x000fd00000000000 */
[----:B------:R-:W-:Y:S02]  /*162d0*/  IMAD.MOV.U32 R5, RZ, RZ, R19 ;  /* 0x000000ffff057224 */ /* 0x000fe400078e0013 */
[----:B------:R-:W-:Y:S02]  /*162e0*/  IMAD.MOV.U32 R123, RZ, RZ, R18 ;  /* 0x000000ffff7b7224 */ /* 0x000fe400078e0012 */
[----:B------:R-:W-:Y:S01]  /*162f0*/  IMAD.MOV.U32 R19, RZ, RZ, R216 ;  /* 0x000000ffff137224 */ /* 0x000fe200078e00d8 */
[----:B------:R-:W-:Y:S01]  /*16300*/  MOV R121, R16 ;  /* 0x0000001000797202 */ /* 0x000fe20000000f00 */
[----:B------:R-:W-:Y:S01]  /*16310*/  IMAD.MOV.U32 R122, RZ, RZ, R17 ;  /* 0x000000ffff7a7224 */ /* 0x000fe200078e0011 */
[----:B------:R-:W2:Y:S01]  /*16320*/  LDL.LU R216, [R1+0x130] ;  /* 0x0001300001d87983 */ /* 0x000ea20000300800 */
[----:B------:R-:W-:Y:S01]  /*16330*/  IMAD.MOV.U32 R18, RZ, RZ, R217 ;  /* 0x000000ffff127224 */ /* 0x000fe200078e00d9 */
[----:B------:R-:W-:Y:S01]  /*16340*/  MOV R16, R219 ;  /* 0x000000db00107202 */ /* 0x000fe20000000f00 */
        /* <DEDUP_REMOVED lines=19> */
[----:B------:R-:W-:-:S03]  /*16480*/  IMAD.MOV.U32 R2, RZ, RZ, R51 ;  /* 0x000000ffff027224 */ /* 0x000fc600078e0033 */
[----:B------:R-:W4:Y:S04]  /*16490*/  LDL.LU R99, [R1+0xfc] ;  /* 0x0000fc0001637983 */ /* 0x000f280000300800 */
[----:B------:R-:W4:Y:S04]  /*164a0*/  LDL.LU R48, [R1+0xe0] ;  /* 0x0000e00001307983 */ /* 0x000f280000300800 */
[----:B------:R-:W4:Y:S04]  /*164b0*/  LDL.LU R49, [R1+0xe4] ;  /* 0x0000e40001317983 */ /* 0x000f280000300800 */
[----:B------:R-:W4:Y:S01]  /*164c0*/  LDL.LU R50, [R1+0xe8] ;  /* 0x0000e80001327983 */ /* 0x000f220000300800 */
[----:B------:R-:W-:-:S03]  /*164d0*/  MOV R95, R10 ;  /* 0x0000000a005f7202 */ /* 0x000fc60000000f00 */
[----:B------:R-:W4:Y:S01]  /*164e0*/  LDL.LU R51, [R1+0xec] ;  /* 0x0000ec0001337983 */ /* 0x000f220000300800 */
[----:B------:R-:W-:-:S03]  /*164f0*/  IMAD.MOV.U32 R44, RZ, RZ, R11 ;  /* 0x000000ffff2c7224 */ /* 0x000fc600078e000b */
[----:B------:R-:W4:Y:S01]  /*16500*/  LDL.LU R92, [R1+0xa0] ;  /* 0x0000a000015c7983 */ /* 0x000f220000300800 */
[----:B------:R-:W-:-:S03]  /*16510*/  IMAD.MOV.U32 R45, RZ, RZ, R14 ;  /* 0x000000ffff2d7224 */ /* 0x000fc600078e000e */
[----:B------:R-:W4:Y:S01]  /*16520*/  LDL.LU R93, [R1+0xa4] ;  /* 0x0000a400015d7983 */ /* 0x000f220000300800 */
[----:B------:R-:W-:-:S03]  /*16530*/  IMAD.MOV.U32 R46, RZ, RZ, R224 ;  /* 0x000000ffff2e7224 */ /* 0x000fc600078e00e0 */
        /* <DEDUP_REMOVED lines=9> */
[----:B------:R-:W-:Y:S03]  /*165d0*/  HMMA.1688.F32.TF32 R28, R72, R160, R200 ;  /* 0x000000a0481c723c */ /* 0x000fe600000810c8 */
[----:B------:R-:W4:Y:S01]  /*165e0*/  LDL.LU R225, [R1+0xa8c] ;  /* 0x000a8c0001e17983 */ /* 0x000f220000300800 */
[----:B------:R-:W-:-:S03]  /*165f0*/  MOV R43, R222 ;  /* 0x000000de002b7202 */ /* 0x000fc60000000f00 */
[----:B------:R-:W4:Y:S01]  /*16600*/  LDL.LU R226, [R1+0xa88] ;  /* 0x000a880001e27983 */ /* 0x000f220000300800 */
[----:B------:R-:W-:-:S03]  /*16610*/  IMAD.MOV.U32 R200, RZ, RZ, R223 ;  /* 0x000000ffffc87224 */ /* 0x000fc600078e00df */
[----:B------:R-:W4:Y:S01]  /*16620*/  LDL.LU R220, [R1+0xa84] ;  /* 0x000a840001dc7983 */ /* 0x000f220000300800 */
[----:B------:R-:W-:-:S03]  /*16630*/  IMAD.MOV.U32 R201, RZ, RZ, R227 ;  /* 0x000000ffffc97224 */ /* 0x000fc600078e00e3 */
[----:B------:R-:W4:Y:S04]  /*16640*/  LDL.LU R221, [R1+0xa80] ;  /* 0x000a800001dd7983 */ /* 0x000f280000300800 */
[----:B------:R-:W4:Y:S04]  /*16650*/  LDL.LU R222, [R1+0xa7c] ;  /* 0x000a7c0001de7983 */ /* 0x000f280000300800 */
[----:B------:R-:W4:Y:S04]  /*16660*/  LDL.LU R223, [R1+0xa78] ;  /* 0x000a780001df7983 */ /* 0x000f280000300800 */
[----:B------:R-:W4:Y:S01]  /*16670*/  LDL.LU R227, [R1+0xa74] ;  /* 0x000a740001e37983 */ /* 0x000f220000300800 */
[----:B------:R-:W-:Y:S01]  /*16680*/  HMMA.1688.F32.TF32 R16, R24, R188, R16 ;  /* 0x000000bc1810723c */ /* 0x000fe20000081010 */
[----:B------:R-:W-:Y:S01]  /*16690*/  IMAD.MOV.U32 R202, RZ, RZ, R15 ;  /* 0x000000ffffca7224 */ /* 0x000fe200078e000f */
[----:B------:R-:W-:Y:S01]  /*166a0*/  MOV R203, R22 ;  /* 0x0000001600cb7202 */ /* 0x000fe20000000f00 */
[----:B------:R-:W4:Y:S03]  /*166b0*/  LDL.LU R15, [R1+0xa70] ;  /* 0x000a7000010f7983 */ /* 0x000f260000300800 */
[----:B------:R-:W-:Y:S01]  /*166c0*/  HMMA.1688.F32.TF32 R156, R72, R180, R244 ;  /* 0x000000b4489c723c */ /* 0x000fe200000810f4 */
[----:B------:R-:W1:Y:S05]  /*166d0*/  LDL.LU R22, [R1+0xa6c] ;  /* 0x000a6c0001167983 */ /* 0x000e6a0000300800 */
[C---:B------:R-:W-:Y:S01]  /*166e0*/  HMMA.1688.F32.TF32 R44, R24.reuse, R164, R44 ;  /* 0x000000a4182c723c */ /* 0x040fe2000008102c */
[----:B------:R-:W-:Y:S01]  /*166f0*/  IMAD.MOV.U32 R244, RZ, RZ, R23 ;  /* 0x000000fffff47224 */ /* 0x000fe200078e0017 */
[----:B------:R-:W-:Y:S01]  /*16700*/  MOV R247, R3 ;  /* 0x0000000300f77202 */ /* 0x000fe20000000f00 */
[----:B------:R-:W-:Y:S01]  /*16710*/  IMAD.MOV.U32 R245, RZ, RZ, R252 ;  /* 0x000000fffff57224 */ /* 0x000fe200078e00fc */
[----:B------:R-:W1:Y:S01]  /*16720*/  LDL.LU R23, [R1+0xa68] ;  /* 0x000a680001177983 */ /* 0x000e620000300800 */
[----:B------:R-:W-:Y:S01]  /*16730*/  IMAD.MOV.U32 R246, RZ, RZ, R4 ;  /* 0x000000fffff67224 */ /* 0x000fe200078e0004 */
[C---:B------:R-:W-:Y:S06]  /*16740*/  HMMA.1688.F32.TF32 R40, R24.reuse, R168, R40 ;  /* 0x000000a81828723c */ /* 0x040fec0000081028 */
[----:B------:R-:W-:Y:S06]  /*16750*/  HMMA.1688.F32.TF32 R200, R24, R172, R200 ;  /* 0x000000ac18c8723c */ /* 0x000fec00000810c8 */
[C---:B------:R-:W-:Y:S06]  /*16760*/  HMMA.1688.F32.TF32 R204, R72.reuse, R184, R204 ;  /* 0x000000b848cc723c */ /* 0x040fec00000810cc */
[C---:B------:R-:W-:Y:S06]  /*16770*/  HMMA.1688.F32.TF32 R208, R72.reuse, R188, R208 ;  /* 0x000000bc48d0723c */ /* 0x040fec00000810d0 */
[----:B------:R-:W-:Y:S06]  /*16780*/  HMMA.1688.F32.TF32 R212, R72, R196, R212 ;  /* 0x000000c448d4723c */ /* 0x000fec00000810d4 */
[----:B------:R-:W-:Y:S01]  /*16790*/  HMMA.1688.F32.TF32 R244, R24, R176, R244 ;  /* 0x000000b018f4723c */ /* 0x000fe200000810f4 */
[----:B------:R-:W-:-:S02]  /*167a0*/  IMAD.MOV.U32 R189, RZ, RZ, R16 ;  /* 0x000000ffffbd7224 */ /* 0x000fc400078e0010 */
[----:B------:R-:W-:Y:S02]  /*167b0*/  IMAD.MOV.U32 R4, RZ, RZ, R46 ;  /* 0x000000ffff047224 */ /* 0x000fe400078e002e */
[----:B------:R-:W-:Y:S02]  /*167c0*/  IMAD.MOV.U32 R16, RZ, RZ, R47 ;  /* 0x000000ffff107224 */ /* 0x000fe400078e002f */
[----:B------:R-:W-:Y:S01]  /*167d0*/  IMAD.MOV.U32 R252, RZ, RZ, R45 ;  /* 0x000000fffffc7224 */ /* 0x000fe200078e002d */
[----:B------:R-:W-:Y:S01]  /*167e0*/  MOV R3, R40 ;  /* 0x0000002800037202 */ /* 0x000fe20000000f00 */
[----:B------:R-:W-:-:S15]  /*167f0*/  IMAD.MOV.U32 R13, RZ, RZ, R203 ;  /* 0x000000ffff0d7224 */ /* 0x000fde00078e00cb */
[----:B------:R-:W-:Y:S01]  /*16800*/  IMAD.MOV.U32 R37, RZ, RZ, R247 ;  /* 0x000000ffff257224 */ /* 0x000fe200078e00f7 */
[----:B---3--:R-:W-:Y:S06]  /*16810*/  HMMA.1688.F32.TF32 R52, R24, R160, R52 ;  /* 0x000000a01834723c */ /* 0x008fec0000081034 */
[----:B--2---:R-:W-:-:S15]  /*16820*/  HMMA.1688.F32.TF32 R216, R72, R164, R216 ;  /* 0x000000a448d8723c */ /* 0x004fde00000810d8 */
[----:B------:R-:W-:-:S03]  /*16830*/  NOP ;  /* 0x0000000000007918 */ /* 0x000fc60000000000 */
[----:B------:R-:W-:Y:S02]  /*16840*/  IMAD.MOV.U32 R161, RZ, RZ, R54 ;  /* 0x000000ffffa17224 */ /* 0x000fe400078e0036 */
[----:B------:R-:W-:Y:S01]  /*16850*/  IMAD.MOV.U32 R160, RZ, RZ, R55 ;  /* 0x000000ffffa07224 */ /* 0x000fe200078e0037 */
[C---:B----4-:R-:W-:Y:S06]  /*16860*/  HMMA.1688.F32.TF32 R96, R24.reuse, R180, R96 ;  /* 0x000000b41860723c */ /* 0x050fec0000081060 */
[C---:B------:R-:W-:Y:S06]  /*16870*/  HMMA.1688.F32.TF32 R48, R24.reuse, R184, R48 ;  /* 0x000000b81830723c */ /* 0x040fec0000081030 */
[----:B------:R-:W-:Y:S06]  /*16880*/  HMMA.1688.F32.TF32 R92, R24, R196, R92 ;  /* 0x000000c4185c723c */ /* 0x000fec000008105c */
[----:B------:R-:W-:Y:S06]  /*16890*/  HMMA.1688.F32.TF32 R228, R72, R176, R228 ;  /* 0x000000b048e4723c */ /* 0x000fec00000810e4 */
[----:B------:R-:W-:Y:S01]  /*168a0*/  IMAD.MOV.U32 R181, RZ, RZ, R98 ;  /* 0x000000ffffb57224 */ /* 0x000fe200078e0062 */
[----:B------:R-:W-:Y:S01]  /*168b0*/  MOV R180, R99 ;  /* 0x0000006300b47202 */ /* 0x000fe20000000f00 */
[----:B------:R-:W-:Y:S01]  /*168c0*/  IMAD.MOV.U32 R185, RZ, RZ, R18 ;  /* 0x000000ffffb97224 */ /* 0x000fe200078e0012 */
[----:B------:R-:W-:Y:S01]  /*168d0*/  MOV R184, R19 ;  /* 0x0000001300b87202 */ /* 0x000fe20000000f00 */
[----:B------:R-:W-:-:S02]  /*168e0*/  IMAD.MOV.U32 R196, RZ, RZ, R42 ;  /* 0x000000ffffc47224 */ /* 0x000fc400078e002a */
[----:B------:R-:W-:Y:S02]  /*168f0*/  IMAD.MOV.U32 R197, RZ, RZ, R41 ;  /* 0x000000ffffc57224 */ /* 0x000fe400078e0029 */
[----:B------:R-:W-:Y:S01]  /*16900*/  IMAD.MOV.U32 R164, RZ, RZ, R202 ;  /* 0x000000ffffa47224 */ /* 0x000fe200078e00ca */
[C---:B------:R-:W-:Y:S06]  /*16910*/  HMMA.1688.F32.TF32 R220, R72.reuse, R168, R220 ;  /* 0x000000a848dc723c */ /* 0x040fec00000810dc */
[C---:B------:R-:W-:Y:S06]  /*16920*/  HMMA.1688.F32.TF32 R224, R72.reuse, R172, R224 ;  /* 0x000000ac48e0723c */ /* 0x040fec00000810e0 */
[----:B------:R-:W-:Y:S01]  /*16930*/  HMMA.1688.F32.TF32 R72, R72, R192, R100 ;  /* 0x000000c04848723c */ /* 0x000fe20000081064 */
[----:B------:R-:W2:Y:S04]  /*16940*/  LDL.LU.64 R102, [R1+0xa60] ;  /* 0x000a600001667983 */ /* 0x000ea80000300a00 */
[----:B------:R-:W2:Y:S04]  /*16950*/  LDL.LU.64 R100, [R1+0xa58] ;  /* 0x000a580001647983 */ /* 0x000ea80000300a00 */
[----:B------:R3:W-:Y:S04]  /*16960*/  STL.64 [R1+0x160], R52 ;  /* 0x0001603401007387 */ /* 0x0007e80000100a00 */
[----:B------:R-:W4:Y:S04]  /*16970*/  LDL.LU.64 R54, [R1+0xa50] ;  /* 0x000a500001367983 */ /* 0x000f280000300a00 */
[----:B---3--:R-:W4:Y:S04]  /*16980*/  LDL.LU.64 R52, [R1+0xa48] ;  /* 0x000a480001347983 */ /* 0x008f280000300a00 */
[----:B------:R3:W-:Y:S04]  /*16990*/  STL.64 [R1+0x150], R96 ;  /* 0x0001506001007387 */ /* 0x0007e80000100a00 */
[----:B------:R-:W2:Y:S04]  /*169a0*/  LDL.LU.64 R98, [R1+0xa40] ;  /* 0x000a400001627983 */ /* 0x000ea80000300a00 */
[----:B---3--:R-:W2:Y:S04]  /*169b0*/  LDL.LU.64 R96, [R1+0xa38] ;  /* 0x000a380001607983 */ /* 0x008ea80000300a00 */
[----:B------:R-:W-:Y:S04]  /*169c0*/  STL.64 [R1+0x140], R48 ;  /* 0x0001403001007387 */ /* 0x000fe80000100a00 */
[----:B------:R3:W-:Y:S01]  /*169d0*/  STL.64 [R1+0x148], R50 ;  /* 0x0001483201007387 */ /* 0x0007e20000100a00 */
[----:B------:R-:W-:-:S03]  /*169e0*/  IMAD.MOV.U32 R169, RZ, RZ, R43 ;  /* 0x000000ffffa97224 */ /* 0x000fc600078e002b */
[----:B---3--:R-:W3:Y:S04]  /*169f0*/  LDL.LU.64 R50, [R1+0xa30] ;  /* 0x000a300001327983 */ /* 0x008ee80000300a00 */
[----:B------:R-:W3:Y:S04]  /*16a00*/  LDL.LU.64 R48, [R1+0xa28] ;  /* 0x000a280001307983 */ /* 0x000ee80000300a00 */
[----:B------:R-:W4:Y:S04]  /*16a10*/  LDL.LU.64 R18, [R1+0xa20] ;  /* 0x000a200001127983 */ /* 0x000f280000300a00 */
[----:B------:R-:W-:Y:S04]  /*16a20*/  STL.64 [R1+0x120], R92 ;  /* 0x0001205c01007387 */ /* 0x000fe80000100a00 */
[----:B------:R1:W-:Y:S01]  /*16a30*/  STL.64 [R1+0x128], R94 ;  /* 0x0001285e01007387 */ /* 0x0003e20000100a00 */
[----:B------:R-:W-:Y:S01]  /*16a40*/  MOV R168, R200 ;  /* 0x000000c800a87202 */ /* 0x000fe20000000f00 */
[----:B------:R-:W-:Y:S01]  /*16a50*/  IMAD.MOV.U32 R165, RZ, RZ, R201 ;  /* 0x000000ffffa57224 */ /* 0x000fe200078e00c9 */
[----:B------:R-:W-:Y:S01]  /*16a60*/  MOV R176, R244 ;  /* 0x000000f400b07202 */ /* 0x000fe20000000f00 */
[----:B------:R-:W-:Y:S01]  /*16a70*/  IMAD.MOV.U32 R172, RZ, RZ, R246 ;  /* 0x000000ffffac7224 */ /* 0x000fe200078e00f6 */
[----:B-1----:R-:W2:Y:S04]  /*16a80*/  LDL.LU.64 R94, [R1+0xa18] ;  /* 0x000a1800015e7983 */ /* 0x002ea80000300a00 */
[----:B------:R-:W2:Y:S04]  /*16a90*/  LDL.LU.64 R92, [R1+0xa10] ;  /* 0x000a1000015c7983 */ /* 0x000ea80000300a00 */
[----:B------:R1:W-:Y:S04]  /*16aa0*/  STL [R1+0x110], R44 ;  /* 0x0001102c01007387 */ /* 0x0003e80000100800 */
[----:B------:R-:W4:Y:S01]  /*16ab0*/  LDL.LU.64 R46, [R1+0xa08] ;  /* 0x000a0800012e7983 */ /* 0x000f220000300a00 */
[----:B------:R-:W-:-:S03]  /*16ac0*/  IMAD.MOV.U32 R173, RZ, RZ, R245 ;  /* 0x000000ffffad7224 */ /* 0x000fc600078e00f5 */
[----:B-1----:R-:W4:Y:S04]  /*16ad0*/  LDL.LU.64 R44, [R1+0xa00] ;  /* 0x000a0000012c7983 */ /* 0x002f280000300a00 */
[----:B------:R-:W2:Y:S04]  /*16ae0*/  LDL.LU.64 R42, [R1+0x9f8] ;  /* 0x0009f800012a7983 */ /* 0x000ea80000300a00 */
[----:B------:R-:W2:Y:S04]  /*16af0*/  LDL.LU.64 R40, [R1+0x9f0] ;  /* 0x0009f00001287983 */ /* 0x000ea80000300a00 */
[----:B------:R-:W3:Y:S04]  /*16b00*/  LDL.LU.64 R202, [R1+0x9e8] ;  /* 0x0009e80001ca7983 */ /* 0x000ee80000300a00 */
[----:B------:R-:W3:Y:S04]  /*16b10*/  LDL.LU.64 R200, [R1+0x9e0] ;  /* 0x0009e00001c87983 */ /* 0x000ee80000300a00 */
[----:B------:R-:W4:Y:S04]  /*16b20*/  LDL.LU.64 R246, [R1+0x9d8] ;  /* 0x0009d80001f67983 */ /* 0x000f280000300a00 */
[----:B------:R-:W4:Y:S01]  /*16b30*/  LDL.LU.64 R244, [R1+0x9d0] ;  /* 0x0009d00001f47983 */ /* 0x000f220000300a00 */
[----:B------:R-:W-:Y:S01]  /*16b40*/  IMAD.MOV.U32 R188, RZ, RZ, R17 ;  /* 0x000000ffffbc7224 */ /* 0x000fe200078e0011 */
[----:B------:R-:W-:Y:S01]  /*16b50*/  LOP3.LUT R177, R7, 0x20, RZ, 0x3c, !PT ;  /* 0x0000002007b17812 */ /* 0x000fe200078e3cff */
[----:B----4-:R-:W-:Y:S06]  /*16b60*/  HMMA.1688.F32.TF32 R24, R24, R192, R244 ;  /* 0x000000c01818723c */ /* 0x010fec00000810f4 */
[----:B---3--:R-:W-:-:S15]  /*16b70*/  HMMA.1688.F32.TF32 R200, R144, R22, R200 ;  /* 0x0000001690c8723c */ /* 0x008fde00000810c8 */
[----:B------:R-:W-:-:S03]  /*16b80*/  NOP ;  /* 0x0000000000007918 */ /* 0x000fc60000000000 */
[----:B------:R-:W-:Y:S01]  /*16b90*/  MOV R36, R24 ;  /* 0x0000001800247202 */ /* 0x000fe20000000f00 */
[----:B------:R-:W-:Y:S02]  /*16ba0*/  IMAD.MOV.U32 R33, RZ, RZ, R25 ;  /* 0x000000ffff217224 */ /* 0x000fe400078e0019 */
[----:B------:R-:W-:Y:S02]  /*16bb0*/  IMAD.MOV.U32 R32, RZ, RZ, R26 ;  /* 0x000000ffff207224 */ /* 0x000fe400078e001a */
[----:B------:R-:W-:Y:S02]  /*16bc0*/  IMAD.MOV.U32 R17, RZ, RZ, R27 ;  /* 0x000000ffff117224 */ /* 0x000fe400078e001b */
[C---:B------:R-:W-:Y:S01]  /*16bd0*/  HMMA.1688.F32.TF32 R24, R144.reuse, R18, R44 ;  /* 0x000000129018723c */ /* 0x040fe2000008102c */
[----:B------:R-:W-:Y:S04]  /*16be0*/  STL.64 [R1+0x1e0], R200 ;  /* 0x0001e0c801007387 */ /* 0x000fe80000100a00 */
[----:B------:R-:W-:Y:S01]  /*16bf0*/  STL.64 [R1+0x1e8], R202 ;  /* 0x0001e8ca01007387 */ /* 0x000fe20000100a00 */
[----:B------:R-:W-:-:S15]  /*16c00*/  HMMA.1688.F32.TF32 R44, R144, R14, R48 ;  /* 0x0000000e902c723c */ /* 0x000fde0000081030 */
[----:B------:R-:W-:-:S02]  /*16c10*/  NOP ;  /* 0x0000000000007918 */ /* 0x000fc40000000000 */
[----:B------:R-:W-:Y:S04]  /*16c20*/  STL.64 [R1+0x1b0], R24 ;  /* 0x0001b01801007387 */ /* 0x000fe80000100a00 */
[----:B------:R1:W-:Y:S02]  /*16c30*/  STL.64 [R1+0x1b8], R26 ;  /* 0x0001b81a01007387 */ /* 0x0003e40000100a00 */
[C---:B-1----:R-:W-:Y:S02]  /*16c40*/  HMMA.1688.F32.TF32 R24, R144.reuse, R10, R52 ;  /* 0x0000000a9018723c */ /* 0x042fe40000081034 */
[----:B------:R-:W-:Y:S04]  /*16c50*/  STL.64 [R1+0x1a0], R44 ;  /* 0x0001a02c01007387 */ /* 0x000fe80000100a00 */
[----:B------:R-:W-:Y:S01]  /*16c60*/  STL.64 [R1+0x1a8], R46 ;  /* 0x0001a82e01007387 */ /* 0x000fe20000100a00 */
[C---:B------:R-:W-:Y:S03]  /*16c70*/  HMMA.1688.F32.TF32 R48, R144.reuse, R34, R152 ;  /* 0x000000229030723c */ /* 0x040fe60000081098 */
[----:B------:R-:W-:Y:S03]  /*16c80*/  LDS R44, [R7+UR7+0x9880] ;  /* 0x00988007072c7984 */ /* 0x000fe60008000800 */
[C---:B------:R-:W-:Y:S01]  /*16c90*/  HMMA.1688.F32.TF32 R52, R144.reuse, R38, R84 ;  /* 0x000000269034723c */ /* 0x040fe20000081054 */
[----:B------:R-:W-:Y:S04]  /*16ca0*/  LDS R46, [R7+UR7+0x9c80] ;  /* 0x009c8007072e7984 */ /* 0x000fe80008000800 */
[----:B------:R-:W-:Y:S04]  /*16cb0*/  LDS R45, [R177+UR7+0x9880] ;  /* 0x00988007b12d7984 */ /* 0x000fe80008000800 */
[----:B------:R-:W2:Y:S04]  /*16cc0*/  LDS R47, [R177+UR7+0x9c80] ;  /* 0x009c8007b12f7984 */ /* 0x000ea80008000800 */
[----:B------:R-:W-:Y:S04]  /*16cd0*/  STL.64 [R1+0x190], R24 ;  /* 0x0001901801007387 */ /* 0x000fe80000100a00 */
[----:B------:R1:W-:Y:S02]  /*16ce0*/  STL.64 [R1+0x198], R26 ;  /* 0x0001981a01007387 */ /* 0x0003e40000100a00 */
[C---:B-1----:R-:W-:Y:S02]  /*16cf0*/  HMMA.1688.F32.TF32 R24, R144.reuse, R162, R104 ;  /* 0x000000a29018723c */ /* 0x042fe40000081068 */
[----:B------:R-:W-:Y:S04]  /*16d00*/  STL.64 [R1+0x180], R48 ;  /* 0x0001803001007387 */ /* 0x000fe80000100a00 */
[----:B------:R1:W-:Y:S04]  /*16d10*/  STL.64 [R1+0x188], R50 ;  /* 0x0001883201007387 */ /* 0x0003e80000100a00 */
[----:B------:R-:W-:Y:S04]  /*16d20*/  STL.64 [R1+0x170], R52 ;  /* 0x0001703401007387 */ /* 0x000fe80000100a00 */
[----:B------:R-:W-:Y:S01]  /*16d30*/  STL.64 [R1+0x178], R54 ;  /* 0x0001783601007387 */ /* 0x000fe20000100a00 */
[C---:B-1----:R-:W-:Y:S08]  /*16d40*/  HMMA.1688.F32.TF32 R48, R144.reuse, R182, R132 ;  /* 0x000000b69030723c */ /* 0x042ff00000081084 */
[----:B------:R-:W-:Y:S04]  /*16d50*/  STL.64 [R1+0xc0], R24 ;  /* 0x0000c01801007387 */ /* 0x000fe80000100a00 */
[----:B------:R1:W-:Y:S02]  /*16d60*/  STL.64 [R1+0xc8], R26 ;  /* 0x0000c81a01007387 */ /* 0x0003e40000100a00 */
[C---:B-1----:R-:W-:Y:S09]  /*16d70*/  HMMA.1688.F32.TF32 R24, R144.reuse, R186, R136 ;  /* 0x000000ba9018723c */ /* 0x042ff20000081088 */
[----:B------:R-:W-:Y:S04]  /*16d80*/  STL.64 [R1+0xb0], R48 ;  /* 0x0000b03001007387 */ /* 0x000fe80000100a00 */
[----:B------:R1:W-:Y:S01]  /*16d90*/  STL.64 [R1+0xb8], R50 ;  /* 0x0000b83201007387 */ /* 0x0003e20000100a00 */
[C---:B------:R-:W-:Y:S06]  /*16da0*/  HMMA.1688.F32.TF32 R52, R144.reuse, R166, R60 ;  /* 0x000000a69034723c */ /* 0x040fec000008103c */
[C---:B-1----:R-:W-:Y:S03]  /*16db0*/  HMMA.1688.F32.TF32 R48, R144.reuse, R170, R64 ;  /* 0x000000aa9030723c */ /* 0x042fe60000081040 */
[----:B------:R-:W-:Y:S04]  /*16dc0*/  STL.64 [R1+0xa0], R24 ;  /* 0x0000a01801007387 */ /* 0x000fe80000100a00 */
[----:B------:R1:W-:Y:S02]  /*16dd0*/  STL.64 [R1+0xa8], R26 ;  /* 0x0000a81a01007387 */ /* 0x0003e40000100a00 */
[----:B-1----:R-:W-:-:S15]  /*16de0*/  HMMA.1688.F32.TF32 R24, R144, R198, R56 ;  /* 0x000000c69018723c */ /* 0x002fde0000081038 */
[----:B------:R-:W-:-:S08]  /*16df0*/  NOP ;  /* 0x0000000000007918 */ /* 0x000fd00000000000 */
[----:B------:R-:W-:Y:S04]  /*16e00*/  STL.64 [R1+0x90], R24 ;  /* 0x0000901801007387 */ /* 0x000fe80000100a00 */
[----:B------:R1:W-:Y:S04]  /*16e10*/  STL.64 [R1+0x98], R26 ;  /* 0x0000981a01007387 */ /* 0x0003e80000100a00 */
[----:B------:R-:W-:Y:S04]  /*16e20*/  STL.64 [R1+0x80], R52 ;  /* 0x0000803401007387 */ /* 0x000fe80000100a00 */
[----:B------:R-:W-:Y:S01]  /*16e30*/  STL.64 [R1+0x88], R54 ;  /* 0x0000883601007387 */ /* 0x000fe20000100a00 */
[----:B-1----:R-:W-:Y:S03]  /*16e40*/  HMMA.1688.F32.TF32 R24, R144, R174, R68 ;  /* 0x000000ae9018723c */ /* 0x002fe60000081044 */
[----:B------:R-:W-:Y:S04]  /*16e50*/  STL.64 [R1+0x70], R48 ;  /* 0x0000703001007387 */ /* 0x000fe80000100a00 */
[----:B------:R2:W-:Y:S02]  /*16e60*/  STL.64 [R1+0x78], R50 ;  /* 0x0000783201007387 */ /* 0x0005e40000100a00 */
[C---:B--2---:R-:W-:Y:S06]  /*16e70*/  HMMA.1688.F32.TF32 R48, R44.reuse, R22, R40 ;  /* 0x000000162c30723c */ /* 0x044fec0000081028 */
[C---:B------:R-:W-:Y:S08]  /*16e80*/  HMMA.1688.F32.TF32 R40, R44.reuse, R18, R92 ;  /* 0x000000122c28723c */ /* 0x040ff0000008105c */
[----:B------:R-:W-:Y:S04]  /*16e90*/  STL.64 [R1+0x30], R24 ;  /* 0x0000301801007387 */ /* 0x000fe80000100a00 */
[----:B------:R-:W-:Y:S01]  /*16ea0*/  STL.64 [R1+0x38], R26 ;  /* 0x0000381a01007387 */ /* 0x000fe20000100a00 */
[C---:B------:R-:W-:Y:S04]  /*16eb0*/  HMMA.1688.F32.TF32 R52, R44.reuse, R14, R96 ;  /* 0x0000000e2c34723c */ /* 0x040fe80000081060 */
[----:B------:R-:W-:Y:S04]  /*16ec0*/  STL.64 [R1+0x280], R48 ;  /* 0x0002803001007387 */ /* 0x000fe80000100a00 */
[----:B------:R1:W-:Y:S04]  /*16ed0*/  STL.64 [R1+0x288], R50 ;  /* 0x0002883201007387 */ /* 0x0003e80000100a00 */
[----:B------:R-:W-:Y:S04]  /*16ee0*/  STL.64 [R1+0x270], R40 ;  /* 0x0002702801007387 */ /* 0x000fe80000100a00 */
[----:B------:R2:W-:Y:S01]  /*16ef0*/  STL.64 [R1+0x278], R42 ;  /* 0x0002782a01007387 */ /* 0x0005e20000100a00 */
[C---:B-1----:R-:W-:Y:S06]  /*16f00*/  HMMA.1688.F32.TF32 R48, R44.reuse, R10, R100 ;  /* 0x0000000a2c30723c */ /* 0x042fec0000081064 */
[----:B--2---:R-:W-:Y:S01]  /*16f10*/  HMMA.1688.F32.TF32 R40, R44, R34, R76 ;  /* 0x000000222c28723c */ /* 0x004fe2000008104c */
[----:B------:R-:W-:Y:S04]  /*16f20*/  STL.64 [R1+0x260], R52 ;  /* 0x0002603401007387 */ /* 0x000fe80000100a00 */
[----:B------:R1:W-:-:S12]  /*16f30*/  STL.64 [R1+0x268], R54 ;  /* 0x0002683601007387 */ /* 0x0003d80000100a00 */
[----:B------:R-:W-:Y:S01]  /*16f40*/  STL.64 [R1+0x250], R48 ;  /* 0x0002503001007387 */ /* 0x000fe20000100a00 */
[C---:B-1----:R-:W-:Y:S03]  /*16f50*/  HMMA.1688.F32.TF32 R52, R44.reuse, R38, R88 ;  /* 0x000000262c34723c */ /* 0x042fe60000081058 */
[----:B------:R1:W-:Y:S04]  /*16f60*/  STL.64 [R1+0x258], R50 ;  /* 0x0002583201007387 */ /* 0x0003e80000100a00 */
[----:B------:R-:W-:Y:S04]  /*16f70*/  STL.64 [R1+0x240], R40 ;  /* 0x0002402801007387 */ /* 0x000fe80000100a00 */
[----:B------:R2:W-:Y:S01]  /*16f80*/  STL.64 [R1+0x248], R42 ;  /* 0x0002482a01007387 */ /* 0x0005e20000100a00 */
[C---:B-1----:R-:W-:Y:S06]  /*16f90*/  HMMA.1688.F32.TF32 R48, R44.reuse, R162, R28 ;  /* 0x000000a22c30723c */ /* 0x042fec000008101c */
[C---:B------:R-:W-:Y:S06]  /*16fa0*/  HMMA.1688.F32.TF32 R28, R44.reuse, R186, R204 ;  /* 0x000000ba2c1c723c */ /* 0x040fec00000810cc */
[----:B--2---:R-:W-:Y:S01]  /*16fb0*/  HMMA.1688.F32.TF32 R40, R44, R182, R156 ;  /* 0x000000b62c28723c */ /* 0x004fe2000008109c */
[----:B------:R1:W-:Y:S04]  /*16fc0*/  STL.64 [R1+0x230], R52 ;  /* 0x0002303401007387 */ /* 0x0003e80000100a00 */
[----:B------:R2:W-:Y:S06]  /*16fd0*/  STL.64 [R1+0x238], R54 ;  /* 0x0002383601007387 */ /* 0x0005ec0000100a00 */
[----:B------:R-:W-:Y:S04]  /*16fe0*/  STL.64 [R1+0x220], R48 ;  /* 0x0002203001007387 */ /* 0x000fe80000100a00 */
[----:B------:R-:W-:Y:S04]  /*16ff0*/  STL.64 [R1+0x228], R50 ;  /* 0x0002283201007387 */ /* 0x000fe80000100a00 */
[----:B-1----:R-:W3:Y:S04]  /*17000*/  LDL.LU R52, [R1+0x2e0] ;  /* 0x0002e00001347983 */ /* 0x002ee80000300800 */
[----:B------:R-:W-:Y:S04]  /*17010*/  STL.64 [R1+0x210], R40 ;  /* 0x0002102801007387 */ /* 0x000fe80000100a00 */
[----:B------:R1:W-:Y:S04]  /*17020*/  STL.64 [R1+0x218], R42 ;  /* 0x0002182a01007387 */ /* 0x0003e80000100a00 */
[----:B------:R-:W-:Y:S04]  /*17030*/  STL.64 [R1+0x200], R28 ;  /* 0x0002001c01007387 */ /* 0x000fe80000100a00 */
[----:B------:R4:W-:Y:S04]  /*17040*/  STL.64 [R1+0x208], R30 ;  /* 0x0002081e01007387 */ /* 0x0009e80000100a00 */
[----:B------:R-:W3:Y:S04]  /*17050*/  LDL.LU R53, [R1+0x2e4] ;  /* 0x0002e40001357983 */ /* 0x000ee80000300800 */
[----:B--2---:R-:W3:Y:S01]  /*17060*/  LDL.LU R54, [R1+0x2e8] ;  /* 0x0002e80001367983 */ /* 0x004ee20000300800 */
[----:B------:R-:W-:Y:S03]  /*17070*/  HMMA.1688.F32.TF32 R200, R144, R190, R140 ;  /* 0x000000be90c8723c */ /* 0x000fe6000008108c */
[----:B------:R-:W3:Y:S04]  /*17080*/  LDL.LU R55, [R1+0x2ec] ;  /* 0x0002ec0001377983 */ /* 0x000ee80000300800 */
[----:B------:R-:W2:Y:S01]  /*17090*/  LDL.LU R152, [R1+0x2f0] ;  /* 0x0002f00001987983 */ /* 0x000ea20000300800 */
[----:B------:R-:W-:-:S03]  /*170a0*/  MOV R140, R121 ;  /* 0x00000079008c7202 */ /* 0x000fc60000000f00 */
[----:B------:R-:W2:Y:S01]  /*170b0*/  LDL.LU R153, [R1+0x2f4] ;  /* 0x0002f40001997983 */ /* 0x000ea20000300800 */
[----:B------:R-:W-:-:S03]  /*170c0*/  IMAD.MOV.U32 R141, RZ, RZ, R122 ;  /* 0x000000ffff8d7224 */ /* 0x000fc600078e007a */
[----:B------:R-:W2:Y:S01]  /*170d0*/  LDL.LU R154, [R1+0x2f8] ;  /* 0x0002f800019a7983 */ /* 0x000ea20000300800 */
[----:B------:R-:W-:-:S03]  /*170e0*/  IMAD.MOV.U32 R142, RZ, RZ, R123 ;  /* 0x000000ffff8e7224 */ /* 0x000fc600078e007b */
[----:B------:R-:W2:Y:S01]  /*170f0*/  LDL.LU R155, [R1+0x2fc] ;  /* 0x0002fc00019b7983 */ /* 0x000ea20000300800 */
[----:B------:R-:W-:-:S03]  /*17100*/  IMAD.MOV.U32 R143, RZ, RZ, R5 ;  /* 0x000000ffff8f7224 */ /* 0x000fc600078e0005 */
[----:B------:R-:W3:Y:S04]  /*17110*/  LDL.LU R121, [R1+0x9c8] ;  /* 0x0009c80001797983 */ /* 0x000ee80000300800 */
[----:B------:R-:W3:Y:S04]  /*17120*/  LDL.LU R122, [R1+0x9c4] ;  /* 0x0009c400017a7983 */ /* 0x000ee80000300800 */
[----:B------:R-:W3:Y:S04]  /*17130*/  LDL.LU R123, [R1+0x9c0] ;  /* 0x0009c000017b7983 */ /* 0x000ee80000300800 */
[----:B------:R-:W2:Y:S01]  /*17140*/  LDL.LU R5, [R1+0x9bc] ;  /* 0x0009bc0001057983 */ /* 0x000ea20000300800 */
[----:B------:R-:W-:Y:S01]  /*17150*/  MOV R60, R6 ;  /* 0x00000006003c7202 */ /* 0x000fe20000000f00 */
[----:B------:R-:W-:-:S02]  /*17160*/  IMAD.MOV.U32 R61, RZ, RZ, R12 ;  /* 0x000000ffff3d7224 */ /* 0x000fc400078e000c */
[----:B------:R-:W3:Y:S04]  /*17170*/  LDL.LU R6, [R1+0x9b8] ;  /* 0x0009b80001067983 */ /* 0x000ee80000300800 */
[----:B------:R-:W3:Y:S01]  /*17180*/  LDL.LU R12, [R1+0x9b4] ;  /* 0x0009b400010c7983 */ /* 0x000ee20000300800 */
[----:B------:R-:W-:Y:S01]  /*17190*/  IMAD.MOV.U32 R62, RZ, RZ, R20 ;  /* 0x000000ffff3e7224 */ /* 0x000fe200078e0014 */
[----:B------:R-:W-:Y:S01]  /*171a0*/  MOV R64, R125 ;  /* 0x0000007d00407202 */ /* 0x000fe20000000f00 */
[----:B------:R-:W-:Y:S01]  /*171b0*/  IMAD.MOV.U32 R63, RZ, RZ, R124 ;  /* 0x000000ffff3f7224 */ /* 0x000fe200078e007c */
[----:B------:R-:W3:Y:S01]  /*171c0*/  LDL.LU R20, [R1+0x9b0] ;  /* 0x0009b00001147983 */ /* 0x000ee20000300800 */
[----:B------:R-:W-:-:S03]  /*171d0*/  IMAD.MOV.U32 R65, RZ, RZ, R126 ;  /* 0x000000ffff417224 */ /* 0x000fc600078e007e */
[----:B------:R-:W3:Y:S01]  /*171e0*/  LDL.LU R124, [R1+0x9ac] ;  /* 0x0009ac00017c7983 */ /* 0x000ee20000300800 */
[----:B------:R-:W-:Y:S01]  /*171f0*/  IMAD.MOV.U32 R66, RZ, RZ, R127 ;  /* 0x000000ffff427224 */ /* 0x000fe200078e007f */
[----:B------:R-:W-:Y:S02]  /*17200*/  HMMA.1688.F32.TF32 R244, R144, R178, R80 ;  /* 0x000000b290f4723c */ /* 0x000fe40000081050 */
[----:B------:R-:W3:Y:S01]  /*17210*/  LDL.LU R125, [R1+0x9a8] ;  /* 0x0009a800017d7983 */ /* 0x000ee20000300800 */
[----:B------:R-:W-:-:S03]  /*17220*/  IMAD.MOV.U32 R67, RZ, RZ, R128 ;  /* 0x000000ffff437224 */ /* 0x000fc600078e0080 */
[----:B------:R-:W3:Y:S01]  /*17230*/  LDL.LU R126, [R1+0x9a4] ;  /* 0x0009a400017e7983 */ /* 0x000ee20000300800 */
[----:B------:R-:W-:Y:S01]  /*17240*/  MOV R80, R129 ;  /* 0x0000008100507202 */ /* 0x000fe20000000f00 */
[----:B------:R-:W-:Y:S02]  /*17250*/  IMAD.MOV.U32 R81, RZ, RZ, R130 ;  /* 0x000000ffff517224 */ /* 0x000fe400078e0082 */
[----:B------:R-:W3:Y:S01]  /*17260*/  LDL.LU R127, [R1+0x9a0] ;  /* 0x0009a000017f7983 */ /* 0x000ee20000300800 */
[----:B------:R-:W-:-:S03]  /*17270*/  IMAD.MOV.U32 R82, RZ, RZ, R131 ;  /* 0x000000ffff527224 */ /* 0x000fc600078e0083 */
[----:B------:R-:W3:Y:S01]  /*17280*/  LDL.LU R128, [R1+0x99c] ;  /* 0x00099c0001807983 */ /* 0x000ee20000300800 */
[----:B------:R-:W-:-:S03]  /*17290*/  IMAD.MOV.U32 R83, RZ, RZ, R240 ;  /* 0x000000ffff537224 */ /* 0x000fc600078e00f0 */
[----:B------:R-:W3:Y:S01]  /*172a0*/  LDL.LU R129, [R1+0x998] ;  /* 0x0009980001817983 */ /* 0x000ee20000300800 */
[----:B------:R-:W-:-:S03]  /*172b0*/  MOV R68, R241 ;  /* 0x000000f100447202 */ /* 0x000fc60000000f00 */
[----:B------:R-:W3:Y:S01]  /*172c0*/  LDL.LU R130, [R1+0x994] ;  /* 0x0009940001827983 */ /* 0x000ee20000300800 */
[----:B------:R-:W-:-:S03]  /*172d0*/  IMAD.MOV.U32 R69, RZ, RZ, R242 ;  /* 0x000000ffff457224 */ /* 0x000fc600078e00f2 */
[----:B------:R-:W3:Y:S01]  /*172e0*/  LDL.LU R131, [R1+0x990] ;  /* 0x0009900001837983 */ /* 0x000ee20000300800 */
[----:B------:R-:W-:-:S03]  /*172f0*/  IMAD.MOV.U32 R70, RZ, RZ, R243 ;  /* 0x000000ffff467224 */ /* 0x000fc600078e00f3 */
[----:B------:R-:W3:Y:S04]  /*17300*/  LDL.LU R240, [R1+0x98c] ;  /* 0x00098c0001f07983 */ /* 0x000ee80000300800 */
[----:B------:R-:W3:Y:S04]  /*17310*/  LDL.LU R241, [R1+0x988] ;  /* 0x0009880001f17983 */ /* 0x000ee80000300800 */
[----:B------:R-:W3:Y:S04]  /*17320*/  LDL.LU R242, [R1+0x984] ;  /* 0x0009840001f27983 */ /* 0x000ee80000300800 */
[----:B------:R-:W3:Y:S01]  /*17330*/  LDL.LU R243, [R1+0x980] ;  /* 0x0009800001f37983 */ /* 0x000ee20000300800 */
[C---:B------:R-:W-:Y:S06]  /*17340*/  HMMA.1688.F32.TF32 R76, R44.reuse, R190, R208 ;  /* 0x000000be2c4c723c */ /* 0x040fec00000810d0 */
[C---:B-1----:R-:W-:Y:S01]  /*17350*/  HMMA.1688.F32.TF32 R40, R44.reuse, R198, R212 ;  /* 0x000000c62c28723c */ /* 0x042fe200000810d4 */
[----:B------:R-:W-:Y:S01]  /*17360*/  IMAD.MOV.U32 R71, RZ, RZ, R2 ;  /* 0x000000ffff477224 */ /* 0x000fe200078e0002 */
[----:B------:R-:W-:Y:S01]  /*17370*/  MOV R56, R0 ;  /* 0x0000000000387202 */ /* 0x000fe20000000f00 */
[----:B------:R-:W3:Y:S03]  /*17380*/  LDL.LU R2, [R1+0x97c] ;  /* 0x00097c0001027983 */ /* 0x000ee60000300800 */
[C---:B----4-:R-:W-:Y:S01]  /*17390*/  HMMA.1688.F32.TF32 R28, R44.reuse, R166, R216 ;  /* 0x000000a62c1c723c */ /* 0x050fe200000810d8 */
[----:B------:R-:W4:Y:S10]  /*173a0*/  LDL.LU R0, [R1+0x978] ;  /* 0x0009780001007983 */ /* 0x000f340000300800 */
[----:B------:R-:W-:Y:S04]  /*173b0*/  STL.64 [R1+0x1f0], R76 ;  /* 0x0001f04c01007387 */ /* 0x000fe80000100a00 */
[----:B------:R1:W-:Y:S02]  /*173c0*/  STL.64 [R1+0x1f8], R78 ;  /* 0x0001f84e01007387 */ /* 0x0003e40000100a00 */
[----:B-1----:R-:W-:Y:S01]  /*173d0*/  HMMA.1688.F32.TF32 R76, R44, R170, R220 ;  /* 0x000000aa2c4c723c */ /* 0x002fe200000810dc */
[----:B------:R-:W-:-:S02]  /*173e0*/  LOP3.LUT R193, R7, 0x40, RZ, 0x3c, !PT ;  /* 0x0000004007c17812 */ /* 0x000fc400078e3cff */
[----:B------:R-:W-:-:S03]  /*173f0*/  LOP3.LUT R177, R7, 0x60, RZ, 0x3c, !PT ;  /* 0x0000006007b17812 */ /* 0x000fc600078e3cff */
[----:B------:R-:W-:Y:S04]  /*17400*/  LDS R84, [R193+UR7+0x9800] ;  /* 0x00980007c1547984 */ /* 0x000fe80008000800 */
[----:B------:R-:W-:Y:S04]  /*17410*/  LDS R86, [R193+UR7+0x9c00] ;  /* 0x009c0007c1567984 */ /* 0x000fe80008000800 */
[----:B------:R-:W-:Y:S04]  /*17420*/  LDS R85, [R177+UR7+0x9800] ;  /* 0x00980007b1557984 */ /* 0x000fe80008000800 */
[----:B------:R-:W1:Y:S04]  /*17430*/  LDS R87, [R177+UR7+0x9c00] ;  /* 0x009c0007b1577984 */ /* 0x000e680008000800 */
[----:B------:R-:W-:Y:S04]  /*17440*/  LDS R24, [R193+UR7+0x9880] ;  /* 0x00988007c1187984 */ /* 0x000fe80008000800 */
[----:B------:R-:W-:Y:S04]  /*17450*/  LDS R26, [R193+UR7+0x9c80] ;  /* 0x009c8007c11a7984 */ /* 0x000fe80008000800 */
[----:B------:R-:W-:Y:S04]  /*17460*/  LDS R25, [R177+UR7+0x9880] ;  /* 0x00988007b1197984 */ /* 0x000fe80008000800 */
[----:B------:R-:W3:Y:S01]  /*17470*/  LDS R27, [R177+UR7+0x9c80] ;  /* 0x009c8007b11b7984 */ /* 0x000ee20008000800 */
[----:B------:R-:W-:-:S02]  /*17480*/  IMAD.MOV.U32 R59, RZ, RZ, R8 ;  /* 0x000000ffff3b7224 */ /* 0x000fc400078e0008 */
[----:B------:R-:W-:Y:S01]  /*17490*/  IMAD.MOV.U32 R58, RZ, RZ, R9 ;  /* 0x000000ffff3a7224 */ /* 0x000fe200078e0009 */
[----:B------:R-:W-:Y:S01]  /*174a0*/  HMMA.1688.F32.TF32 R136, R144, R194, R148 ;  /* 0x000000c29088723c */ /* 0x000fe20000081094 */
[----:B------:R-:W-:-:S05]  /*174b0*/  IMAD.MOV.U32 R57, RZ, RZ, R21 ;  /* 0x000000ffff397224 */ /* 0x000fca00078e0015 */
[----:B------:R-:W-:Y:S06]  /*174c0*/  HMMA.1688.F32.TF32 R212, R44, R194, R72 ;  /* 0x000000c22cd4723c */ /* 0x000fec0000081048 */
[C---:B-1----:R-:W-:Y:S06]  /*174d0*/  HMMA.1688.F32.TF32 R92, R84.reuse, R198, R80 ;  /* 0x000000c6545c723c */ /* 0x042fec0000081050 */
        /* <DEDUP_REMOVED lines=9> */
[----:B--2---:R-:W-:-:S02]  /*17570*/  IMAD.MOV.U32 R51, RZ, RZ, R5 ;  /* 0x000000ffff337224 */ /* 0x004fc400078e0005 */
[----:B------:R-:W2:Y:S04]  /*17580*/  LDL R5, [R1+0x93c] ;  /* 0x00093c0001057983 */ /* 0x000ea80000100800 */
[----:B------:R-:W-:Y:S04]  /*17590*/  STL.64 [R1+0x310], R40 ;  /* 0x0003102801007387 */ /* 0x000fe80000100a00 */
[----:B------:R1:W-:Y:S02]  /*175a0*/  STL.64 [R1+0x318], R42 ;  /* 0x0003182a01007387 */ /* 0x0003e40000100a00 */
[----:B-1----:R-:W-:Y:S02]  /*175b0*/  HMMA.1688.F32.TF32 R40, R44, R174, R224 ;  /* 0x000000ae2c28723c */ /* 0x002fe400000810e0 */
[----:B------:R-:W-:Y:S01]  /*175c0*/  STL.64 [R1+0x300], R28 ;  /* 0x0003001c01007387 */ /* 0x000fe20000100a00 */
[----:B---3--:R-:W-:-:S03]  /*175d0*/  IMAD.MOV.U32 R50, RZ, RZ, R6 ;  /* 0x000000ffff327224 */ /* 0x008fc600078e0006 */
[----:B------:R1:W-:Y:S04]  /*175e0*/  STL.64 [R1+0x308], R30 ;  /* 0x0003081e01007387 */ /* 0x0003e80000100a00 */
[----:B------:R-:W-:Y:S01]  /*175f0*/  STL.64 [R1+0x2b0], R76 ;  /* 0x0002b04c01007387 */ /* 0x000fe20000100a00 */
[----:B------:R-:W-:-:S03]  /*17600*/  IMAD.MOV.U32 R49, RZ, RZ, R12 ;  /* 0x000000ffff317224 */ /* 0x000fc600078e000c */
[----:B------:R-:W-:Y:S01]  /*17610*/  STL.64 [R1+0x2b8], R78 ;  /* 0x0002b84e01007387 */ /* 0x000fe20000100a00 */
[----:B-1----:R-:W-:Y:S03]  /*17620*/  HMMA.1688.F32.TF32 R28, R44, R178, R228 ;  /* 0x000000b22c1c723c */ /* 0x002fe600000810e4 */
[----:B------:R-:W3:Y:S05]  /*17630*/  LDL R6, [R1+0x960] ;  /* 0x0009600001067983 */ /* 0x000eea0000100800 */
[----:B------:R-:W-:Y:S04]  /*17640*/  STL.64 [R1+0x2a0], R40 ;  /* 0x0002a02801007387 */ /* 0x000fe80000100a00 */
[----:B------:R-:W-:Y:S04]  /*17650*/  STL.64 [R1+0x2a8], R42 ;  /* 0x0002a82a01007387 */ /* 0x000fe80000100a00 */
[----:B------:R-:W2:Y:S01]  /*17660*/  LDL.LU R12, [R1+0x32c] ;  /* 0x00032c00010c7983 */ /* 0x000ea20000300800 */
[----:B------:R-:W-:-:S06]  /*17670*/  MOV R48, R20 ;  /* 0x0000001400307202 */ /* 0x000fcc0000000f00 */
[----:B------:R-:W-:Y:S04]  /*17680*/  STL.64 [R1+0x290], R28 ;  /* 0x0002901c01007387 */ /* 0x000fe80000100a00 */
[----:B------:R1:W-:Y:S04]  /*17690*/  STL.64 [R1+0x298], R30 ;  /* 0x0002981e01007387 */ /* 0x0003e80000100a00 */
[----:B------:R-:W4:Y:S04]  /*176a0*/  LDL.LU R8, [R1+0x334] ;  /* 0x0003340001087983 */ /* 0x000f280000300800 */
[----:B------:R-:W4:Y:S04]  /*176b0*/  LDL.LU R9, [R1+0x330] ;  /* 0x0003300001097983 */ /* 0x000f280000300800 */
[----:B-1----:R-:W4:Y:S04]  /*176c0*/  LDL.LU R30, [R1+0x338] ;  /* 0x00033800011e7983 */ /* 0x002f280000300800 */
[----:B------:R-:W4:Y:S01]  /*176d0*/  LDL.LU R29, [R1+0x33c] ;  /* 0x00033c00011d7983 */ /* 0x000f220000300800 */
[-C--:B------:R-:W-:Y:S06]  /*176e0*/  HMMA.1688.F32.TF32 R132, R84, R22.reuse, R240 ;  /* 0x000000165484723c */ /* 0x080fec00000810f0 */
[----:B------:R-:W-:Y:S01]  /*176f0*/  HMMA.1688.F32.TF32 R208, R24, R22, R152 ;  /* 0x0000001618d0723c */ /* 0x000fe20000081098 */
[----:B------:R-:W4:Y:S05]  /*17700*/  LDL.LU R23, [R1+0x370] ;  /* 0x0003700001177983 */ /* 0x000f2a0000300800 */
[-C--:B------:R-:W-:Y:S06]  /*17710*/  HMMA.1688.F32.TF32 R124, R84, R14.reuse, R124 ;  /* 0x0000000e547c723c */ /* 0x080fec000008107c */
[----:B------:R-:W-:Y:S01]  /*17720*/  HMMA.1688.F32.TF32 R144, R24, R14, R48 ;  /* 0x0000000e1890723c */ /* 0x000fe20000081030 */
[----:B------:R-:W4:Y:S04]  /*17730*/  LDL.LU R15, [R1+0x374] ;  /* 0x00037400010f7983 */ /* 0x000f280000300800 */
[----:B------:R-:W4:Y:S01]  /*17740*/  LDL.LU R22, [R1+0x378] ;  /* 0x0003780001167983 */ /* 0x000f220000300800 */
[C---:B------:R-:W-:Y:S06]  /*17750*/  HMMA.1688.F32.TF32 R128, R84.reuse, R18, R128 ;  /* 0x000000125480723c */ /* 0x040fec0000081080 */
[C---:B------:R-:W-:Y:S06]  /*17760*/  HMMA.1688.F32.TF32 R120, R84.reuse, R10, R120 ;  /* 0x0000000a5478723c */ /* 0x040fec0000081078 */
[C---:B------:R-:W-:Y:S06]  /*17770*/  HMMA.1688.F32.TF32 R76, R84.reuse, R174, R60 ;  /* 0x000000ae544c723c */ /* 0x040fec000008103c */
[----:B------:R-:W-:Y:S06]  /*17780*/  HMMA.1688.F32.TF32 R84, R84, R194, R140 ;  /* 0x000000c25454723c */ /* 0x000fec000008108c */
[----:B------:R-:W-:Y:S01]  /*17790*/  HMMA.1688.F32.TF32 R140, R24, R18, R52 ;  /* 0x00000012188c723c */ /* 0x000fe20000081034 */
[----:B------:R-:W4:Y:S04]  /*177a0*/  LDL.LU R19, [R1+0x37c] ;  /* 0x00037c0001137983 */ /* 0x000f280000300800 */
[----:B------:R-:W4:Y:S04]  /*177b0*/  LDL.LU R18, [R1+0x3b0] ;  /* 0x0003b00001127983 */ /* 0x000f280000300800 */
[----:B------:R-:W4:Y:S01]  /*177c0*/  LDL.LU R14, [R1+0x3b4] ;  /* 0x0003b400010e7983 */ /* 0x000f220000300800 */
[----:B------:R-:W1:Y:S01]  /*177d0*/  S2R R20, SR_TID.X ;  /* 0x0000000000147919 */ /* 0x000e620000002100 */
[----:B------:R-:W-:-:S04]  /*177e0*/  UIADD3 UR5, UR5, 0x1, URZ ;  /* 0x0000000105057890 */ /* 0x000fc8000fffe03f */
[----:B------:R-:W-:-:S04]  /*177f0*/  UISETP.GT.AND UP0, UPT, UR5, 0x1, UPT ;  /* 0x000000010500788c */ /* 0x000fc8000bf04270 */
[----:B------:R-:W-:-:S04]  /*17800*/  USEL UR5, UR5, URZ, !UP0 ;  /* 0x0000003f05057287 */ /* 0x000fc8000c000000 */
[----:B------:R-:W-:Y:S01]  /*17810*/  ULEA UR7, UR5, UR4, 0xd ;  /* 0x0000000405077291 */ /* 0x000fe2000f8e683f */
[----:B-1----:R-:W-:-:S04]  /*17820*/  LOP3.LUT R21, R20, 0x1f, RZ, 0xc0, !PT ;  /* 0x0000001f14157812 */ /* 0x002fc800078ec0ff */
[----:B------:R-:W-:Y:S01]  /*17830*/  SHF.L.U32 R28, R21, 0x2, RZ ;  /* 0x00000002151c7819 */ /* 0x000fe200000006ff */
[C---:B--2---:R-:W-:Y:S01]  /*17840*/  IMAD R5, R12.reuse, -0x20, R5 ;  /* 0xffffffe00c057824 */ /* 0x044fe200078e0205 */
[----:B---3--:R-:W-:-:S04]  /*17850*/  ISETP.GE.AND P1, PT, R12, R6, PT ;  /* 0x000000060c00720c */ /* 0x008fc80003f26270 */
[----:B------:R-:W-:-:S04]  /*17860*/  ISETP.GT.AND P0, PT, R5, RZ, PT ;  /* 0x000000ff0500720c */ /* 0x000fc80003f04270 */
[----:B------:R-:W-:-:S04]  /*17870*/  SEL R6, RZ, 0x4, !P0 ;  /* 0x00000004ff067807 */ /* 0x000fc80004000000 */
[----:B------:R-:W-:-:S04]  /*17880*/  SEL R6, R6, RZ, !P1 ;  /* 0x000000ff06067207 */ /* 0x000fc80004800000 */
[----:B------:R-:W-:Y:S02]  /*17890*/  ISETP.NE.U32.AND P2, PT, R6, RZ, PT ;  /* 0x000000ff0600720c */ /* 0x000fe40003f45070 */
[----:B----4-:R-:W-:Y:S01]  /*178a0*/  IADD3 R8, P0, R8, R2, RZ ;  /* 0x0000000208087210 */ /* 0x010fe20007f1e0ff */
[----:B------:R-:W-:-:S04]  /*178b0*/  VIADD R6, R28, UR7 ;  /* 0x000000071c067c36 */ /* 0x000fc80008000000 */
[----:B------:R-:W-:Y:S01]  /*178c0*/  IMAD.X R9, R9, 0x1, R0, P0 ;  /* 0x0000000109097824 */ /* 0x000fe200000e0600 */
[----:B------:R-:W-:Y:S01]  /*178d0*/  BAR.SYNC.DEFER_BLOCKING 0x0 ;  /* 0x0000000000007b1d */ /* 0x000fe20000010000 */
[----:B------:R-:W-:Y:S02]  /*178e0*/  ISETP.GT.AND P0, PT, R5, 0x4, PT ;  /* 0x000000040500780c */ /* 0x000fe40003f04270 */
[----:B------:R-:W-:-:S03]  /*178f0*/  IADD3 R29, P3, R29, R2, RZ ;  /* 0x000000021d1d7210 */ /* 0x000fc60007f7e0ff */
[----:B------:R1:W-:Y:S02]  /*17900*/  STL [R1+0x334], R8 ;  /* 0x0003340801007387 */ /* 0x0003e40000100800 */
[----:B------:R-:W-:Y:S02]  /*17910*/  IMAD.X R30, R30, 0x1, R0, P3 ;  /* 0x000000011e1e7824 */ /* 0x000fe400018e0600 */
[----:B------:R2:W-:Y:S04]  /*17920*/  STL [R1+0x330], R9 ;  /* 0x0003300901007387 */ /* 0x0005e80000100800 */
[----:B------:R-:W3:Y:S04]  /*17930*/  LDL.LU R41, [R1+0x3bc] ;  /* 0x0003bc0001297983 */ /* 0x000ee80000300800 */
[----:B------:R-:W4:Y:S04]  /*17940*/  LDL.LU R31, [R1+0x3f4] ;  /* 0x0003f400011f7983 */ /* 0x000f280000300800 */
[----:B------:R-:W-:Y:S01]  /*17950*/  @!PT LDS RZ, [RZ] ;  /* 0x00000000fffff984 */ /* 0x000fe20000000800 */
[----:B------:R-:W-:Y:S01]  /*17960*/  @!PT LDS RZ, [RZ] ;  /* 0x00000000fffff984 */ /* 0x000fe20000000800 */
[----:B------:R-:W-:Y:S01]  /*17970*/  @!PT LDS RZ, [RZ] ;  /* 0x00000000fffff984 */ /* 0x000fe20000000800 */
[----:B------:R1:W-:Y:S01]  /*17980*/  LDGSTS.E [R6+0x8000], desc[UR8][R8.64], P2 ;  /* 0x0800000008067fae */ /* 0x0003e20009121848 */
[----:B------:R-:W-:-:S03]  /*17990*/  IADD3 R15, P4, R15, R2, RZ ;  /* 0x000000020f0f7210 */ /* 0x000fc60007f9e0ff */
[----:B------:R-:W-:Y:S01]  /*179a0*/  STL [R1+0x33c], R29 ;  /* 0x00033c1d01007387 */ /* 0x000fe20000100800 */
[----:B------:R-:W-:-:S03]  /*179b0*/  IADD3.X R23, R23, R0, RZ, P4, !PT ;  /* 0x0000000017177210 */ /* 0x000fc600027fe4ff */
[----:B------:R2:W-:Y:S01]  /*179c0*/  STL [R1+0x338], R30 ;  /* 0x0003381e01007387 */ /* 0x0005e20000100800 */
[----:B-1----:R-:W-:-:S03]  /*179d0*/  SEL R8, RZ, 0x4, !P0 ;  /* 0x00000004ff087807 */ /* 0x002fc60004000000 */
[----:B------:R1:W-:Y:S01]  /*179e0*/  STL [R1+0x374], R15 ;  /* 0x0003740f01007387 */ /* 0x0003e20000100800 */
[----:B------:R-:W-:-:S03]  /*179f0*/  SEL R8, R8, RZ, !P1 ;  /* 0x000000ff08087207 */ /* 0x000fc60004800000 */
[----:B------:R-:W4:Y:S01]  /*17a00*/  LDL.LU R42, [R1+0x3b8] ;  /* 0x0003b800012a7983 */ /* 0x000f220000300800 */
[----:B--2---:R-:W-:Y:S01]  /*17a10*/  IMAD.MOV.U32 R9, RZ, RZ, R30 ;  /* 0x000000ffff097224 */ /* 0x004fe200078e001e */
[----:B------:R-:W-:Y:S01]  /*17a20*/  ISETP.NE.U32.AND P0, PT, R8, RZ, PT ;  /* 0x000000ff0800720c */ /* 0x000fe20003f05070 */
[----:B------:R-:W-:Y:S01]  /*17a30*/  IMAD.MOV.U32 R8, RZ, RZ, R29 ;  /* 0x000000ffff087224 */ /* 0x000fe200078e001d */
[----:B------:R2:W-:Y:S04]  /*17a40*/  STL [R1+0x370], R23 ;  /* 0x0003701701007387 */ /* 0x0005e80000100800 */
[----:B------:R-:W4:Y:S04]  /*17a50*/  LDL.LU R40, [R1+0x3f0] ;  /* 0x0003f00001287983 */ /* 0x000f280000300800 */
[----:B------:R1:W-:Y:S04]  /*17a60*/  LDGSTS.E [R6+0x8080], desc[UR8][R8.64], P2 ;  /* 0x0808000008067fae */ /* 0x0003e80009121848 */
[----:B------:R-:W4:Y:S01]  /*17a70*/  LDL.LU R30, [R1+0x3f8] ;  /* 0x0003f800011e7983 */ /* 0x000f220000300800 */
[----:B------:R-:W-:Y:S01]  /*17a80*/  ISETP.GT.AND P2, PT, R5, 0x8, PT ;  /* 0x000000080500780c */ /* 0x000fe20003f44270 */
[----:B-1----:R-:W-:-:S02]  /*17a90*/  IMAD.MOV.U32 R8, RZ, RZ, R15 ;  /* 0x000000ffff087224 */ /* 0x002fc400078e000f */
[----:B------:R-:W4:Y:S01]  /*17aa0*/  LDL.LU R15, [R1+0x3fc] ;  /* 0x0003fc00010f7983 */ /* 0x000f220000300800 */
[----:B------:R-:W-:-:S03]  /*17ab0*/  MOV R9, R23 ;  /* 0x0000001700097202 */ /* 0x000fc60000000f00 */
[----:B------:R-:W4:Y:S01]  /*17ac0*/  LDL.LU R29, [R1+0x430] ;  /* 0x00043000011d7983 */ /* 0x000f220000300800 */
[----:B------:R-:W-:-:S03]  /*17ad0*/  IADD3 R19, P3, R19, R2, RZ ;  /* 0x0000000213137210 */ /* 0x000fc60007f7e0ff */
[----:B--2---:R-:W2:Y:S01]  /*17ae0*/  LDL.LU R23, [R1+0x434] ;  /* 0x0004340001177983 */ /* 0x004ea20000300800 */
[----:B------:R-:W-:-:S03]  /*17af0*/  IADD3 R14, P4, R14, R2, RZ ;  /* 0x000000020e0e7210 */ /* 0x000fc60007f9e0ff */
[----:B------:R1:W-:Y:S01]  /*17b00*/  LDGSTS.E [R6+0x8400], desc[UR8][R8.64], P0 ;  /* 0x0840000008067fae */ /* 0x0003e20008121848 */
[--C-:B------:R-:W-:Y:S02]  /*17b10*/  IMAD.X R22, R22, 0x1, R0.reuse, P3 ;  /* 0x0000000116167824 */ /* 0x100fe400018e0600 */
[----:B------:R-:W-:Y:S01]  /*17b20*/  IMAD.X R18, R18, 0x1, R0, P4 ;  /* 0x0000000112127824 */ /* 0x000fe200020e0600 */
[----:B------:R-:W-:Y:S01]  /*17b30*/  STL [R1+0x37c], R19 ;  /* 0x00037c1301007387 */ /* 0x000fe20000100800 */
[----:B-1----:R-:W-:-:S03]  /*17b40*/  SEL R8, RZ, 0x4, !P2 ;  /* 0x00000004ff087807 */ /* 0x002fc60005000000 */
[----:B------:R1:W-:Y:S01]  /*17b50*/  STL [R1+0x378], R22 ;  /* 0x0003781601007387 */ /* 0x0003e20000100800 */
[----:B------:R-:W-:-:S03]  /*17b60*/  SEL R8, R8, RZ, !P1 ;  /* 0x000000ff08087207 */ /* 0x000fc60004800000 */
[----:B------:R-:W-:Y:S01]  /*17b70*/  STL [R1+0x3b4], R14 ;  /* 0x0003b40e01007387 */ /* 0x000fe20000100800 */
[----:B------:R-:W-:Y:S02]  /*17b80*/  MOV R9, R22 ;  /* 0x0000001600097202 */ /* 0x000fe40000000f00 */
[----:B------:R-:W-:Y:S01]  /*17b90*/  ISETP.NE.U32.AND P2, PT, R8, RZ, PT ;  /* 0x000000ff0800720c */ /* 0x000fe20003f45070 */
[----:B------:R-:W-:Y:S01]  /*17ba0*/  IMAD.MOV.U32 R8, RZ, RZ, R19 ;  /* 0x000000ffff087224 */ /* 0x000fe200078e0013 */
[----:B------:R1:W-:Y:S04]  /*17bb0*/  STL [R1+0x3b0], R18 ;  /* 0x0003b01201007387 */ /* 0x0003e80000100800 */
[----:B-1----:R-:W2:Y:S04]  /*17bc0*/  LDL.LU R22, [R1+0x438] ;  /* 0x0004380001167983 */ /* 0x002ea80000300800 */
[----:B------:R-:W2:Y:S04]  /*17bd0*/  LDL.LU R19, [R1+0x43c] ;  /* 0x00043c0001137983 */ /* 0x000ea80000300800 */
[----:B------:R1:W-:Y:S02]  /*17be0*/  LDGSTS.E [R6+0x8480], desc[UR8][R8.64], P0 ;  /* 0x0848000008067fae */ /* 0x0003e40008121848 */
[----:B-1----:R-:W-:-:S02]  /*17bf0*/  IMAD.MOV.U32 R9, RZ, RZ, R18 ;  /* 0x000000ffff097224 */ /* 0x002fc400078e0012 */
[----:B------:R-:W-:Y:S01]  /*17c00*/  IMAD.MOV.U32 R8, RZ, RZ, R14 ;  /* 0x000000ffff087224 */ /* 0x000fe200078e000e */
[----:B------:R-:W2:Y:S04]  /*17c10*/  LDL.LU R18, [R1+0x470] ;  /* 0x0004700001127983 */ /* 0x000ea80000300800 */
[----:B------:R-:W2:Y:S01]  /*17c20*/  LDL.LU R14, [R1+0x474] ;  /* 0x00047400010e7983 */ /* 0x000ea20000300800 */
[----:B------:R-:W-:-:S03]  /*17c30*/  ISETP.GT.AND P0, PT, R5, 0xc, PT ;  /* 0x0000000c0500780c */ /* 0x000fc60003f04270 */
[----:B------:R1:W-:Y:S02]  /*17c40*/  LDGSTS.E [R6+0x8800], desc[UR8][R8.64], P2 ;  /* 0x0880000008067fae */ /* 0x0003e40009121848 */
[----:B-1----:R-:W-:-:S04]  /*17c50*/  SEL R8, RZ, 0x4, !P0 ;  /* 0x00000004ff087807 */ /* 0x002fc80004000000 */
[----:B------:R-:W-:-:S04]  /*17c60*/  SEL R8, R8, RZ, !P1 ;  /* 0x000000ff08087207 */ /* 0x000fc80004800000 */
[----:B------:R-:W-:Y:S02]  /*17c70*/  ISETP.NE.U32.AND P0, PT, R8, RZ, PT ;  /* 0x000000ff0800720c */ /* 0x000fe40003f05070 */
[-C--:B---3--:R-:W-:Y:S02]  /*17c80*/  IADD3 R41, P3, R41, R2.reuse, RZ ;  /* 0x0000000229297210 */ /* 0x088fe40007f7e0ff */
[----:B----4-:R-:W-:-:S03]  /*17c90*/  IADD3 R31, P4, R31, R2, RZ ;  /* 0x000000021f1f7210 */ /* 0x010fc60007f9e0ff */
[----:B------:R-:W-:Y:S01]  /*17ca0*/  IMAD.MOV.U32 R8, RZ, RZ, R41 ;  /* 0x000000ffff087224 */ /* 0x000fe200078e0029 */
[----:B------:R-:W-:Y:S01]  /*17cb0*/  STL [R1+0x3bc], R41 ;  /* 0x0003bc2901007387 */ /* 0x000fe20000100800 */
[----:B------:R-:W-:-:S04]  /*17cc0*/  IMAD.X R42, R42, 0x1, R0, P3 ;  /* 0x000000012a2a7824 */ /* 0x000fc800018e0600 */
[----:B------:R-:W-:Y:S01]  /*17cd0*/  IMAD.MOV.U32 R9, RZ, RZ, R42 ;  /* 0x000000ffff097224 */ /* 0x000fe200078e002a */
[----:B------:R-:W-:-:S04]  /*17ce0*/  IADD3.X R40, R40, R0, RZ, P4, !PT ;  /* 0x0000000028287210 */ /* 0x000fc800027fe4ff */
[----:B------:R1:W-:Y:S01]  /*17cf0*/  LDGSTS.E [R6+0x8880], desc[UR8][R8.64], P2 ;  /* 0x0888000008067fae */ /* 0x0003e20009121848 */
[----:B------:R-:W-:-:S03]  /*17d00*/  ISETP.GT.AND P2, PT, R5, 0x10, PT ;  /* 0x000000100500780c */ /* 0x000fc60003f44270 */
[----:B------:R-:W-:Y:S01]  /*17d10*/  STL [R1+0x3b8], R42 ;  /* 0x0003b82a01007387 */ /* 0x000fe20000100800 */
[----:B-1----:R-:W-:Y:S01]  /*17d20*/  IMAD.MOV.U32 R8, RZ, RZ, R31 ;  /* 0x000000ffff087224 */ /* 0x002fe200078e001f */
[----:B------:R-:W-:Y:S02]  /*17d30*/  MOV R9, R40 ;  /* 0x0000002800097202 */ /* 0x000fe40000000f00 */
[----:B------:R-:W-:-:S03]  /*17d40*/  IADD3 R15, P3, R15, R2, RZ ;  /* 0x000000020f0f7210 */ /* 0x000fc60007f7e0ff */
[----:B------:R1:W-:Y:S02]  /*17d50*/  LDGSTS.E [R6+0x8c00], desc[UR8][R8.64], P0 ;  /* 0x08c0000008067fae */ /* 0x0003e40008121848 */
[----:B------:R-:W-:Y:S02]  /*17d60*/  IMAD.X R30, R30, 0x1, R0, P3 ;  /* 0x000000011e1e7824 */ /* 0x000fe400018e0600 */
[----:B------:R-:W-:Y:S01]  /*17d70*/  STL [R1+0x3f4], R31 ;  /* 0x0003f41f01007387 */ /* 0x000fe20000100800 */
[----:B--2---:R-:W-:-:S03]  /*17d80*/  IADD3 R23, P4, R23, R2, RZ ;  /* 0x0000000217177210 */ /* 0x004fc60007f9e0ff */
[----:B------:R-:W-:Y:S01]  /*17d90*/  STL [R1+0x3f0], R40 ;  /* 0x0003f02801007387 */ /* 0x000fe20000100800 */
[----:B-1----:R-:W-:-:S03]  /*17da0*/  SEL R8, RZ, 0x4, !P2 ;  /* 0x00000004ff087807 */ /* 0x002fc60005000000 */
[----:B------:R-:W-:Y:S01]  /*17db0*/  STL [R1+0x3fc], R15 ;  /* 0x0003fc0f01007387 */ /* 0x000fe20000100800 */
[----:B------:R-:W-:Y:S01]  /*17dc0*/  IMAD.X R29, R29, 0x1, R0, P4 ;  /* 0x000000011d1d7824 */ /* 0x000fe200020e0600 */
[----:B------:R-:W-:Y:S02]  /*17dd0*/  MOV R9, R30 ;  /* 0x0000001e00097202 */ /* 0x000fe40000000f00 */
[----:B------:R-:W-:Y:S01]  /*17de0*/  SEL R8, R8, RZ, !P1 ;  /* 0x000000ff08087207 */ /* 0x000fe20004800000 */
[----:B------:R1:W-:Y:S04]  /*17df0*/  STL [R1+0x3f8], R30 ;  /* 0x0003f81e01007387 */ /* 0x0003e80000100800 */
[----:B------:R-:W-:Y:S01]  /*17e00*/  STL [R1+0x434], R23 ;  /* 0x0004341701007387 */ /* 0x000fe20000100800 */
[----:B------:R-:W-:Y:S01]  /*17e10*/  ISETP.NE.U32.AND P2, PT, R8, RZ, PT ;  /* 0x000000ff0800720c */ /* 0x000fe20003f45070 */
[----:B------:R-:W-:-:S02]  /*17e20*/  IMAD.MOV.U32 R8, RZ, RZ, R15 ;  /* 0x000000ffff087224 */ /* 0x000fc400078e000f */
[----:B-1----:R-:W2:Y:S04]  /*17e30*/  LDL.LU R30, [R1+0x47c] ;  /* 0x00047c00011e7983 */ /* 0x002ea80000300800 */
[----:B------:R1:W-:Y:S04]  /*17e40*/  STL [R1+0x430], R29 ;  /* 0x0004301d01007387 */ /* 0x0003e80000100800 */
[----:B------:R-:W3:Y:S04]  /*17e50*/  LDL.LU R15, [R1+0x4b4] ;  /* 0x0004b400010f7983 */ /* 0x000ee80000300800 */
[----:B------:R-:W4:Y:S01]  /*17e60*/  LDL.LU R31, [R1+0x478] ;  /* 0x00047800011f7983 */ /* 0x000f220000300800 */
[----:B------:R-:W-:-:S03]  /*17e70*/  IADD3 R19, P3, R19, R2, RZ ;  /* 0x0000000213137210 */ /* 0x000fc60007f7e0ff */
[----:B------:R1:W-:Y:S02]  /*17e80*/  LDGSTS.E [R6+0x8c80], desc[UR8][R8.64], P0 ;  /* 0x08c8000008067fae */ /* 0x0003e40008121848 */
[----:B------:R-:W-:Y:S02]  /*17e90*/  IMAD.X R22, R22, 0x1, R0, P3 ;  /* 0x0000000116167824 */ /* 0x000fe400018e0600 */
[----:B-1----:R-:W-:Y:S02]  /*17ea0*/  IMAD.MOV.U32 R9, RZ, RZ, R29 ;  /* 0x000000ffff097224 */ /* 0x002fe400078e001d */
[----:B------:R-:W4:Y:S01]  /*17eb0*/  LDL.LU R29, [R1+0x4b0] ;  /* 0x0004b000011d7983 */ /* 0x000f220000300800 */
[----:B------:R-:W-:Y:S01]  /*17ec0*/  IMAD.MOV.U32 R8, RZ, RZ, R23 ;  /* 0x000000ffff087224 */ /* 0x000fe200078e0017 */
[----:B------:R-:W-:Y:S02]  /*17ed0*/  IADD3 R14, P4, R14, R2, RZ ;  /* 0x000000020e0e7210 */ /* 0x000fe40007f9e0ff */
[----:B------:R-:W-:Y:S02]  /*17ee0*/  STL [R1+0x43c], R19 ;  /* 0x00043c1301007387 */ /* 0x000fe40000100800 */
[----:B------:R-:W-:-:S02]  /*17ef0*/  IADD3.X R18, R18, R0, RZ, P4, !PT ;  /* 0x0000000012127210 */ /* 0x000fc400027fe4ff */
[----:B------:R1:W-:Y:S04]  /*17f00*/  LDGSTS.E [R6+0x9000], desc[UR8][R8.64], P2 ;  /* 0x0900000008067fae */ /* 0x0003e80009121848 */
[----:B------:R1:W-:Y:S04]  /*17f10*/  STL [R1+0x438], R22 ;  /* 0x0004381601007387 */ /* 0x0003e80000100800 */
[----:B------:R-:W-:Y:S01]  /*17f20*/  STL [R1+0x474], R14 ;  /* 0x0004740e01007387 */ /* 0x000fe20000100800 */
[----:B-1----:R-:W-:-:S03]  /*17f30*/  IMAD.MOV.U32 R9, RZ, RZ, R22 ;  /* 0x000000ffff097224 */ /* 0x002fc600078e0016 */
[----:B------:R-:W4:Y:S04]  /*17f40*/  LDL.LU R22, [R1+0x4bc] ;  /* 0x0004bc0001167983 */ /* 0x000f280000300800 */
[----:B------:R1:W-:Y:S04]  /*17f50*/  STL [R1+0x470], R18 ;  /* 0x0004701201007387 */ /* 0x0003e80000100800 */
[----:B------:R-:W4:Y:S01]  /*17f60*/  LDL.LU R23, [R1+0x4b8] ;  /* 0x0004b80001177983 */ /* 0x000f220000300800 */
[----:B------:R-:W-:-:S03]  /*17f70*/  ISETP.GT.AND P0, PT, R5, 0x14, PT ;  /* 0x000000140500780c */ /* 0x000fc60003f04270 */
[----:B------:R-:W4:Y:S01]  /*17f80*/  LDL.LU R52, [R1+0x2c0] ;  /* 0x0002c00001347983 */ /* 0x000f220000300800 */
[----:B------:R-:W-:-:S03]  /*17f90*/  SEL R8, RZ, 0x4, !P0 ;  /* 0x00000004ff087807 */ /* 0x000fc60004000000 */
[----:B------:R-:W4:Y:S01]  /*17fa0*/  LDL.LU R53, [R1+0x2c4] ;  /* 0x0002c40001357983 */ /* 0x000f220000300800 */
[----:B------:R-:W-:-:S03]  /*17fb0*/  SEL R8, R8, RZ, !P1 ;  /* 0x000000ff08087207 */ /* 0x000fc60004800000 */
[----:B------:R-:W4:Y:S01]  /*17fc0*/  LDL.LU R54, [R1+0x2c8] ;  /* 0x0002c80001367983 */ /* 0x000f220000300800 */
[----:B------:R-:W-:Y:S01]  /*17fd0*/  ISETP.NE.U32.AND P0, PT, R8, RZ, PT ;  /* 0x000000ff0800720c */ /* 0x000fe20003f05070 */
[----:B------:R-:W-:Y:S02]  /*17fe0*/  IMAD.MOV.U32 R8, RZ, RZ, R19 ;  /* 0x000000ffff087224 */ /* 0x000fe400078e0013 */
[----:B------:R-:W4:Y:S04]  /*17ff0*/  LDL.LU R55, [R1+0x2cc] ;  /* 0x0002cc0001377983 */ /* 0x000f280000300800 */
[----:B------:R-:W4:Y:S04]  /*18000*/  LDL.LU R40, [R1+0x4f0] ;  /* 0x0004f00001287983 */ /* 0x000f280000300800 */
[----:B------:R-:W4:Y:S04]  /*18010*/  LDL.LU R19, [R1+0x4f4] ;  /* 0x0004f40001137983 */ /* 0x000f280000300800 */
[----:B------:R1:W-:Y:S02]  /*18020*/  LDGSTS.E [R6+0x9080], desc[UR8][R8.64], P2 ;  /* 0x0908000008067fae */ /* 0x0003e40009121848 */
[----:B-1----:R-:W-:Y:S01]  /*18030*/  MOV R9, R18 ;  /* 0x0000001200097202 */ /* 0x002fe20000000f00 */
[----:B------:R-:W-:Y:S01]  /*18040*/  IMAD.MOV.U32 R8, RZ, RZ, R14 ;  /* 0x000000ffff087224 */ /* 0x000fe200078e000e */
[----:B------:R-:W4:Y:S04]  /*18050*/  LDL.LU R18, [R1+0x4f8] ;  /* 0x0004f80001127983 */ /* 0x000f280000300800 */
[----:B------:R-:W4:Y:S01]  /*18060*/  LDL.LU R14, [R1+0x4fc] ;  /* 0x0004fc00010e7983 */ /* 0x000f220000300800 */
[----:B------:R-:W-:-:S03]  /*18070*/  ISETP.GT.AND P2, PT, R5, 0x18, PT ;  /* 0x000000180500780c */ /* 0x000fc60003f44270 */
[----:B------:R1:W-:Y:S02]  /*18080*/  LDGSTS.E [R6+0x9400], desc[UR8][R8.64], P0 ;  /* 0x0940000008067fae */ /* 0x0003e40008121848 */
[----:B-1----:R-:W-:-:S04]  /*18090*/  SEL R8, RZ, 0x4, !P2 ;  /* 0x00000004ff087807 */ /* 0x002fc80005000000 */
[----:B------:R-:W-:-:S04]  /*180a0*/  SEL R8, R8, RZ, !P1 ;  /* 0x000000ff08087207 */ /* 0x000fc80004800000 */
[----:B------:R-:W-:Y:S02]  /*180b0*/  ISETP.NE.U32.AND P2, PT, R8, RZ, PT ;  /* 0x000000ff0800720c */ /* 0x000fe40003f45070 */
[-C--:B--2---:R-:W-:Y:S02]  /*180c0*/  IADD3 R30, P3, R30, R2.reuse, RZ ;  /* 0x000000021e1e7210 */ /* 0x084fe40007f7e0ff */
[----:B---3--:R-:W-:-:S03]  /*180d0*/  IADD3 R15, P4, R15, R2, RZ ;  /* 0x000000020f0f7210 */ /* 0x008fc60007f9e0ff */
[----:B----4-:R-:W-:Y:S02]  /*180e0*/  IMAD.X R31, R31, 0x1, R0, P3 ;  /* 0x000000011f1f7824 */ /* 0x010fe400018e0600 */
[----:B------:R-:W-:Y:S01]  /*180f0*/  IMAD.MOV.U32 R8, RZ, RZ, R30 ;  /* 0x000000ffff087224 */ /* 0x000fe200078e001e */
[----:B------:R1:W-:Y:S02]  /*18100*/  STL [R1+0x47c], R30 ;  /* 0x00047c1e01007387 */ /* 0x0003e40000100800 */
[----:B------:R-:W-:Y:S02]  /*18110*/  MOV R9, R31 ;  /* 0x0000001f00097202 */ /* 0x000fe40000000f00 */
[----:B------:R-:W-:Y:S04]  /*18120*/  STL [R1+0x478], R31 ;  /* 0x0004781f01007387 */ /* 0x000fe80000100800 */
[----:B------:R2:W-:Y:S04]  /*18130*/  STL [R1+0x4b4], R15 ;  /* 0x0004b40f01007387 */ /* 0x0005e80000100800 */
[----:B------:R-:W3:Y:S01]  /*18140*/  LDL.LU R48, [R1+0x1d0] ;  /* 0x0001d00001307983 */ /* 0x000ee20000300800 */
[----:B------:R-:W-:-:S03]  /*18150*/  IMAD.X R29, R29, 0x1, R0, P4 ;  /* 0x000000011d1d7824 */ /* 0x000fc600020e0600 */
[----:B------:R4:W-:Y:S01]  /*18160*/  LDGSTS.E [R6+0x9480], desc[UR8][R8.64], P0 ;  /* 0x0948000008067fae */ /* 0x0009e20008121848 */
[----:B------:R-:W-:-:S03]  /*18170*/  ISETP.GT.AND P0, PT, R5, 0x1c, PT ;  /* 0x0000001c0500780c */ /* 0x000fc60003f04270 */
[----:B------:R-:W-:Y:S04]  /*18180*/  STL [R1+0x4b0], R29 ;  /* 0x0004b01d01007387 */ /* 0x000fe80000100800 */
[----:B------:R-:W3:Y:S01]  /*18190*/  LDL.LU R49, [R1+0x1d4] ;  /* 0x0001d40001317983 */ /* 0x000ee20000300800 */
[----:B----4-:R-:W-:-:S03]  /*181a0*/  IMAD.MOV.U32 R8, RZ, RZ, R15 ;  /* 0x000000ffff087224 */ /* 0x010fc600078e000f */
[----:B------:R-:W3:Y:S01]  /*181b0*/  LDL.LU R50, [R1+0x1d8] ;  /* 0x0001d80001327983 */ /* 0x000ee20000300800 */
[----:B------:R-:W-:-:S03]  /*181c0*/  IMAD.MOV.U32 R9, RZ, RZ, R29 ;  /* 0x000000ffff097224 */ /* 0x000fc600078e001d */
[----:B------:R-:W3:Y:S04]  /*181d0*/  LDL.LU R51, [R1+0x1dc] ;  /* 0x0001dc0001337983 */ /* 0x000ee80000300800 */
[----:B-1----:R-:W4:Y:S01]  /*181e0*/  LDL.LU R30, [R1+0x340] ;  /* 0x00034000011e7983 */ /* 0x002f220000300800 */
[----:B------:R-:W-:-:S03]  /*181f0*/  IADD3 R22, P3, R22, R2, RZ ;  /* 0x0000000216167210 */ /* 0x000fc60007f7e0ff */
[----:B--2---:R-:W2:Y:S04]  /*18200*/  LDL.LU R15, [R1+0x344] ;  /* 0x00034400010f7983 */ /* 0x004ea80000300800 */
[----:B------:R1:W-:Y:S01]  /*18210*/  LDGSTS.E [R6+0x9800], desc[UR8][R8.64], P2 ;  /* 0x0980000008067fae */ /* 0x0003e20009121848 */
[----:B------:R-:W-:-:S03]  /*18220*/  IMAD.X R23, R23, 0x1, R0, P3 ;  /* 0x0000000117177824 */ /* 0x000fc600018e0600 */
[----:B------:R1:W-:Y:S02]  /*18230*/  STL [R1+0x4bc], R22 ;  /* 0x0004bc1601007387 */ /* 0x0003e40000100800 */
[----:B-1----:R-:W-:-:S04]  /*18240*/  SEL R8, RZ, 0x4, !P0 ;  /* 0x00000004ff087807 */ /* 0x002fc80004000000 */
[----:B------:R-:W-:Y:S01]  /*18250*/  SEL R8, R8, RZ, !P1 ;  /* 0x000000ff08087207 */ /* 0x000fe20004800000 */
[----:B------:R1:W-:Y:S03]  /*18260*/  STL [R1+0x4b8], R23 ;  /* 0x0004b81701007387 */ /* 0x0003e60000100800 */
[----:B------:R-:W-:Y:S01]  /*18270*/  ISETP.NE.U32.AND P0, PT, R8, RZ, PT ;  /* 0x000000ff0800720c */ /* 0x000fe20003f05070 */
[----:B------:R-:W3:Y:S01]  /*18280*/  LDL.LU R31, [R1+0x348] ;  /* 0x00034800011f7983 */ /* 0x000ee20000300800 */
[----:B------:R-:W-:Y:S01]  /*18290*/  MOV R8, R22 ;  /* 0x0000001600087202 */ /* 0x000fe20000000f00 */
[----:B------:R-:W-:Y:S02]  /*182a0*/  IMAD.MOV.U32 R9, RZ, RZ, R23 ;  /* 0x000000ffff097224 */ /* 0x000fe400078e0017 */
[----:B------:R-:W3:Y:S04]  /*182b0*/  LDL.LU R22, [R1+0x34c] ;  /* 0x00034c0001167983 */ /* 0x000ee80000300800 */
[----:B------:R-:W3:Y:S04]  /*182c0*/  LDL.LU R29, [R1+0x380] ;  /* 0x00038000011d7983 */ /* 0x000ee80000300800 */
[----:B-1----:R-:W3:Y:S04]  /*182d0*/  LDL.LU R23, [R1+0x384] ;  /* 0x0003840001177983 */ /* 0x002ee80000300800 */
[----:B------:R1:W-:Y:S01]  /*182e0*/  LDGSTS.E [R6+0x9880], desc[UR8][R8.64], P2 ;  /* 0x0988000008067fae */ /* 0x0003e20009121848 */
[----:B------:R-:W-:-:S05]  /*182f0*/  IADD3 R19, P2, R19, R2, RZ ;  /* 0x0000000213137210 */ /* 0x000fca0007f5e0ff */
[----:B------:R-:W-:Y:S01]  /*18300*/  IMAD.X R40, R40, 0x1, R0, P2 ;  /* 0x0000000128287824 */ /* 0x000fe200010e0600 */
[----:B------:R-:W-:-:S03]  /*18310*/  IADD3 R14, P3, R14, R2, RZ ;  /* 0x000000020e0e7210 */ /* 0x000fc60007f7e0ff */
[----:B-1----:R-:W-:Y:S01]  /*18320*/  IMAD.MOV.U32 R9, RZ, RZ, R40 ;  /* 0x000000ffff097224 */ /* 0x002fe200078e0028 */
[----:B------:R-:W-:Y:S01]  /*18330*/  MOV R8, R19 ;  /* 0x0000001300087202 */ /* 0x000fe20000000f00 */
[----:B------:R1:W-:Y:S01]  /*18340*/  STL [R1+0x4f4], R19 ;  /* 0x0004f41301007387 */ /* 0x0003e20000100800 */
[----:B------:R-:W-:-:S03]  /*18350*/  IMAD.X R18, R18, 0x1, R0, P3 ;  /* 0x0000000112127824 */ /* 0x000fc600018e0600 */
[----:B------:R-:W-:Y:S04]  /*18360*/  STL [R1+0x4f0], R40 ;  /* 0x0004f02801007387 */ /* 0x000fe80000100800 */
[----:B------:R-:W-:Y:S04]  /*18370*/  STL [R1+0x4fc], R14 ;  /* 0x0004fc0e01007387 */ /* 0x000fe80000100800 */
[----:B------:R1:W-:Y:S04]  /*18380*/  LDGSTS.E [R6+0x9c00], desc[UR8][R8.64], P0 ;  /* 0x09c0000008067fae */ /* 0x0003e80008121848 */
[----:B------:R1:W-:Y:S04]  /*18390*/  STL [R1+0x4f8], R18 ;  /* 0x0004f81201007387 */ /* 0x0003e80000100800 */
[----:B-1----:R-:W3:Y:S01]  /*183a0*/  LDL.LU R19, [R1+0x388] ;  /* 0x0003880001137983 */ /* 0x002ee20000300800 */
[----:B------:R-:W-:-:S03]  /*183b0*/  IMAD.MOV.U32 R9, RZ, RZ, R18 ;  /* 0x000000ffff097224 */ /* 0x000fc600078e0012 */
[----:B------:R-:W3:Y:S01]  /*183c0*/  LDL.LU R18, [R1+0x38c] ;  /* 0x00038c0001127983 */ /* 0x000ee20000300800 */
[----:B------:R-:W-:Y:S01]  /*183d0*/  IMAD.MOV.U32 R8, RZ, RZ, R14 ;  /* 0x000000ffff087224 */ /* 0x000fe200078e000e */
[----:B------:R-:W-:Y:S02]  /*183e0*/  HMMA.1688.F32.TF32 R148, R24, R10, R52 ;  /* 0x0000000a1894723c */ /* 0x000fe40000081034 */
[----:B------:R-:W3:Y:S04]  /*183f0*/  LDL.LU R14, [R1+0x3c0] ;  /* 0x0003c000010e7983 */ /* 0x000ee80000300800 */
[----:B------:R-:W3:Y:S04]  /*18400*/  LDL.LU R10, [R1+0x3c4] ;  /* 0x0003c400010a7983 */ /* 0x000ee80000300800 */
[----:B------:R1:W-:Y:S01]  /*18410*/  LDGSTS.E [R6+0x9c80], desc[UR8][R8.64], P0 ;  /* 0x09c8000008067fae */ /* 0x0003e20008121848 */
[----:B------:R-:W-:-:S04]  /*18420*/  ISETP.GT.AND P0, PT, R5, 0x1, PT ;  /* 0x000000010500780c */ /* 0x000fc80003f04270 */
[----:B-1----:R-:W-:-:S04]  /*18430*/  SEL R6, RZ, 0x4, !P0 ;  /* 0x00000004ff067807 */ /* 0x002fc80004000000 */
[----:B------:R-:W-:-:S04]  /*18440*/  SEL R6, R6, RZ, !P1 ;  /* 0x000000ff06067207 */ /* 0x000fc80004800000 */
[----:B------:R-:W-:Y:S02]  /*18450*/  ISETP.NE.U32.AND P2, PT, R6, RZ, PT ;  /* 0x000000ff0600720c */ /* 0x000fe40003f45070 */
[----:B------:R-:W-:-:S05]  /*18460*/  LOP3.LUT R11, R28, 0x20, RZ, 0x3c, !PT ;  /* 0x000000201c0b7812 */ /* 0x000fca00078e3cff */
[----:B------:R-:W-:Y:S01]  /*18470*/  VIADD R6, R11, UR7 ;  /* 0x000000070b067c36 */ /* 0x000fe20008000000 */
[----:B--2---:R-:W-:-:S04]  /*18480*/  IADD3 R15, P0, R15, R2, RZ ;  /* 0x000000020f0f7210 */ /* 0x004fc80007f1e0ff */
[----:B----4-:R-:W-:Y:S01]  /*18490*/  IADD3.X R30, R30, R0, RZ, P0, !PT ;  /* 0x000000001e1e7210 */ /* 0x010fe200007fe4ff */
[----:B------:R-:W-:Y:S01]  /*184a0*/  IMAD.MOV.U32 R8, RZ, RZ, R15 ;  /* 0x000000ffff087224 */ /* 0x000fe200078e000f */
[----:B------:R-:W-:-:S03]  /*184b0*/  ISETP.GT.AND P0, PT, R5, 0x5, PT ;  /* 0x000000050500780c */ /* 0x000fc60003f04270 */
[----:B------:R-:W-:Y:S01]  /*184c0*/  IMAD.MOV.U32 R9, RZ, RZ, R30 ;  /* 0x000000ffff097224 */ /* 0x000fe200078e001e */
[----:B------:R-:W-:Y:S04]  /*184d0*/  STL [R1+0x344], R15 ;  /* 0x0003440f01007387 */ /* 0x000fe80000100800 */
[----:B------:R1:W-:Y:S04]  /*184e0*/  LDGSTS.E [R6+0x8100], desc[UR8][R8.64], P2 ;  /* 0x0810000008067fae */ /* 0x0003e80009121848 */
[----:B------:R2:W-:Y:S01]  /*184f0*/  STL [R1+0x340], R30 ;  /* 0x0003401e01007387 */ /* 0x0005e20000100800 */
[----:B---3--:R-:W-:-:S03]  /*18500*/  IADD3 R22, P3, R22, R2, RZ ;  /* 0x0000000216167210 */ /* 0x008fc60007f7e0ff */
[----:B--2---:R-:W2:Y:S01]  /*18510*/  LDL.LU R30, [R1+0x3cc] ;  /* 0x0003cc00011e7983 */ /* 0x004ea20000300800 */
[----:B-1----:R-:W-:Y:S02]  /*18520*/  SEL R8, RZ, 0x4, !P0 ;  /* 0x00000004ff087807 */ /* 0x002fe40004000000 */
[----:B------:R-:W-:Y:S01]  /*18530*/  IADD3.X R31, R31, R0, RZ, P3, !PT ;  /* 0x000000001f1f7210 */ /* 0x000fe20001ffe4ff */
[----:B------:R-:W3:Y:S01]  /*18540*/  LDL.LU R15, [R1+0x404] ;  /* 0x00040400010f7983 */ /* 0x000ee20000300800 */
[----:B------:R-:W-:-:S03]  /*18550*/  IADD3 R23, P4, R23, R2, RZ ;  /* 0x0000000217177210 */ /* 0x000fc60007f9e0ff */
[----:B------:R-:W-:Y:S01]  /*18560*/  STL [R1+0x34c], R22 ;  /* 0x00034c1601007387 */ /* 0x000fe20000100800 */
[----:B------:R-:W-:Y:S01]  /*18570*/  SEL R8, R8, RZ, !P1 ;  /* 0x000000ff08087207 */ /* 0x000fe20004800000 */
[----:B------:R-:W-:Y:S02]  /*18580*/  IMAD.MOV.U32 R9, RZ, RZ, R31 ;  /* 0x000000ffff097224 */ /* 0x000fe400078e001f */
[----:B------:R-:W-:Y:S01]  /*18590*/  IMAD.X R29, R29, 0x1, R0, P4 ;  /* 0x000000011d1d7824 */ /* 0x000fe200020e0600 */
[----:B------:R1:W-:Y:S01]  /*185a0*/  STL [R1+0x348], R31 ;  /* 0x0003481f01007387 */ /* 0x0003e20000100800 */
[----:B------:R-:W-:-:S03]  /*185b0*/  ISETP.NE.U32.AND P0, PT, R8, RZ, PT ;  /* 0x000000ff0800720c */ /* 0x000fc60003f05070 */
[----:B------:R4:W-:Y:S01]  /*185c0*/  STL [R1+0x384], R23 ;  /* 0x0003841701007387 */ /* 0x0009e20000100800 */
[----:B------:R-:W-:-:S03]  /*185d0*/  IMAD.MOV.U32 R8, RZ, RZ, R22 ;  /* 0x000000ffff087224 */ /* 0x000fc600078e0016 */
[----:B-1----:R-:W3:Y:S04]  /*185e0*/  LDL.LU R31, [R1+0x3c8] ;  /* 0x0003c800011f7983 */ /* 0x002ee80000300800 */
[----:B------:R1:W-:Y:S04]  /*185f0*/  STL [R1+0x380], R29 ;  /* 0x0003801d01007387 */ /* 0x0003e80000100800 */
[----:B------:R-:W3:Y:S01]  /*18600*/  LDL.LU R22, [R1+0x400] ;  /* 0x0004000001167983 */ /* 0x000ee20000300800 */
[----:B------:R-:W-:Y:S03]  /*18610*/  HMMA.1688.F32.TF32 R152, R24, R34, R48 ;  /* 0x000000221898723c */ /* 0x000fe60000081030 */
[----:B------:R4:W-:Y:S01]  /*18620*/  LDGSTS.E [R6+0x8180], desc[UR8][R8.64], P2 ;  /* 0x0818000008067fae */ /* 0x0009e20009121848 */
[----:B------:R-:W-:-:S03]  /*18630*/  ISETP.GT.AND P2, PT, R5, 0x9, PT ;  /* 0x000000090500780c */ /* 0x000fc60003f44270 */
[----:B------:R-:W3:Y:S01]  /*18640*/  LDL.LU R34, [R1+0x40c] ;  /* 0x00040c0001227983 */ /* 0x000ee20000300800 */
[----:B----4-:R-:W-:Y:S02]  /*18650*/  MOV R8, R23 ;  /* 0x0000001700087202 */ /* 0x010fe40000000f00 */
[-C--:B------:R-:W-:Y:S01]  /*18660*/  IADD3 R18, P3, R18, R2.reuse, RZ ;  /* 0x0000000212127210 */ /* 0x080fe20007f7e0ff */
[----:B------:R-:W-:Y:S01]  /*18670*/  IMAD.MOV.U32 R9, RZ, RZ, R29 ;  /* 0x000000ffff097224 */ /* 0x000fe200078e001d */
[----:B------:R-:W4:Y:S03]  /*18680*/  LDL.LU R23, [R1+0x444] ;  /* 0x0004440001177983 */ /* 0x000f260000300800 */
[--C-:B------:R-:W-:Y:S01]  /*18690*/  IMAD.X R19, R19, 0x1, R0.reuse, P3 ;  /* 0x0000000113137824 */ /* 0x100fe200018e0600 */
[----:B------:R-:W-:Y:S01]  /*186a0*/  IADD3 R10, P4, R10, R2, RZ ;  /* 0x000000020a0a7210 */ /* 0x000fe20007f9e0ff */
[----:B------:R-:W-:Y:S04]  /*186b0*/  STL [R1+0x38c], R18 ;  /* 0x00038c1201007387 */ /* 0x000fe80000100800 */
[----:B------:R1:W-:Y:S01]  /*186c0*/  LDGSTS.E [R6+0x8500], desc[UR8][R8.64], P0 ;  /* 0x0850000008067fae */ /* 0x0003e20008121848 */
[----:B------:R-:W-:-:S03]  /*186d0*/  IMAD.X R14, R14, 0x1, R0, P4 ;  /* 0x000000010e0e7824 */ /* 0x000fc600020e0600 */
[----:B------:R1:W-:Y:S04]  /*186e0*/  STL [R1+0x388], R19 ;  /* 0x0003881301007387 */ /* 0x0003e80000100800 */
[----:B------:R1:W-:Y:S02]  /*186f0*/  STL [R1+0x3c4], R10 ;  /* 0x0003c40a01007387 */ /* 0x0003e40000100800 */
[----:B-1----:R-:W-:Y:S02]  /*18700*/  SEL R8, RZ, 0x4, !P2 ;  /* 0x00000004ff087807 */ /* 0x002fe40005000000 */
[----:B------:R-:W4:Y:S02]  /*18710*/  LDL.LU R35, [R1+0x408] ;  /* 0x0004080001237983 */ /* 0x000f240000300800 */
[----:B------:R-:W-:-:S02]  /*18720*/  SEL R8, R8, RZ, !P1 ;  /* 0x000000ff08087207 */ /* 0x000fc40004800000 */
[----:B------:R1:W-:Y:S01]  /*18730*/  STL [R1+0x3c0], R14 ;  /* 0x0003c00e01007387 */ /* 0x0003e20000100800 */
[----:B------:R-:W-:Y:S01]  /*18740*/  IMAD.MOV.U32 R9, RZ, RZ, R19 ;  /* 0x000000ffff097224 */ /* 0x000fe200078e0013 */
[----:B------:R-:W-:Y:S02]  /*18750*/  ISETP.NE.U32.AND P2, PT, R8, RZ, PT ;  /* 0x000000ff0800720c */ /* 0x000fe40003f45070 */
[----:B------:R-:W4:Y:S01]  /*18760*/  LDL.LU R29, [R1+0x440] ;  /* 0x00044000011d7983 */ /* 0x000f220000300800 */
[----:B------:R-:W-:-:S03]  /*18770*/  MOV R8, R18 ;  /* 0x0000001200087202 */ /* 0x000fc60000000f00 */
[----:B------:R-:W4:Y:S04]  /*18780*/  LDL.LU R19, [R1+0x448] ;  /* 0x0004480001137983 */ /* 0x000f280000300800 */
[----:B------:R1:W-:Y:S02]  /*18790*/  LDGSTS.E [R6+0x8580], desc[UR8][R8.64], P0 ;  /* 0x0858000008067fae */ /* 0x0003e40008121848 */
[----:B-1----:R-:W-:Y:S02]  /*187a0*/  IMAD.MOV.U32 R8, RZ, RZ, R10 ;  /* 0x000000ffff087224 */ /* 0x002fe400078e000a */
[----:B------:R-:W4:Y:S01]  /*187b0*/  LDL.LU R10, [R1+0x44c] ;  /* 0x00044c00010a7983 */ /* 0x000f220000300800 */
[----:B------:R-:W-:-:S03]  /*187c0*/  IMAD.MOV.U32 R9, RZ, RZ, R14 ;  /* 0x000000ffff097224 */ /* 0x000fc600078e000e */
        /* <DEDUP_REMOVED lines=9> */
[----:B------:R-:W-:Y:S01]  /*18860*/  STL [R1+0x3cc], R30 ;  /* 0x0003cc1e01007387 */ /* 0x000fe20000100800 */
[----:B------:R-:W-:Y:S01]  /*18870*/  IMAD.MOV.U32 R8, RZ, RZ, R30 ;  /* 0x000000ffff087224 */ /* 0x000fe200078e001e */
[----:B------:R-:W-:-:S05]  /*18880*/  IADD3.X R31, R31, R0, RZ, P3, !PT ;  /* 0x000000001f1f7210 */ /* 0x000fca0001ffe4ff */
[----:B------:R-:W-:Y:S02]  /*18890*/  IMAD.MOV.U32 R9, RZ, RZ, R31 ;  /* 0x000000ffff097224 */ /* 0x000fe400078e001f */
[----:B------:R-:W-:Y:S01]  /*188a0*/  IMAD.X R22, R22, 0x1, R0, P4 ;  /* 0x0000000116167824 */ /* 0x000fe200020e0600 */
[----:B------:R1:W-:Y:S04]  /*188b0*/  STL [R1+0x3c8], R31 ;  /* 0x0003c81f01007387 */ /* 0x0003e80000100800 */
[----:B------:R-:W-:Y:S04]  /*188c0*/  STL [R1+0x404], R15 ;  /* 0x0004040f01007387 */ /* 0x000fe80000100800 */
[----:B------:R2:W-:Y:S04]  /*188d0*/  STL [R1+0x400], R22 ;  /* 0x0004001601007387 */ /* 0x0005e80000100800 */
[----:B-1----:R-:W3:Y:S04]  /*188e0*/  LDL.LU R31, [R1+0x488] ;  /* 0x00048800011f7983 */ /* 0x002ee80000300800 */
[----:B------:R1:W-:Y:S04]  /*188f0*/  LDGSTS.E [R6+0x8980], desc[UR8][R8.64], P2 ;  /* 0x0898000008067fae */ /* 0x0003e80009121848 */
[----:B------:R-:W3:Y:S01]  /*18900*/  LDL.LU R30, [R1+0x48c] ;  /* 0x00048c00011e7983 */ /* 0x000ee20000300800 */
[----:B-1----:R-:W-:Y:S01]  /*18910*/  IMAD.MOV.U32 R9, RZ, RZ, R22 ;  /* 0x000000ffff097224 */ /* 0x002fe200078e0016 */
[----:B------:R-:W-:-:S02]  /*18920*/  MOV R8, R15 ;  /* 0x0000000f00087202 */ /* 0x000fc40000000f00 */
[----:B--2---:R-:W2:Y:S04]  /*18930*/  LDL.LU R22, [R1+0x4c0] ;  /* 0x0004c00001167983 */ /* 0x004ea80000300800 */
[----:B------:R-:W2:Y:S01]  /*18940*/  LDL.LU R15, [R1+0x4c4] ;  /* 0x0004c400010f7983 */ /* 0x000ea20000300800 */
[----:B------:R-:W-:-:S03]  /*18950*/  ISETP.GT.AND P2, PT, R5, 0x11, PT ;  /* 0x000000110500780c */ /* 0x000fc60003f44270 */
[----:B------:R1:W-:Y:S01]  /*18960*/  LDGSTS.E [R6+0x8d00], desc[UR8][R8.64], P0 ;  /* 0x08d0000008067fae */ /* 0x0003e20008121848 */
[-C--:B------:R-:W-:Y:S02]  /*18970*/  IADD3 R34, P3, R34, R2.reuse, RZ ;  /* 0x0000000222227210 */ /* 0x080fe40007f7e0ff */
[----:B----4-:R-:W-:Y:S02]  /*18980*/  IADD3 R23, P4, R23, R2, RZ ;  /* 0x0000000217177210 */ /* 0x010fe40007f9e0ff */
[----:B-1----:R-:W-:Y:S01]  /*18990*/  SEL R8, RZ, 0x4, !P2 ;  /* 0x00000004ff087807 */ /* 0x002fe20005000000 */
[----:B------:R-:W-:-:S03]  /*189a0*/  IMAD.X R35, R35, 0x1, R0, P3 ;  /* 0x0000000123237824 */ /* 0x000fc600018e0600 */
[----:B------:R-:W-:Y:S01]  /*189b0*/  SEL R8, R8, RZ, !P1 ;  /* 0x000000ff08087207 */ /* 0x000fe20004800000 */
[----:B------:R-:W-:-:S03]  /*189c0*/  IMAD.MOV.U32 R9, RZ, RZ, R35 ;  /* 0x000000ffff097224 */ /* 0x000fc600078e0023 */
[----:B------:R-:W-:Y:S02]  /*189d0*/  ISETP.NE.U32.AND P2, PT, R8, RZ, PT ;  /* 0x000000ff0800720c */ /* 0x000fe40003f45070 */
[----:B------:R-:W-:Y:S01]  /*189e0*/  MOV R8, R34 ;  /* 0x0000002200087202 */ /* 0x000fe20000000f00 */
[----:B------:R-:W-:-:S04]  /*189f0*/  IMAD.X R29, R29, 0x1, R0, P4 ;  /* 0x000000011d1d7824 */ /* 0x000fc800020e0600 */
[----:B------:R1:W-:Y:S01]  /*18a00*/  LDGSTS.E [R6+0x8d80], desc[UR8][R8.64], P0 ;  /* 0x08d8000008067fae */ /* 0x0003e20008121848 */
[----:B------:R-:W-:Y:S01]  /*18a10*/  ISETP.GT.AND P0, PT, R5, 0x15, PT ;  /* 0x000000150500780c */ /* 0x000fe20003f04270 */
[----:B-1----:R-:W-:Y:S02]  /*18a20*/  IMAD.MOV.U32 R8, RZ, RZ, R23 ;  /* 0x000000ffff087224 */ /* 0x002fe400078e0017 */
[----:B------:R-:W-:Y:S01]  /*18a30*/  IMAD.MOV.U32 R9, RZ, RZ, R29 ;  /* 0x000000ffff097224 */ /* 0x000fe200078e001d */
[----:B------:R-:W-:-:S04]  /*18a40*/  IADD3 R10, P3, R10, R2, RZ ;  /* 0x000000020a0a7210 */ /* 0x000fc80007f7e0ff */
[----:B------:R1:W-:Y:S01]  /*18a50*/  LDGSTS.E [R6+0x9100], desc[UR8][R8.64], P2 ;  /* 0x0910000008067fae */ /* 0x0003e20009121848 */
[----:B------:R-:W-:Y:S02]  /*18a60*/  IADD3.X R19, R19, R0, RZ, P3, !PT ;  /* 0x0000000013137210 */ /* 0x000fe40001ffe4ff */
[----:B------:R-:W-:Y:S01]  /*18a70*/  IADD3 R14, P4, R14, R2, RZ ;  /* 0x000000020e0e7210 */ /* 0x000fe20007f9e0ff */
[----:B------:R-:W-:Y:S04]  /*18a80*/  STL [R1+0x40c], R34 ;  /* 0x00040c2201007387 */ /* 0x000fe80000100800 */
[----:B------:R-:W-:Y:S01]  /*18a90*/  STL [R1+0x408], R35 ;  /* 0x0004082301007387 */ /* 0x000fe20000100800 */
[----:B-1----:R-:W-:-:S03]  /*18aa0*/  SEL R8, RZ, 0x4, !P0 ;  /* 0x00000004ff087807 */ /* 0x002fc60004000000 */
[----:B------:R-:W-:Y:S01]  /*18ab0*/  STL [R1+0x444], R23 ;  /* 0x0004441701007387 */ /* 0x000fe20000100800 */
[----:B------:R-:W-:-:S03]  /*18ac0*/  SEL R8, R8, RZ, !P1 ;  /* 0x000000ff08087207 */ /* 0x000fc60004800000 */
[----:B------:R-:W-:Y:S01]  /*18ad0*/  STL [R1+0x440], R29 ;  /* 0x0004401d01007387 */ /* 0x000fe20000100800 */
[----:B------:R-:W-:Y:S01]  /*18ae0*/  IMAD.X R18, R18, 0x1, R0, P4 ;  /* 0x0000000112127824 */ /* 0x000fe200020e0600 */
[----:B------:R-:W-:Y:S02]  /*18af0*/  ISETP.NE.U32.AND P0, PT, R8, RZ, PT ;  /* 0x000000ff0800720c */ /* 0x000fe40003f05070 */
[----:B------:R1:W-:Y:S01]  /*18b00*/  STL [R1+0x44c], R10 ;  /* 0x00044c0a01007387 */ /* 0x0003e20000100800 */
[----:B------:R-:W-:-:S03]  /*18b10*/  IMAD.MOV.U32 R8, RZ, RZ, R10 ;  /* 0x000000ffff087224 */ /* 0x000fc600078e000a */
[----:B------:R4:W-:Y:S04]  /*18b20*/  STL [R1+0x448], R19 ;  /* 0x0004481301007387 */ /* 0x0009e80000100800 */
[----:B------:R-:W-:Y:S04]  /*18b30*/  STL [R1+0x484], R14 ;  /* 0x0004840e01007387 */ /* 0x000fe80000100800 */
[----:B-1----:R-:W2:Y:S01]  /*18b40*/  LDL.LU R10, [R1+0x4cc] ;  /* 0x0004cc00010a7983 */ /* 0x002ea20000300800 */
[----:B------:R-:W-:-:S03]  /*18b50*/  IMAD.MOV.U32 R9, RZ, RZ, R19 ;  /* 0x000000ffff097224 */ /* 0x000fc600078e0013 */
[----:B------:R1:W-:Y:S04]  /*18b60*/  STL [R1+0x480], R18 ;  /* 0x0004801201007387 */ /* 0x0003e80000100800 */
[----:B----4-:R-:W4:Y:S04]  /*18b70*/  LDL.LU R19, [R1+0x4c8] ;  /* 0x0004c80001137983 */ /* 0x010f280000300800 */
[----:B------:R-:W4:Y:S04]  /*18b80*/  LDL.LU R29, [R1+0x500] ;  /* 0x00050000011d7983 */ /* 0x000f280000300800 */
[----:B------:R-:W4:Y:S04]  /*18b90*/  LDL.LU R23, [R1+0x504] ;  /* 0x0005040001177983 */ /* 0x000f280000300800 */
[----:B------:R1:W-:Y:S02]  /*18ba0*/  LDGSTS.E [R6+0x9180], desc[UR8][R8.64], P2 ;  /* 0x0918000008067fae */ /* 0x0003e40009121848 */
[----:B-1----:R-:W-:Y:S01]  /*18bb0*/  IMAD.MOV.U32 R9, RZ, RZ, R18 ;  /* 0x000000ffff097224 */ /* 0x002fe200078e0012 */
[----:B------:R-:W-:Y:S01]  /*18bc0*/  MOV R8, R14 ;  /* 0x0000000e00087202 */ /* 0x000fe20000000f00 */
[----:B------:R-:W4:Y:S04]  /*18bd0*/  LDL.LU R18, [R1+0x508] ;  /* 0x0005080001127983 */ /* 0x000f280000300800 */
[----:B------:R-:W4:Y:S01]  /*18be0*/  LDL.LU R14, [R1+0x50c] ;  /* 0x00050c00010e7983 */ /* 0x000f220000300800 */
[----:B------:R-:W-:-:S03]  /*18bf0*/  ISETP.GT.AND P2, PT, R5, 0x19, PT ;  /* 0x000000190500780c */ /* 0x000fc60003f44270 */
[----:B------:R1:W-:Y:S02]  /*18c00*/  LDGSTS.E [R6+0x9500], desc[UR8][R8.64], P0 ;  /* 0x0950000008067fae */ /* 0x0003e40008121848 */
[----:B-1----:R-:W-:-:S04]  /*18c10*/  SEL R8, RZ, 0x4, !P2 ;  /* 0x00000004ff087807 */ /* 0x002fc80005000000 */
[----:B------:R-:W-:-:S04]  /*18c20*/  SEL R8, R8, RZ, !P1 ;  /* 0x000000ff08087207 */ /* 0x000fc80004800000 */
[----:B------:R-:W-:Y:S02]  /*18c30*/  ISETP.NE.U32.AND P2, PT, R8, RZ, PT ;  /* 0x000000ff0800720c */ /* 0x000fe40003f45070 */
[----:B---3--:R-:W-:-:S05]  /*18c40*/  IADD3 R30, P3, R30, R2, RZ ;  /* 0x000000021e1e7210 */ /* 0x008fca0007f7e0ff */
[----:B------:R-:W-:Y:S01]  /*18c50*/  IMAD.X R31, R31, 0x1, R0, P3 ;  /* 0x000000011f1f7824 */ /* 0x000fe200018e0600 */
[----:B------:R-:W-:Y:S01]  /*18c60*/  STL [R1+0x48c], R30 ;  /* 0x00048c1e01007387 */ /* 0x000fe20000100800 */
[----:B--2---:R-:W-:-:S03]  /*18c70*/  IADD3 R15, P4, R15, R2, RZ ;  /* 0x000000020f0f7210 */ /* 0x004fc60007f9e0ff */
[----:B------:R-:W-:Y:S02]  /*18c80*/  STL [R1+0x488], R31 ;  /* 0x0004881f01007387 */ /* 0x000fe40000100800 */
[----:B------:R-:W-:Y:S02]  /*18c90*/  IMAD.X R22, R22, 0x1, R0, P4 ;  /* 0x0000000116167824 */ /* 0x000fe400020e0600 */
[----:B------:R-:W-:Y:S01]  /*18ca0*/  STL [R1+0x4c4], R15 ;  /* 0x0004c40f01007387 */ /* 0x000fe20000100800 */
[----:B------:R-:W-:Y:S01]  /*18cb0*/  MOV R8, R30 ;  /* 0x0000001e00087202 */ /* 0x000fe20000000f00 */
[----:B------:R-:W-:Y:S02]  /*18cc0*/  IMAD.MOV.U32 R9, RZ, RZ, R31 ;  /* 0x000000ffff097224 */ /* 0x000fe400078e001f */
[----:B------:R-:W2:Y:S04]  /*18cd0*/  LDL.LU R52, [R1+0x1c0] ;  /* 0x0001c00001347983 */ /* 0x000ea80000300800 */
[----:B------:R1:W-:Y:S04]  /*18ce0*/  STL [R1+0x4c0], R22 ;  /* 0x0004c01601007387 */ /* 0x0003e80000100800 */
[----:B------:R-:W2:Y:S04]  /*18cf0*/  LDL.LU R53, [R1+0x1c4] ;  /* 0x0001c40001357983 */ /* 0x000ea80000300800 */
[----:B------:R-:W2:Y:S04]  /*18d00*/  LDL.LU R54, [R1+0x1c8] ;  /* 0x0001c80001367983 */ /* 0x000ea80000300800 */
[----:B------:R-:W2:Y:S04]  /*18d10*/  LDL.LU R55, [R1+0x1cc] ;  /* 0x0001cc0001377983 */ /* 0x000ea80000300800 */
[----:B------:R3:W-:Y:S04]  /*18d20*/  LDGSTS.E [R6+0x9580], desc[UR8][R8.64], P0 ;  /* 0x0958000008067fae */ /* 0x0007e80008121848 */
[----:B------:R-:W2:Y:S04]  /*18d30*/  LDL.LU R48, [R1+0x160] ;  /* 0x0001600001307983 */ /* 0x000ea80000300800 */
[----:B------:R-:W2:Y:S01]  /*18d40*/  LDL.LU R49, [R1+0x164] ;  /* 0x0001640001317983 */ /* 0x000ea20000300800 */
[----:B---3--:R-:W-:-:S02]  /*18d50*/  IMAD.MOV.U32 R9, RZ, RZ, R22 ;  /* 0x000000ffff097224 */ /* 0x008fc400078e0016 */
[----:B------:R-:W-:Y:S01]  /*18d60*/  IMAD.MOV.U32 R8, RZ, RZ, R15 ;  /* 0x000000ffff087224 */ /* 0x000fe200078e000f */
[----:B-1----:R-:W3:Y:S04]  /*18d70*/  LDL.LU R22, [R1+0x350] ;  /* 0x0003500001167983 */ /* 0x002ee80000300800 */
[----:B------:R-:W2:Y:S01]  /*18d80*/  LDL.LU R15, [R1+0x354] ;  /* 0x00035400010f7983 */ /* 0x000ea20000300800 */
[----:B------:R-:W-:-:S03]  /*18d90*/  ISETP.GT.AND P0, PT, R5, 0x1d, PT ;  /* 0x0000001d0500780c */ /* 0x000fc60003f04270 */
[----:B------:R1:W-:Y:S02]  /*18da0*/  LDGSTS.E [R6+0x9900], desc[UR8][R8.64], P2 ;  /* 0x0990000008067fae */ /* 0x0003e40009121848 */
[----:B-1----:R-:W-:-:S04]  /*18db0*/  SEL R8, RZ, 0x4, !P0 ;  /* 0x00000004ff087807 */ /* 0x002fc80004000000 */
[----:B------:R-:W-:-:S04]  /*18dc0*/  SEL R8, R8, RZ, !P1 ;  /* 0x000000ff08087207 */ /* 0x000fc80004800000 */
[----:B------:R-:W-:Y:S02]  /*18dd0*/  ISETP.NE.U32.AND P0, PT, R8, RZ, PT ;  /* 0x000000ff0800720c */ /* 0x000fe40003f05070 */
[----:B------:R-:W-:-:S05]  /*18de0*/  IADD3 R10, P3, R10, R2, RZ ;  /* 0x000000020a0a7210 */ /* 0x000fca0007f7e0ff */
[----:B----4-:R-:W-:Y:S02]  /*18df0*/  IMAD.X R19, R19, 0x1, R0, P3 ;  /* 0x0000000113137824 */ /* 0x010fe400018e0600 */
[----:B------:R-:W-:-:S03]  /*18e00*/  IMAD.MOV.U32 R8, RZ, RZ, R10 ;  /* 0x000000ffff087224 */ /* 0x000fc600078e000a */
[----:B------:R-:W-:-:S05]  /*18e10*/  MOV R9, R19 ;  /* 0x0000001300097202 */ /* 0x000fca0000000f00 */
[----:B------:R1:W-:Y:S01]  /*18e20*/  LDGSTS.E [R6+0x9980], desc[UR8][R8.64], P2 ;  /* 0x0998000008067fae */ /* 0x0003e20009121848 */
[----:B------:R-:W-:-:S03]  /*18e30*/  IADD3 R23, P2, R23, R2, RZ ;  /* 0x0000000217177210 */ /* 0x000fc60007f5e0ff */
[----:B------:R-:W-:Y:S02]  /*18e40*/  STL [R1+0x4cc], R10 ;  /* 0x0004cc0a01007387 */ /* 0x000fe40000100800 */
[----:B------:R-:W-:Y:S02]  /*18e50*/  IMAD.X R29, R29, 0x1, R0, P2 ;  /* 0x000000011d1d7824 */ /* 0x000fe400010e0600 */
[----:B------:R4:W-:Y:S04]  /*18e60*/  STL [R1+0x4c8], R19 ;  /* 0x0004c81301007387 */ /* 0x0009e80000100800 */
[----:B------:R-:W3:Y:S01]  /*18e70*/  LDL.LU R34, [R1+0x358] ;  /* 0x0003580001227983 */ /* 0x000ee20000300800 */
[----:B-1----:R-:W-:Y:S01]  /*18e80*/  IMAD.MOV.U32 R8, RZ, RZ, R23 ;  /* 0x000000ffff087224 */ /* 0x002fe200078e0017 */
[----:B------:R-:W-:-:S02]  /*18e90*/  MOV R9, R29 ;  /* 0x0000001d00097202 */ /* 0x000fc40000000f00 */
[----:B----4-:R-:W4:Y:S01]  /*18ea0*/  LDL.LU R19, [R1+0x35c] ;  /* 0x00035c0001137983 */ /* 0x010f220000300800 */
[----:B------:R-:W-:-:S03]  /*18eb0*/  IADD3 R14, P3, R14, R2, RZ ;  /* 0x000000020e0e7210 */ /* 0x000fc60007f7e0ff */
[----:B------:R-:W4:Y:S02]  /*18ec0*/  LDL.LU R10, [R1+0x394] ;  /* 0x00039400010a7983 */ /* 0x000f240000300800 */
[----:B------:R-:W-:Y:S02]  /*18ed0*/  IMAD.X R18, R18, 0x1, R0, P3 ;  /* 0x0000000112127824 */ /* 0x000fe400018e0600 */
[----:B------:R-:W-:Y:S04]  /*18ee0*/  STL [R1+0x504], R23 ;  /* 0x0005041701007387 */ /* 0x000fe80000100800 */
[----:B------:R-:W-:Y:S04]  /*18ef0*/  STL [R1+0x500], R29 ;  /* 0x0005001d01007387 */ /* 0x000fe80000100800 */
[----:B------:R-:W-:Y:S04]  /*18f00*/  STL [R1+0x50c], R14 ;  /* 0x00050c0e01007387 */ /* 0x000fe80000100800 */
[----:B------:R1:W-:Y:S04]  /*18f10*/  LDGSTS.E [R6+0x9d00], desc[UR8][R8.64], P0 ;  /* 0x09d0000008067fae */ /* 0x0003e80008121848 */
[----:B------:R1:W-:Y:S02]  /*18f20*/  STL [R1+0x508], R18 ;  /* 0x0005081201007387 */ /* 0x0003e40000100800 */
[----:B-1----:R-:W-:-:S02]  /*18f30*/  IMAD.MOV.U32 R9, RZ, RZ, R18 ;  /* 0x000000ffff097224 */ /* 0x002fc400078e0012 */
[----:B------:R-:W4:Y:S01]  /*18f40*/  LDL.LU R18, [R1+0x390] ;  /* 0x0003900001127983 */ /* 0x000f220000300800 */
[----:B------:R-:W-:-:S03]  /*18f50*/  IMAD.MOV.U32 R8, RZ, RZ, R14 ;  /* 0x000000ffff087224 */ /* 0x000fc600078e000e */
[----:B------:R-:W4:Y:S04]  /*18f60*/  LDL.LU R31, [R1+0x398] ;  /* 0x00039800011f7983 */ /* 0x000f280000300800 */
[----:B------:R-:W4:Y:S04]  /*18f70*/  LDL.LU R30, [R1+0x39c] ;  /* 0x00039c00011e7983 */ /* 0x000f280000300800 */
[----:B------:R1:W-:Y:S01]  /*18f80*/  LDGSTS.E [R6+0x9d80], desc[UR8][R8.64], P0 ;  /* 0x09d8000008067fae */ /* 0x0003e20008121848 */
[----:B------:R-:W-:-:S03]  /*18f90*/  ISETP.GT.AND P0, PT, R5, 0x2, PT ;  /* 0x000000020500780c */ /* 0x000fc60003f04270 */
[----:B------:R-:W4:Y:S04]  /*18fa0*/  LDL.LU R14, [R1+0x3d4] ;  /* 0x0003d400010e7983 */ /* 0x000f280000300800 */
[----:B------:R-:W4:Y:S01]  /*18fb0*/  LDL.LU R23, [R1+0x3d0] ;  /* 0x0003d00001177983 */ /* 0x000f220000300800 */
[----:B-1----:R-:W-:Y:S02]  /*18fc0*/  SEL R6, RZ, 0x4, !P0 ;  /* 0x00000004ff067807 */ /* 0x002fe40004000000 */
[----:B--2---:R-:W-:-:S04]  /*18fd0*/  IADD3 R15, P0, R15, R2, RZ ;  /* 0x000000020f0f7210 */ /* 0x004fc80007f1e0ff */
[----:B---3--:R-:W-:Y:S01]  /*18fe0*/  IADD3.X R22, R22, R0, RZ, P0, !PT ;  /* 0x0000000016167210 */ /* 0x008fe200007fe4ff */
[----:B------:R-:W-:Y:S04]  /*18ff0*/  STL [R1+0x354], R15 ;  /* 0x0003540f01007387 */ /* 0x000fe80000100800 */
[----:B------:R1:W-:Y:S01]  /*19000*/  STL [R1+0x350], R22 ;  /* 0x0003501601007387 */ /* 0x0003e20000100800 */
[----:B------:R-:W-:-:S03]  /*19010*/  IMAD.MOV.U32 R9, RZ, RZ, R22 ;  /* 0x000000ffff097224 */ /* 0x000fc600078e0016 */
[----:B------:R-:W2:Y:S04]  /*19020*/  LDL.LU R29, [R1+0x3d8] ;  /* 0x0003d800011d7983 */ /* 0x000ea80000300800 */
[----:B-1----:R-:W3:Y:S01]  /*19030*/  LDL.LU R22, [R1+0x3dc] ;  /* 0x0003dc0001167983 */ /* 0x002ee20000300800 */
[----:B------:R-:W-:-:S03]  /*19040*/  IMAD.MOV.U32 R8, RZ, RZ, R15 ;  /* 0x000000ffff087224 */ /* 0x000fc600078e000f */
[----:B------:R-:W2:Y:S01]  /*19050*/  LDL.LU R15, [R1+0x414] ;  /* 0x00041400010f7983 */ /* 0x000ea20000300800 */
[----:B------:R-:W-:Y:S02]  /*19060*/  LOP3.LUT R20, R20, 0x1f, RZ, 0xc0, !PT ;  /* 0x0000001f14147812 */ /* 0x000fe400078ec0ff */
[----:B------:R-:W-:-:S03]  /*19070*/  SEL R6, R6, RZ, !P1 ;  /* 0x000000ff06067207 */ /* 0x000fc60004800000 */
[----:B------:R-:W-:Y:S01]  /*19080*/  IMAD.SHL.U32 R20, R20, 0x4, RZ ;  /* 0x0000000414147824 */ /* 0x000fe200078e00ff */
[----:B------:R-:W-:-:S04]  /*19090*/  ISETP.NE.U32.AND P2, PT, R6, RZ, PT ;  /* 0x000000ff0600720c */ /* 0x000fc80003f45070 */
[----:B------:R-:W-:Y:S02]  /*190a0*/  LOP3.LUT R20, R20, 0x40, RZ, 0x3c, !PT ;  /* 0x0000004014147812 */ /* 0x000fe400078e3cff */
[----:B------:R-:W-:-:S03]  /*190b0*/  ISETP.GT.AND P0, PT, R5, 0x6, PT ;  /* 0x000000060500780c */ /* 0x000fc60003f04270 */
[----:B------:R-:W-:-:S05]  /*190c0*/  VIADD R6, R20, UR7 ;  /* 0x0000000714067c36 */ /* 0x000fca0008000000 */
[----:B------:R1:W-:Y:S02]  /*190d0*/  LDGSTS.E [R6+0x8200], desc[UR8][R8.64], P2 ;  /* 0x0820000008067fae */ /* 0x0003e40009121848 */
[----:B-1----:R-:W-:-:S04]  /*190e0*/  SEL R8, RZ, 0x4, !P0 ;  /* 0x00000004ff087807 */ /* 0x002fc80004000000 */
[----:B------:R-:W-:Y:S02]  /*190f0*/  SEL R8, R8, RZ, !P1 ;  /* 0x000000ff08087207 */ /* 0x000fe40004800000 */
[----:B----4-:R-:W-:-:S04]  /*19100*/  IADD3 R19, P3, R19, R2, RZ ;  /* 0x0000000213137210 */ /* 0x010fc80007f7e0ff */
[----:B------:R-:W-:Y:S02]  /*19110*/  IADD3.X R34, R34, R0, RZ, P3, !PT ;  /* 0x0000000022227210 */ /* 0x000fe40001ffe4ff */
[----:B------:R-:W-:Y:S02]  /*19120*/  IADD3 R10, P3, R10, R2, RZ ;  /* 0x000000020a0a7210 */ /* 0x000fe40007f7e0ff */
[----:B------:R-:W-:Y:S01]  /*19130*/  ISETP.NE.U32.AND P0, PT, R8, RZ, PT ;  /* 0x000000ff0800720c */ /* 0x000fe20003f05070 */
[----:B------:R-:W-:Y:S02]  /*19140*/  IMAD.MOV.U32 R8, RZ, RZ, R19 ;  /* 0x000000ffff087224 */ /* 0x000fe400078e0013 */
[----:B------:R-:W-:Y:S01]  /*19150*/  IMAD.MOV.U32 R9, RZ, RZ, R34 ;  /* 0x000000ffff097224 */ /* 0x000fe200078e0022 */
[----:B------:R1:W-:Y:S04]  /*19160*/  STL [R1+0x35c], R19 ;  /* 0x00035c1301007387 */ /* 0x0003e80000100800 */
[----:B------:R-:W-:Y:S04]  /*19170*/  STL [R1+0x358], R34 ;  /* 0x0003582201007387 */ /* 0x000fe80000100800 */
[----:B------:R-:W-:Y:S04]  /*19180*/  STL [R1+0x394], R10 ;  /* 0x0003940a01007387 */ /* 0x000fe80000100800 */
[----:B------:R4:W-:Y:S01]  /*19190*/  LDGSTS.E [R6+0x8280], desc[UR8][R8.64], P2 ;  /* 0x0828000008067fae */ /* 0x0009e20009121848 */
[----:B------:R-:W-:Y:S01]  /*191a0*/  IMAD.X R18, R18, 0x1, R0, P3 ;  /* 0x0000000112127824 */ /* 0x000fe200018e0600 */
[----:B----4-:R-:W-:-:S03]  /*191b0*/  MOV R8, R10 ;  /* 0x0000000a00087202 */ /* 0x010fc60000000f00 */
[----:B------:R-:W-:Y:S01]  /*191c0*/  IMAD.MOV.U32 R9, RZ, RZ, R18 ;  /* 0x000000ffff097224 */ /* 0x000fe200078e0012 */
[----:B------:R4:W-:Y:S04]  /*191d0*/  STL [R1+0x390], R18 ;  /* 0x0003901201007387 */ /* 0x0009e80000100800 */
[----:B-1----:R-:W2:Y:S01]  /*191e0*/  LDL.LU R19, [R1+0x410] ;  /* 0x0004100001137983 */ /* 0x002ea20000300800 */
[----:B------:R-:W-:Y:S02]  /*191f0*/  ISETP.GT.AND P2, PT, R5, 0xa, PT ;  /* 0x0000000a0500780c */ /* 0x000fe40003f44270 */
[----:B------:R-:W-:Y:S01]  /*19200*/  IADD3 R30, P3, R30, R2, RZ ;  /* 0x000000021e1e7210 */ /* 0x000fe20007f7e0ff */
[----:B------:R1:W-:Y:S04]  /*19210*/  LDGSTS.E [R6+0x8600], desc[UR8][R8.64], P0 ;  /* 0x0860000008067fae */ /* 0x0003e80008121848 */
[----:B----4-:R-:W4:Y:S04]  /*19220*/  LDL.LU R18, [R1+0x418] ;  /* 0x0004180001127983 */ /* 0x010f280000300800 */
[----:B------:R-:W4:Y:S01]  /*19230*/  LDL.LU R10, [R1+0x41c] ;  /* 0x00041c00010a7983 */ /* 0x000f220000300800 */
[----:B-1----:R-:W-:Y:S01]  /*19240*/  SEL R8, RZ, 0x4, !P2 ;  /* 0x00000004ff087807 */ /* 0x002fe20005000000 */
[----:B------:R-:W-:-:S03]  /*19250*/  IMAD.X R31, R31, 0x1, R0, P3 ;  /* 0x000000011f1f7824 */ /* 0x000fc600018e0600 */
[----:B------:R-:W-:Y:S02]  /*19260*/  SEL R8, R8, RZ, !P1 ;  /* 0x000000ff08087207 */ /* 0x000fe40004800000 */
[----:B------:R-:W-:Y:S02]  /*19270*/  IADD3 R14, P3, R14, R2, RZ ;  /* 0x000000020e0e7210 */ /* 0x000fe40007f7e0ff */
[----:B------:R-:W-:Y:S01]  /*19280*/  ISETP.NE.U32.AND P2, PT, R8, RZ, PT ;  /* 0x000000ff0800720c */ /* 0x000fe20003f45070 */
[----:B------:R-:W-:Y:S01]  /*19290*/  IMAD.MOV.U32 R8, RZ, RZ, R30 ;  /* 0x000000ffff087224 */ /* 0x000fe200078e001e */
[----:B------:R-:W-:Y:S01]  /*192a0*/  MOV R9, R31 ;  /* 0x0000001f00097202 */ /* 0x000fe20000000f00 */
[----:B------:R-:W-:-:S04]  /*192b0*/  IMAD.X R23, R23, 0x1, R0, P3 ;  /* 0x0000000117177824 */ /* 0x000fc800018e0600 */
[----:B------:R1:W-:Y:S01]  /*192c0*/  LDGSTS.E [R6+0x8680], desc[UR8][R8.64], P0 ;  /* 0x0868000008067fae */ /* 0x0003e20008121848 */
[----:B------:R-:W-:Y:S01]  /*192d0*/  ISETP.GT.AND P0, PT, R5, 0xe, PT ;  /* 0x0000000e0500780c */ /* 0x000fe20003f04270 */
[----:B------:R-:W-:Y:S01]  /*192e0*/  IMAD.MOV.U32 R51, RZ, RZ, R160 ;  /* 0x000000ffff337224 */ /* 0x000fe200078e00a0 */
[----:B------:R-:W-:Y:S01]  /*192f0*/  MOV R50, R161 ;  /* 0x000000a100327202 */ /* 0x000fe20000000f00 */
[----:B-1----:R-:W-:Y:S02]  /*19300*/  IMAD.MOV.U32 R8, RZ, RZ, R14 ;  /* 0x000000ffff087224 */ /* 0x002fe400078e000e */
[----:B------:R-:W-:Y:S01]  /*19310*/  IMAD.MOV.U32 R9, RZ, RZ, R23 ;  /* 0x000000ffff097224 */ /* 0x000fe200078e0017 */
[----:B------:R-:W-:Y:S04]  /*19320*/  STL [R1+0x39c], R30 ;  /* 0x00039c1e01007387 */ /* 0x000fe80000100800 */
[----:B------:R1:W-:Y:S04]  /*19330*/  LDGSTS.E [R6+0x8a00], desc[UR8][R8.64], P2 ;  /* 0x08a0000008067fae */ /* 0x0003e80009121848 */
[----:B------:R-:W-:Y:S01]  /*19340*/  STL [R1+0x398], R31 ;  /* 0x0003981f01007387 */ /* 0x000fe20000100800 */
[----:B-1----:R-:W-:-:S03]  /*19350*/  SEL R8, RZ, 0x4, !P0 ;  /* 0x00000004ff087807 */ /* 0x002fc60004000000 */
[----:B------:R-:W-:Y:S04]  /*19360*/  STL [R1+0x3d4], R14 ;  /* 0x0003d40e01007387 */ /* 0x000fe80000100800 */
[----:B------:R1:W-:Y:S01]  /*19370*/  STL [R1+0x3d0], R23 ;  /* 0x0003d01701007387 */ /* 0x0003e20000100800 */
[----:B------:R-:W-:Y:S03]  /*19380*/  HMMA.1688.F32.TF32 R160, R24, R162, R48 ;  /* 0x000000a218a0723c */ /* 0x000fe60000081030 */
[----:B-1----:R-:W4:Y:S04]  /*19390*/  LDL.LU R23, [R1+0x454] ;  /* 0x0004540001177983 */ /* 0x002f280000300800 */
[----:B------:R-:W4:Y:S01]  /*193a0*/  LDL.LU R14, [R1+0x45c] ;  /* 0x00045c00010e7983 */ /* 0x000f220000300800 */
[----:B---3--:R-:W-:-:S04]  /*193b0*/  IADD3 R22, P0, R22, R2, RZ ;  /* 0x0000000216167210 */ /* 0x008fc80007f1e0ff */
[----:B--2---:R-:W-:Y:S01]  /*193c0*/  IADD3.X R29, R29, R0, RZ, P0, !PT ;  /* 0x000000001d1d7210 */ /* 0x004fe200007fe4ff */
[----:B------:R-:W-:Y:S01]  /*193d0*/  STL [R1+0x3dc], R22 ;  /* 0x0003dc1601007387 */ /* 0x000fe20000100800 */
[----:B------:R-:W-:-:S03]  /*193e0*/  IADD3 R15, P0, R15, R2, RZ ;  /* 0x000000020f0f7210 */ /* 0x000fc60007f1e0ff */
[----:B------:R1:W-:Y:S01]  /*193f0*/  STL [R1+0x3d8], R29 ;  /* 0x0003d81d01007387 */ /* 0x0003e20000100800 */
[----:B------:R-:W-:-:S03]  /*19400*/  IMAD.MOV.U32 R9, RZ, RZ, R29 ;  /* 0x000000ffff097224 */ /* 0x000fc600078e001d */
[----:B------:R-:W2:Y:S04]  /*19410*/  LDL.LU R48, [R1+0x150] ;  /* 0x0001500001307983 */ /* 0x000ea80000300800 */
[----:B------:R-:W2:Y:S04]  /*19420*/  LDL.LU R49, [R1+0x154] ;  /* 0x0001540001317983 */ /* 0x000ea80000300800 */
[----:B------:R3:W-:Y:S04]  /*19430*/  STL [R1+0x414], R15 ;  /* 0x0004140f01007387 */ /* 0x0007e80000100800 */
[----:B-1----:R-:W2:Y:S01]  /*19440*/  LDL.LU R29, [R1+0x450] ;  /* 0x00045000011d7983 */ /* 0x002ea20000300800 */
[----:B------:R-:W-:-:S04]  /*19450*/  SEL R8, R8, RZ, !P1 ;  /* 0x000000ff08087207 */ /* 0x000fc80004800000 */
[----:B------:R-:W-:Y:S01]  /*19460*/  ISETP.NE.U32.AND P3, PT, R8, RZ, PT ;  /* 0x000000ff0800720c */ /* 0x000fe20003f65070 */
[----:B------:R-:W-:-:S05]  /*19470*/  IMAD.MOV.U32 R8, RZ, RZ, R22 ;  /* 0x000000ffff087224 */ /* 0x000fca00078e0016 */
[----:B------:R1:W-:Y:S02]  /*19480*/  LDGSTS.E [R6+0x8a80], desc[UR8][R8.64], P2 ;  /* 0x08a8000008067fae */ /* 0x0003e40009121848 */
[----:B-1----:R-:W-:Y:S01]  /*19490*/  IMAD.MOV.U32 R8, RZ, RZ, R15 ;  /* 0x000000ffff087224 */ /* 0x002fe200078e000f */
[----:B------:R-:W-:Y:S01]  /*194a0*/  ISETP.GT.AND P2, PT, R5, 0x16, PT ;  /* 0x000000160500780c */ /* 0x000fe20003f44270 */
[----:B------:R-:W-:-:S04]  /*194b0*/  IMAD.X R19, R19, 0x1, R0, P0 ;  /* 0x0000000113137824 */ /* 0x000fc800000e0600 */
[----:B------:R-:W-:-:S05]  /*194c0*/  IMAD.MOV.U32 R9, RZ, RZ, R19 ;  /* 0x000000ffff097224 */ /* 0x000fca00078e0013 */
[----:B------:R1:W-:Y:S01]  /*194d0*/  LDGSTS.E [R6+0x8e00], desc[UR8][R8.64], P3 ;  /* 0x08e0000008067fae */ /* 0x0003e20009921848 */
[----:B----4-:R-:W-:-:S04]  /*194e0*/  IADD3 R10, P0, R10, R2, RZ ;  /* 0x000000020a0a7210 */ /* 0x010fc80007f1e0ff */
[----:B------:R-:W-:Y:S02]  /*194f0*/  IADD3.X R18, R18, R0, RZ, P0, !PT ;  /* 0x0000000012127210 */ /* 0x000fe400007fe4ff */
[----:B------:R-:W-:Y:S01]  /*19500*/  ISETP.GT.AND P0, PT, R5, 0x12, PT ;  /* 0x000000120500780c */ /* 0x000fe20003f04270 */
[----:B-1----:R-:W-:Y:S02]  /*19510*/  IMAD.MOV.U32 R8, RZ, RZ, R10 ;  /* 0x000000ffff087224 */ /* 0x002fe400078e000a */
[----:B------:R-:W-:-:S05]  /*19520*/  IMAD.MOV.U32 R9, RZ, RZ, R18 ;  /* 0x000000ffff097224 */ /* 0x000fca00078e0012 */
[----:B------:R1:W-:Y:S04]  /*19530*/  LDGSTS.E [R6+0x8e80], desc[UR8][R8.64], P3 ;  /* 0x08e8000008067fae */ /* 0x0003e80009921848 */
[----:B------:R4:W-:Y:S04]  /*19540*/  STL [R1+0x410], R19 ;  /* 0x0004101301007387 */ /* 0x0009e80000100800 */
[----:B---3--:R-:W3:Y:S01]  /*19550*/  LDL.LU R15, [R1+0x458] ;  /* 0x00045800010f7983 */ /* 0x008ee20000300800 */
[----:B-1----:R-:W-:-:S04]  /*19560*/  SEL R8, RZ, 0x4, !P0 ;  /* 0x00000004ff087807 */ /* 0x002fc80004000000 */
[----:B------:R-:W-:-:S04]  /*19570*/  SEL R8, R8, RZ, !P1 ;  /* 0x000000ff08087207 */ /* 0x000fc80004800000 */
[----:B------:R-:W-:Y:S02]  /*19580*/  ISETP.NE.U32.AND P0, PT, R8, RZ, PT ;  /* 0x000000ff0800720c */ /* 0x000fe40003f05070 */
[----:B------:R-:W-:Y:S02]  /*19590*/  SEL R8, RZ, 0x4, !P2 ;  /* 0x00000004ff087807 */ /* 0x000fe40005000000 */
[----:B------:R-:W-:Y:S02]  /*195a0*/  ISETP.GT.AND P2, PT, R5, 0x1a, PT ;  /* 0x0000001a0500780c */ /* 0x000fe40003f44270 */
[----:B------:R-:W-:-:S04]  /*195b0*/  SEL R8, R8, RZ, !P1 ;  /* 0x000000ff08087207 */ /* 0x000fc80004800000 */
[----:B------:R-:W-:Y:S02]  /*195c0*/  ISETP.NE.U32.AND P6, PT, R8, RZ, PT ;  /* 0x000000ff0800720c */ /* 0x000fe40003fc5070 */
[----:B------:R-:W-:Y:S02]  /*195d0*/  SEL R8, RZ, 0x4, !P2 ;  /* 0x00000004ff087807 */ /* 0x000fe40005000000 */
[----:B------:R-:W-:Y:S02]  /*195e0*/  ISETP.GT.AND P2, PT, R5, 0x1e, PT ;  /* 0x0000001e0500780c */ /* 0x000fe40003f44270 */
[----:B------:R-:W-:-:S04]  /*195f0*/  SEL R8, R8, RZ, !P1 ;  /* 0x000000ff08087207 */ /* 0x000fc80004800000 */
[----:B------:R-:W-:Y:S02]  /*19600*/  ISETP.NE.U32.AND P4, PT, R8, RZ, PT ;  /* 0x000000ff0800720c */ /* 0x000fe40003f85070 */
[----:B------:R-:W-:Y:S01]  /*19610*/  SEL R8, RZ, 0x4, !P2 ;  /* 0x00000004ff087807 */ /* 0x000fe20005000000 */
[----:B------:R1:W-:Y:S01]  /*19620*/  STL [R1+0x41c], R10 ;  /* 0x00041c0a01007387 */ /* 0x0003e20000100800 */
[----:B------:R-:W-:-:S03]  /*19630*/  IADD3 R23, P2, R23, R2, RZ ;  /* 0x0000000217177210 */ /* 0x000fc60007f5e0ff */
[----:B------:R1:W-:Y:S04]  /*19640*/  STL [R1+0x418], R18 ;  /* 0x0004181201007387 */ /* 0x0003e80000100800 */
[----:B----4-:R-:W4:Y:S01]  /*19650*/  LDL.LU R19, [R1+0x490] ;  /* 0x0004900001137983 */ /* 0x010f220000300800 */
[----:B------:R-:W-:-:S03]  /*19660*/  IADD3 R14, P5, R14, R2, RZ ;  /* 0x000000020e0e7210 */ /* 0x000fc60007fbe0ff */
[----:B-1----:R-:W4:Y:S04]  /*19670*/  LDL.LU R10, [R1+0x494] ;  /* 0x00049400010a7983 */ /* 0x002f280000300800 */
[----:B------:R-:W4:Y:S04]  /*19680*/  LDL.LU R18, [R1+0x49c] ;  /* 0x00049c0001127983 */ /* 0x000f280000300800 */
[----:B------:R-:W-:Y:S01]  /*19690*/  STL [R1+0x454], R23 ;  /* 0x0004541701007387 */ /* 0x000fe20000100800 */
[----:B--2---:R-:W-:-:S05]  /*196a0*/  IMAD.X R29, R29, 0x1, R0, P2 ;  /* 0x000000011d1d7824 */ /* 0x004fca00010e0600 */
[----:B------:R1:W-:Y:S04]  /*196b0*/  STL [R1+0x450], R29 ;  /* 0x0004501d01007387 */ /* 0x0003e80000100800 */
[----:B------:R-:W-:Y:S04]  /*196c0*/  STL [R1+0x45c], R14 ;  /* 0x00045c0e01007387 */ /* 0x000fe80000100800 */
[----:B------:R-:W2:Y:S04]  /*196d0*/  LDL.LU R22, [R1+0x498] ;  /* 0x0004980001167983 */ /* 0x000ea80000300800 */
[----:B------:R-:W2:Y:S01]  /*196e0*/  LDL.LU R41, [R1+0x4d4] ;  /* 0x0004d40001297983 */ /* 0x000ea20000300800 */
[----:B------:R-:W-:Y:S03]  /*196f0*/  HMMA.1688.F32.TF32 R156, R24, R38, R52 ;  /* 0x00000026189c723c */ /* 0x000fe60000081034 */
[----:B------:R-:W2:Y:S01]  /*19700*/  LDL.LU R52, [R1+0x140] ;  /* 0x0001400001347983 */ /* 0x000ea20000300800 */
[----:B------:R-:W-:-:S03]  /*19710*/  SEL R8, R8, RZ, !P1 ;  /* 0x000000ff08087207 */ /* 0x000fc60004800000 */
[----:B------:R-:W2:Y:S01]  /*19720*/  LDL.LU R53, [R1+0x144] ;  /* 0x0001440001357983 */ /* 0x000ea20000300800 */
[----:B------:R-:W-:Y:S01]  /*19730*/  IMAD.MOV.U32 R9, RZ, RZ, R29 ;  /* 0x000000ffff097224 */ /* 0x000fe200078e001d */
[----:B------:R-:W-:Y:S01]  /*19740*/  ISETP.NE.U32.AND P3, PT, R8, RZ, PT ;  /* 0x000000ff0800720c */ /* 0x000fe20003f65070 */
[----:B------:R-:W-:-:S05]  /*19750*/  IMAD.MOV.U32 R8, RZ, RZ, R23 ;  /* 0x000000ffff087224 */ /* 0x000fca00078e0017 */
[----:B------:R1:W-:Y:S01]  /*19760*/  LDGSTS.E [R6+0x9200], desc[UR8][R8.64], P0 ;  /* 0x0920000008067fae */ /* 0x0003e20008121848 */
[----:B------:R-:W-:Y:S01]  /*19770*/  ISETP.GT.AND P2, PT, R5, 0x3, PT ;  /* 0x000000030500780c */ /* 0x000fe20003f44270 */
[----:B-1----:R-:W-:Y:S01]  /*19780*/  IMAD.MOV.U32 R8, RZ, RZ, R14 ;  /* 0x000000ffff087224 */ /* 0x002fe200078e000e */
[----:B---3--:R-:W-:-:S05]  /*19790*/  IADD3.X R15, R15, R0, RZ, P5, !PT ;  /* 0x000000000f0f7210 */ /* 0x008fca0002ffe4ff */
[----:B------:R1:W-:Y:S04]  /*197a0*/  STL [R1+0x458], R15 ;  /* 0x0004580f01007387 */ /* 0x0003e80000100800 */
[----:B------:R-:W3:Y:S04]  /*197b0*/  LDL.LU R54, [R1+0x148] ;  /* 0x0001480001367983 */ /* 0x000ee80000300800 */
[----:B------:R-:W3:Y:S04]  /*197c0*/  LDL.LU R55, [R1+0x14c] ;  /* 0x00014c0001377983 */ /* 0x000ee80000300800 */
[----:B------:R-:W3:Y:S04]  /*197d0*/  LDL.LU R42, [R1+0x4d0] ;  /* 0x0004d000012a7983 */ /* 0x000ee80000300800 */
[----:B------:R-:W3:Y:S04]  /*197e0*/  LDL.LU R40, [R1+0x4d8] ;  /* 0x0004d80001287983 */ /* 0x000ee80000300800 */
[----:B------:R-:W3:Y:S04]  /*197f0*/  LDL.LU R29, [R1+0x4dc] ;  /* 0x0004dc00011d7983 */ /* 0x000ee80000300800 */
[----:B------:R-:W3:Y:S01]  /*19800*/  LDL.LU R39, [R1+0x510] ;  /* 0x0005100001277983 */ /* 0x000ee20000300800 */
[----:B------:R-:W-:-:S03]  /*19810*/  MOV R9, R15 ;  /* 0x0000000f00097202 */ /* 0x000fc60000000f00 */
[----:B------:R-:W3:Y:S01]  /*19820*/  LDL.LU R38, [R1+0x514] ;  /* 0x0005140001267983 */ /* 0x000ee20000300800 */
[----:B------:R-:W-:-:S03]  /*19830*/  ISETP.GT.AND P5, PT, R5, 0x7, PT ;  /* 0x000000070500780c */ /* 0x000fc60003fa4270 */
[----:B-1----:R-:W3:Y:S04]  /*19840*/  LDL.LU R15, [R1+0x518] ;  /* 0x00051800010f7983 */ /* 0x002ee80000300800 */
[----:B------:R-:W3:Y:S04]  /*19850*/  LDL.LU R14, [R1+0x51c] ;  /* 0x00051c00010e7983 */ /* 0x000ee80000300800 */
[----:B------:R1:W-:Y:S04]  /*19860*/  LDGSTS.E [R6+0x9280], desc[UR8][R8.64], P0 ;  /* 0x0928000008067fae */ /* 0x0003e80008121848 */
[----:B------:R-:W3:Y:S01]  /*19870*/  LDL.LU R34, [R1+0x364] ;  /* 0x0003640001227983 */ /* 0x000ee20000300800 */
[----:B----4-:R-:W-:-:S02]  /*19880*/  IADD3 R10, P0, R10, R2, RZ ;  /* 0x000000020a0a7210 */ /* 0x010fc40007f1e0ff */
[----:B-1----:R-:W-:Y:S02]  /*19890*/  SEL R8, RZ, 0x4, !P5 ;  /* 0x00000004ff087807 */ /* 0x002fe40006800000 */
[----:B------:R-:W-:Y:S02]  /*198a0*/  IADD3 R18, P5, R18, R2, RZ ;  /* 0x0000000212127210 */ /* 0x000fe40007fbe0ff */
[----:B------:R-:W-:Y:S01]  /*198b0*/  SEL R9, RZ, 0x4, !P2 ;  /* 0x00000004ff097807 */ /* 0x000fe20005000000 */
[----:B------:R-:W-:Y:S01]  /*198c0*/  IMAD.X R19, R19, 0x1, R0, P0 ;  /* 0x0000000113137824 */ /* 0x000fe200000e0600 */
[----:B------:R-:W-:Y:S01]  /*198d0*/  SEL R8, R8, RZ, !P1 ;  /* 0x000000ff08087207 */ /* 0x000fe20004800000 */
[----:B------:R-:W-:Y:S01]  /*198e0*/  STL [R1+0x494], R10 ;  /* 0x0004940a01007387 */ /* 0x000fe20000100800 */
[----:B------:R-:W-:-:S03]  /*198f0*/  SEL R9, R9, RZ, !P1 ;  /* 0x000000ff09097207 */ /* 0x000fc60004800000 */
[----:B------:R-:W-:Y:S01]  /*19900*/  STL [R1+0x49c], R18 ;  /* 0x00049c1201007387 */ /* 0x000fe20000100800 */
[----:B------:R-:W-:-:S03]  /*19910*/  ISETP.NE.U32.AND P2, PT, R9, RZ, PT ;  /* 0x000000ff0900720c */ /* 0x000fc60003f45070 */
[----:B------:R1:W-:Y:S01]  /*19920*/  STL [R1+0x490], R19 ;  /* 0x0004901301007387 */ /* 0x0003e20000100800 */
[----:B------:R-:W-:Y:S01]  /*19930*/  ISETP.NE.U32.AND P0, PT, R8, RZ, PT ;  /* 0x000000ff0800720c */ /* 0x000fe20003f05070 */
[----:B------:R-:W-:Y:S01]  /*19940*/  IMAD.MOV.U32 R8, RZ, RZ, R10 ;  /* 0x000000ffff087224 */ /* 0x000fe200078e000a */
[----:B------:R-:W-:Y:S01]  /*19950*/  MOV R9, R19 ;  /* 0x0000001300097202 */ /* 0x000fe20000000f00 */
[----:B------:R-:W4:Y:S04]  /*19960*/  LDL.LU R30, [R1+0x36c] ;  /* 0x00036c00011e7983 */ /* 0x000f280000300800 */
[----:B------:R1:W-:Y:S02]  /*19970*/  LDGSTS.E [R6+0x9600], desc[UR8][R8.64], P6 ;  /* 0x0960000008067fae */ /* 0x0003e4000b121848 */
[----:B-1----:R-:W-:-:S02]  /*19980*/  IMAD.MOV.U32 R8, RZ, RZ, R18 ;  /* 0x000000ffff087224 */ /* 0x002fc400078e0012 */
[----:B--2---:R-:W-:Y:S01]  /*19990*/  IMAD.X R22, R22, 0x1, R0, P5 ;  /* 0x0000000116167824 */ /* 0x004fe200028e0600 */
[----:B------:R-:W-:-:S04]  /*199a0*/  IADD3 R41, P5, R41, R2, RZ ;  /* 0x0000000229297210 */ /* 0x000fc80007fbe0ff */
[----:B------:R1:W-:Y:S04]  /*199b0*/  STL [R1+0x498], R22 ;  /* 0x0004981601007387 */ /* 0x0003e80000100800 */
[----:B------:R-:W2:Y:S04]  /*199c0*/  LDL.LU R19, [R1+0x3a4] ;  /* 0x0003a40001137983 */ /* 0x000ea80000300800 */
[----:B------:R-:W2:Y:S04]  /*199d0*/  LDL.LU R10, [R1+0x3ac] ;  /* 0x0003ac00010a7983 */ /* 0x000ea80000300800 */
[----:B------:R-:W2:Y:S04]  /*199e0*/  LDL.LU R35, [R1+0x360] ;  /* 0x0003600001237983 */ /* 0x000ea80000300800 */
[----:B------:R-:W2:Y:S04]  /*199f0*/  LDL.LU R31, [R1+0x368] ;  /* 0x00036800011f7983 */ /* 0x000ea80000300800 */
[----:B------:R-:W-:Y:S04]  /*19a00*/  STL [R1+0x4d4], R41 ;  /* 0x0004d42901007387 */ /* 0x000fe80000100800 */
[----:B------:R-:W2:Y:S04]  /*19a10*/  LDL.LU R23, [R1+0x3a0] ;  /* 0x0003a00001177983 */ /* 0x000ea80000300800 */
[----:B------:R-:W2:Y:S01]  /*19a20*/  LDL.LU R18, [R1+0x3a8] ;  /* 0x0003a80001127983 */ /* 0x000ea20000300800 */
[----:B------:R-:W-:-:S05]  /*19a30*/  IMAD.MOV.U32 R9, RZ, RZ, R22 ;  /* 0x000000ffff097224 */ /* 0x000fca00078e0016 */
[----:B------:R1:W-:Y:S02]  /*19a40*/  LDGSTS.E [R6+0x9680], desc[UR8][R8.64], P6 ;  /* 0x0968000008067fae */ /* 0x0003e4000b121848 */
[----:B-1----:R-:W-:Y:S01]  /*19a50*/  IMAD.MOV.U32 R8, RZ, RZ, R41 ;  /* 0x000000ffff087224 */ /* 0x002fe200078e0029 */
[----:B------:R-:W-:Y:S01]  /*19a60*/  MOV R58, R4 ;  /* 0x00000004003a7202 */ /* 0x000fe20000000f00 */
[----:B------:R-:W-:Y:S02]  /*19a70*/  IMAD.MOV.U32 R57, RZ, RZ, R252 ;  /* 0x000000ffff397224 */ /* 0x000fe400078e00fc */
[----:B------:R-:W-:Y:S02]  /*19a80*/  IMAD.MOV.U32 R59, RZ, RZ, R16 ;  /* 0x000000ffff3b7224 */ /* 0x000fe400078e0010 */
[----:B---3--:R-:W-:-:S04]  /*19a90*/  IMAD.X R42, R42, 0x1, R0, P5 ;  /* 0x000000012a2a7824 */ /* 0x008fc800028e0600 */
[----:B------:R-:W-:Y:S01]  /*19aa0*/  IMAD.MOV.U32 R9, RZ, RZ, R42 ;  /* 0x000000ffff097224 */ /* 0x000fe200078e002a */
[----:B------:R-:W-:-:S04]  /*19ab0*/  IADD3 R29, P6, R29, R2, RZ ;  /* 0x000000021d1d7210 */ /* 0x000fc80007fde0ff */
[----:B------:R1:W-:Y:S01]  /*19ac0*/  LDGSTS.E [R6+0x9a00], desc[UR8][R8.64], P4 ;  /* 0x09a0000008067fae */ /* 0x0003e2000a121848 */
[----:B------:R-:W-:Y:S02]  /*19ad0*/  IADD3.X R40, R40, R0, RZ, P6, !PT ;  /* 0x0000000028287210 */ /* 0x000fe400037fe4ff */
[-C--:B------:R-:W-:Y:S01]  /*19ae0*/  IADD3 R38, P5, R38, R2.reuse, RZ ;  /* 0x0000000226267210 */ /* 0x080fe20007fbe0ff */
[----:B-1----:R-:W-:Y:S02]  /*19af0*/  IMAD.MOV.U32 R8, RZ, RZ, R29 ;  /* 0x000000ffff087224 */ /* 0x002fe400078e001d */
[----:B------:R-:W-:Y:S02]  /*19b00*/  IMAD.MOV.U32 R9, RZ, RZ, R40 ;  /* 0x000000ffff097224 */ /* 0x000fe400078e0028 */
[----:B------:R-:W-:Y:S01]  /*19b10*/  IMAD.X R39, R39, 0x1, R0, P5 ;  /* 0x0000000127277824 */ /* 0x000fe200028e0600 */
[----:B------:R-:W-:Y:S02]  /*19b20*/  IADD3 R14, P6, R14, R2, RZ ;  /* 0x000000020e0e7210 */ /* 0x000fe40007fde0ff */
[----:B------:R1:W-:Y:S02]  /*19b30*/  LDGSTS.E [R6+0x9a80], desc[UR8][R8.64], P4 ;  /* 0x09a8000008067fae */ /* 0x0003e4000a121848 */
[----:B------:R-:W-:-:S02]  /*19b40*/  IADD3.X R15, R15, R0, RZ, P6, !PT ;  /* 0x000000000f0f7210 */ /* 0x000fc400037fe4ff */
[----:B------:R3:W-:Y:S01]  /*19b50*/  STL [R1+0x4dc], R29 ;  /* 0x0004dc1d01007387 */ /* 0x0007e20000100800 */
[----:B-1----:R-:W-:Y:S01]  /*19b60*/  IMAD.MOV.U32 R8, RZ, RZ, R38 ;  /* 0x000000ffff087224 */ /* 0x002fe200078e0026 */
[----:B------:R-:W-:Y:S02]  /*19b70*/  MOV R9, R39 ;  /* 0x0000002700097202 */ /* 0x000fe40000000f00 */
[----:B------:R-:W-:Y:S04]  /*19b80*/  STL [R1+0x4d0], R42 ;  /* 0x0004d02a01007387 */ /* 0x000fe80000100800 */
[----:B------:R1:W-:Y:S01]  /*19b90*/  LDGSTS.E [R6+0x9e00], desc[UR8][R8.64], P3 ;  /* 0x09e0000008067fae */ /* 0x0003e20009921848 */
[----:B------:R-:W-:-:S03]  /*19ba0*/  IADD3 R34, P4, R34, R2, RZ ;  /* 0x0000000222227210 */ /* 0x000fc60007f9e0ff */
[----:B------:R-:W2:Y:S04]  /*19bb0*/  LDL.LU R22, [R1+0x3e4] ;  /* 0x0003e40001167983 */ /* 0x000ea80000300800 */
[----:B------:R-:W-:Y:S01]  /*19bc0*/  STL [R1+0x514], R38 ;  /* 0x0005142601007387 */ /* 0x000fe20000100800 */
[----:B-1----:R-:W-:Y:S02]  /*19bd0*/  IMAD.MOV.U32 R8, RZ, RZ, R14 ;  /* 0x000000ffff087224 */ /* 0x002fe400078e000e */
[----:B------:R-:W-:Y:S01]  /*19be0*/  IMAD.MOV.U32 R9, RZ, RZ, R15 ;  /* 0x000000ffff097224 */ /* 0x000fe200078e000f */
[----:B------:R-:W-:Y:S04]  /*19bf0*/  STL [R1+0x4d8], R40 ;  /* 0x0004d82801007387 */ /* 0x000fe80000100800 */
[----:B------:R1:W-:Y:S01]  /*19c00*/  LDGSTS.E [R6+0x9e80], desc[UR8][R8.64], P3 ;  /* 0x09e8000008067fae */ /* 0x0003e20009921848 */
[----:B----4-:R-:W-:-:S03]  /*19c10*/  IADD3 R30, P3, R30, R2, RZ ;  /* 0x000000021e1e7210 */ /* 0x010fc60007f7e0ff */
[----:B------:R-:W-:Y:S04]  /*19c20*/  STL [R1+0x51c], R14 ;  /* 0x00051c0e01007387 */ /* 0x000fe80000100800 */
[----:B------:R-:W-:Y:S04]  /*19c30*/  STL [R1+0x510], R39 ;  /* 0x0005102701007387 */ /* 0x000fe80000100800 */
[----:B---3--:R-:W3:Y:S04]  /*19c40*/  LDL.LU R29, [R1+0x3e0] ;  /* 0x0003e000011d7983 */ /* 0x008ee80000300800 */
[----:B------:R4:W-:Y:S04]  /*19c50*/  STL [R1+0x518], R15 ;  /* 0x0005180f01007387 */ /* 0x0009e80000100800 */
[----:B----4-:R-:W4:Y:S04]  /*19c60*/  LDL.LU R15, [R1+0x3ec] ;  /* 0x0003ec00010f7983 */ /* 0x010f280000300800 */
[----:B------:R-:W-:Y:S04]  /*19c70*/  STL [R1+0x364], R34 ;  /* 0x0003642201007387 */ /* 0x000fe80000100800 */
[----:B------:R-:W-:Y:S01]  /*19c80*/  STL [R1+0x36c], R30 ;  /* 0x00036c1e01007387 */ /* 0x000fe20000100800 */
[----:B--2---:R-:W-:-:S02]  /*19c90*/  IADD3 R19, P5, R19, R2, RZ ;  /* 0x0000000213137210 */ /* 0x004fc40007fbe0ff */
[----:B------:R-:W-:Y:S02]  /*19ca0*/  IADD3.X R35, R35, R0, RZ, P4, !PT ;  /* 0x0000000023237210 */ /* 0x000fe400027fe4ff */
[----:B------:R-:W-:Y:S01]  /*19cb0*/  IADD3 R10, P4, R10, R2, RZ ;  /* 0x000000020a0a7210 */ /* 0x000fe20007f9e0ff */
[--C-:B------:R-:W-:Y:S02]  /*19cc0*/  IMAD.X R31, R31, 0x1, R0.reuse, P3 ;  /* 0x000000011f1f7824 */ /* 0x100fe400018e0600 */
[----:B------:R-:W-:Y:S04]  /*19cd0*/  STL [R1+0x360], R35 ;  /* 0x0003602301007387 */ /* 0x000fe80000100800 */
[----:B------:R-:W-:Y:S01]  /*19ce0*/  STL [R1+0x3a4], R19 ;  /* 0x0003a41301007387 */ /* 0x000fe20000100800 */
[----:B------:R-:W-:-:S03]  /*19cf0*/  IMAD.X R23, R23, 0x1, R0, P5 ;  /* 0x0000000117177824 */ /* 0x000fc600028e0600 */
[----:B------:R2:W-:Y:S01]  /*19d00*/  STL [R1+0x3ac], R10 ;  /* 0x0003ac0a01007387 */ /* 0x0005e20000100800 */
[----:B------:R-:W-:-:S03]  /*19d10*/  IMAD.X R18, R18, 0x1, R0, P4 ;  /* 0x0000000112127824 */ /* 0x000fc600020e0600 */
[----:B------:R-:W-:Y:S04]  /*19d20*/  STL [R1+0x368], R31 ;  /* 0x0003681f01007387 */ /* 0x000fe80000100800 */
[----:B------:R4:W-:Y:S04]  /*19d30*/  STL [R1+0x3a0], R23 ;  /* 0x0003a01701007387 */ /* 0x0009e80000100800 */
[----:B------:R-:W4:Y:S04]  /*19d40*/  LDL.LU R60, [R1+0x120] ;  /* 0x00012000013c7983 */ /* 0x000f280000300800 */
[----:B------:R-:W4:Y:S04]  /*19d50*/  LDL.LU R61, [R1+0x124] ;  /* 0x00012400013d7983 */ /* 0x000f280000300800 */
[----:B------:R4:W-:Y:S04]  /*19d60*/  STL [R1+0x3a8], R18 ;  /* 0x0003a81201007387 */ /* 0x0009e80000100800 */
[----:B------:R-:W4:Y:S04]  /*19d70*/  LDL.LU R62, [R1+0x128] ;  /* 0x00012800013e7983 */ /* 0x000f280000300800 */
[----:B------:R-:W4:Y:S04]  /*19d80*/  LDL.LU R63, [R1+0x12c] ;  /* 0x00012c00013f7983 */ /* 0x000f280000300800 */
[----:B------:R-:W4:Y:S04]  /*19d90*/  LDL.LU R56, [R1+0x110] ;  /* 0x0001100001387983 */ /* 0x000f280000300800 */
[----:B------:R-:W5:Y:S04]  /*19da0*/  LDL.LU R252, [R1+0x974] ;  /* 0x0009740001fc7983 */ /* 0x000f680000300800 */
[----:B------:R-:W4:Y:S04]  /*19db0*/  LDL.LU R4, [R1+0x970] ;  /* 0x0009700001047983 */ /* 0x000f280000300800 */
[----:B------:R-:W4:Y:S01]  /*19dc0*/  LDL.LU R16, [R1+0x3e8] ;  /* 0x0003e80001107983 */ /* 0x000f220000300800 */
[----:B------:R-:W-:Y:S01]  /*19dd0*/  IMAD.MOV.U32 R50, RZ, RZ, R181 ;  /* 0x000000ffff327224 */ /* 0x000fe200078e00b5 */
[----:B------:R-:W-:Y:S01]  /*19de0*/  MOV R51, R180 ;  /* 0x000000b400337202 */ /* 0x000fe20000000f00 */
[----:B------:R-:W-:-:S05]  /*19df0*/  IMAD.SHL.U32 R21, R21, 0x4, RZ ;  /* 0x0000000415157824 */ /* 0x000fca00078e00ff */
[----:B------:R-:W-:Y:S01]  /*19e00*/  LOP3.LUT R14, R21, 0x60, RZ, 0x3c, !PT ;  /* 0x00000060150e7812 */ /* 0x000fe200078e3cff */
[----:B------:R-:W-:Y:S01]  /*19e10*/  HMMA.1688.F32.TF32 R180, R24, R182, R48 ;  /* 0x000000b618b4723c */ /* 0x000fe20000081030 */
[----:B-1----:R-:W-:Y:S01]  /*19e20*/  MOV R8, R34 ;  /* 0x0000002200087202 */ /* 0x002fe20000000f00 */
[----:B------:R-:W-:-:S05]  /*19e30*/  IMAD.MOV.U32 R9, RZ, RZ, R35 ;  /* 0x000000ffff097224 */ /* 0x000fca00078e0023 */
[----:B------:R-:W-:Y:S01]  /*19e40*/  IMAD.MOV.U32 R50, RZ, RZ, R185 ;  /* 0x000000ffff327224 */ /* 0x000fe200078e00b9 */
[----:B------:R-:W-:Y:S02]  /*19e50*/  MOV R51, R184 ;  /* 0x000000b800337202 */ /* 0x000fe40000000f00 */
[----:B------:R-:W-:Y:S01]  /*19e60*/  HMMA.1688.F32.TF32 R184, R24, R186, R52 ;  /* 0x000000ba18b8723c */ /* 0x000fe20000081034 */
[----:B------:R-:W-:-:S05]  /*19e70*/  VIADD R6, R14, UR7 ;  /* 0x000000070e067c36 */ /* 0x000fca0008000000 */
[----:B------:R1:W-:Y:S01]  /*19e80*/  LDGSTS.E [R6+0x8300], desc[UR8][R8.64], P2 ;  /* 0x0830000008067fae */ /* 0x0003e20009121848 */
[----:B------:R-:W-:Y:S02]  /*19e90*/  IMAD.MOV.U32 R53, RZ, RZ, R197 ;  /* 0x000000ffff357224 */ /* 0x000fe400078e00c5 */
[----:B------:R-:W2:Y:S01]  /*19ea0*/  S2R R197, SR_TID.X ;  /* 0x0000000000c57919 */ /* 0x000ea20000002100 */
[----:B-1----:R-:W-:Y:S01]  /*19eb0*/  IMAD.MOV.U32 R8, RZ, RZ, R30 ;  /* 0x000000ffff087224 */ /* 0x002fe200078e001e */
[----:B------:R-:W-:-:S05]  /*19ec0*/  MOV R9, R31 ;  /* 0x0000001f00097202 */ /* 0x000fca0000000f00 */
[----:B------:R1:W-:Y:S01]  /*19ed0*/  LDGSTS.E [R6+0x8380], desc[UR8][R8.64], P2 ;  /* 0x0838000008067fae */ /* 0x0003e20009121848 */
[----:B------:R-:W-:Y:S01]  /*19ee0*/  ISETP.GT.AND P3, PT, R5, 0x13, PT ;  /* 0x000000130500780c */ /* 0x000fe20003f64270 */
[----:B------:R-:W-:Y:S02]  /*19ef0*/  IMAD.MOV.U32 R48, RZ, RZ, R189 ;  /* 0x000000ffff307224 */ /* 0x000fe400078e00bd */
[----:B-1----:R-:W-:Y:S02]  /*19f00*/  IMAD.MOV.U32 R8, RZ, RZ, R19 ;  /* 0x000000ffff087224 */ /* 0x002fe400078e0013 */
[----:B------:R-:W-:-:S05]  /*19f10*/  IMAD.MOV.U32 R9, RZ, RZ, R23 ;  /* 0x000000ffff097224 */ /* 0x000fca00078e0017 */
[----:B------:R1:W-:Y:S01]  /*19f20*/  LDGSTS.E [R6+0x8700], desc[UR8][R8.64], P0 ;  /* 0x0870000008067fae */ /* 0x0003e20008121848 */
[----:B------:R-:W-:Y:S01]  /*19f30*/  IMAD.MOV.U32 R49, RZ, RZ, R188 ;  /* 0x000000ffff317224 */ /* 0x000fe200078e00bc */
[----:B------:R-:W-:Y:S02]  /*19f40*/  MOV R52, R3 ;  /* 0x0000000300347202 */ /* 0x000fe40000000f00 */
[----:B------:R-:W4:Y:S01]  /*19f50*/  LDL.LU R3, [R1+0x96c] ;  /* 0x00096c0001037983 */ /* 0x000f220000300800 */
[----:B-1----:R-:W-:Y:S02]  /*19f60*/  IMAD.MOV.U32 R8, RZ, RZ, R10 ;  /* 0x000000ffff087224 */ /* 0x002fe400078e000a */
[----:B------:R-:W-:-:S05]  /*19f70*/  IMAD.MOV.U32 R9, RZ, RZ, R18 ;  /* 0x000000ffff097224 */ /* 0x000fca00078e0012 */
[----:B------:R1:W-:Y:S01]  /*19f80*/  LDGSTS.E [R6+0x8780], desc[UR8][R8.64], P0 ;  /* 0x0878000008067fae */ /* 0x0003e20008121848 */
[----:B------:R-:W-:Y:S02]  /*19f90*/  IADD3 R22, P2, R22, R2, RZ ;  /* 0x0000000216167210 */ /* 0x000fe40007f5e0ff */
[----:B------:R-:W-:Y:S01]  /*19fa0*/  ISETP.GT.AND P0, PT, R5, 0xb, PT ;  /* 0x0000000b0500780c */ /* 0x000fe20003f04270 */
[----:B------:R-:W-:Y:S02]  /*19fb0*/  HMMA.1688.F32.TF32 R188, R24, R190, R48 ;  /* 0x000000be18bc723c */ /* 0x000fe40000081030 */
[----:B------:R-:W-:Y:S01]  /*19fc0*/  STL [R1+0x3e4], R22 ;  /* 0x0003e41601007387 */ /* 0x000fe20000100800 */
[----:B-1----:R-:W-:Y:S02]  /*19fd0*/  SEL R9, RZ, 0x4, !P3 ;  /* 0x00000004ff097807 */ /* 0x002fe40005800000 */
[----:B------:R-:W-:Y:S02]  /*19fe0*/  SEL R8, RZ, 0x4, !P0 ;  /* 0x00000004ff087807 */ /* 0x000fe40004000000 */
[----:B--2---:R-:W-:-:S02]  /*19ff0*/  LOP3.LUT R10, R197, 0x1f, RZ, 0xc0, !PT ;  /* 0x0000001fc50a7812 */ /* 0x004fc400078ec0ff */
[----:B------:R-:W-:Y:S02]  /*1a000*/  MOV R51, R13 ;  /* 0x0000000d00337202 */ /* 0x000fe40000000f00 */
[----:B------:R-:W-:Y:S02]  /*1a010*/  SEL R8, R8, RZ, !P1 ;  /* 0x000000ff08087207 */ /* 0x000fe40004800000 */
[----:B---3--:R-:W-:Y:S02]  /*1a020*/  IADD3.X R29, R29, R0, RZ, P2, !PT ;  /* 0x000000001d1d7210 */ /* 0x008fe400017fe4ff */
[----:B------:R-:W-:-:S03]  /*1a030*/  ISETP.GT.AND P2, PT, R5, 0xf, PT ;  /* 0x0000000f0500780c */ /* 0x000fc60003f44270 */
[----:B------:R-:W-:Y:S04]  /*1a040*/  STL [R1+0x3e0], R29 ;  /* 0x0003e01d01007387 */ /* 0x000fe80000100800 */
[----:B------:R-:W2:Y:S01]  /*1a050*/  LDL.LU R30, [R1+0x420] ;  /* 0x00042000011e7983 */ /* 0x000ea20000300800 */
[----:B----4-:R-:W-:-:S05]  /*1a060*/  IADD3 R15, P3, R15, R2, RZ ;  /* 0x000000020f0f7210 */ /* 0x010fca0007f7e0ff */
[----:B------:R-:W-:Y:S01]  /*1a070*/  STL [R1+0x3ec], R15 ;  /* 0x0003ec0f01007387 */ /* 0x000fe20000100800 */
[----:B------:R-:W-:-:S03]  /*1a080*/  ISETP.GT.AND P0, PT, R5, 0x17, PT ;  /* 0x000000170500780c */ /* 0x000fc60003f04270 */
[----:B------:R-:W3:Y:S01]  /*1a090*/  LDL.LU R13, [R1+0x424] ;  /* 0x00042400010d7983 */ /* 0x000ee20000300800 */
[C---:B------:R-:W-:Y:S02]  /*1a0a0*/  ISETP.GT.AND P5, PT, R5.reuse, 0x1b, PT ;  /* 0x0000001b0500780c */ /* 0x040fe40003fa4270 */
[----:B------:R-:W-:Y:S01]  /*1a0b0*/  ISETP.GT.AND P6, PT, R5, 0x1f, PT ;  /* 0x0000001f0500780c */ /* 0x000fe20003fc4270 */
[----:B------:R-:W4:Y:S01]  /*1a0c0*/  LDL.LU R23, [R1+0x428] ;  /* 0x0004280001177983 */ /* 0x000f220000300800 */
[----:B------:R-:W-:Y:S02]  /*1a0d0*/  ISETP.GE.AND P4, PT, R10, R5, PT ;  /* 0x000000050a00720c */ /* 0x000fe40003f86270 */
[----:B------:R-:W-:Y:S01]  /*1a0e0*/  SEL R5, RZ, 0x4, !P2 ;  /* 0x00000004ff057807 */ /* 0x000fe20005000000 */
[----:B------:R-:W4:Y:S01]  /*1a0f0*/  LDL.LU R19, [R1+0x42c] ;  /* 0x00042c0001137983 */ /* 0x000f220000300800 */
[----:B------:R-:W-:Y:S02]  /*1a100*/  ISETP.NE.U32.AND P2, PT, R8, RZ, PT ;  /* 0x000000ff0800720c */ /* 0x000fe40003f45070 */
[----:B------:R-:W-:-:S02]  /*1a110*/  SEL R8, R5, RZ, !P1 ;  /* 0x000000ff05087207 */ /* 0x000fc40004800000 */
[----:B------:R-:W-:Y:S01]  /*1a120*/  SEL R5, R9, RZ, !P1 ;  /* 0x000000ff09057207 */ /* 0x000fe20004800000 */
[----:B------:R-:W-:Y:S02]  /*1a130*/  IMAD.MOV.U32 R9, RZ, RZ, R29 ;  /* 0x000000ffff097224 */ /* 0x000fe400078e001d */
[----:B------:R-:W-:Y:S02]  /*1a140*/  IMAD.MOV.U32 R54, RZ, RZ, R196 ;  /* 0x000000ffff367224 */ /* 0x000fe400078e00c4 */
[----:B------:R-:W-:Y:S02]  /*1a150*/  IMAD.MOV.U32 R55, RZ, RZ, R169 ;  /* 0x000000ffff377224 */ /* 0x000fe400078e00a9 */
[----:B------:R-:W-:Y:S02]  /*1a160*/  IMAD.MOV.U32 R48, RZ, RZ, R168 ;  /* 0x000000ffff307224 */ /* 0x000fe400078e00a8 */
[----:B------:R-:W-:Y:S02]  /*1a170*/  IMAD.MOV.U32 R49, RZ, RZ, R165 ;  /* 0x000000ffff317224 */ /* 0x000fe400078e00a5 */
[----:B------:R-:W-:Y:S01]  /*1a180*/  IMAD.MOV.U32 R50, RZ, RZ, R164 ;  /* 0x000000ffff327224 */ /* 0x000fe200078e00a4 */
[----:B------:R-:W-:Y:S07]  /*1a190*/  HMMA.1688.F32.TF32 R168, R24, R170, R52 ;  /* 0x000000aa18a8723c */ /* 0x000fee0000081034 */
[----:B------:R-:W-:-:S02]  /*1a1a0*/  IMAD.MOV.U32 R53, RZ, RZ, R173 ;  /* 0x000000ffff357224 */ /* 0x000fc400078e00ad */
[----:B------:R-:W-:Y:S02]  /*1a1b0*/  IMAD.MOV.U32 R54, RZ, RZ, R172 ;  /* 0x000000ffff367224 */ /* 0x000fe400078e00ac */
[----:B------:R-:W-:Y:S07]  /*1a1c0*/  HMMA.1688.F32.TF32 R172, R24, R174, R48 ;  /* 0x000000ae18ac723c */ /* 0x000fee0000081030 */
[----:B------:R-:W-:Y:S02]  /*1a1d0*/  IMAD.MOV.U32 R49, RZ, RZ, R33 ;  /* 0x000000ffff317224 */ /* 0x000fe400078e0021 */
[----:B------:R-:W-:Y:S01]  /*1a1e0*/  IMAD.X R16, R16, 0x1, R0, P3 ;  /* 0x0000000110107824 */ /* 0x000fe200018e0600 */
[----:B------:R-:W-:Y:S01]  /*1a1f0*/  ISETP.NE.U32.AND P3, PT, R8, RZ, PT ;  /* 0x000000ff0800720c */ /* 0x000fe20003f65070 */
[----:B------:R-:W-:-:S03]  /*1a200*/  IMAD.MOV.U32 R8, RZ, RZ, R22 ;  /* 0x000000ffff087224 */ /* 0x000fc600078e0016 */
[----:B------:R1:W-:Y:S04]  /*1a210*/  STL [R1+0x3e8], R16 ;  /* 0x0003e81001007387 */ /* 0x0003e80000100800 */
[----:B------:R-:W4:Y:S04]  /*1a220*/  LDL.LU R18, [R1+0x464] ;  /* 0x0004640001127983 */ /* 0x000f280000300800 */
[----:B------:R1:W-:Y:S02]  /*1a230*/  LDGSTS.E [R6+0x8b00], desc[UR8][R8.64], P2 ;  /* 0x08b0000008067fae */ /* 0x0003e40009121848 */
[----:B-1----:R-:W-:-:S02]  /*1a240*/  IMAD.MOV.U32 R9, RZ, RZ, R16 ;  /* 0x000000ffff097224 */ /* 0x002fc400078e0010 */
[----:B------:R-:W4:Y:S04]  /*1a250*/  LDL.LU R16, [R1+0x46c] ;  /* 0x00046c0001107983 */ /* 0x000f280000300800 */
[----:B------:R-:W4:Y:S01]  /*1a260*/  LDL.LU R34, [R1+0x460] ;  /* 0x0004600001227983 */ /* 0x000f220000300800 */
[----:B------:R-:W-:-:S03]  /*1a270*/  MOV R8, R15 ;  /* 0x0000000f00087202 */ /* 0x000fc60000000f00 */
[----:B------:R-:W4:Y:S04]  /*1a280*/  LDL.LU R33, [R1+0x468] ;  /* 0x0004680001217983 */ /* 0x000f280000300800 */
[----:B------:R-:W4:Y:S04]  /*1a290*/  LDL.LU R29, [R1+0x4a0] ;  /* 0x0004a000011d7983 */ /* 0x000f280000300800 */
[----:B------:R-:W4:Y:S01]  /*1a2a0*/  LDL.LU R15, [R1+0x4a4] ;  /* 0x0004a400010f7983 */ /* 0x000f220000300800 */
[----:B------:R-:W-:Y:S02]  /*1a2b0*/  SEL R10, RZ, 0x4, !P0 ;  /* 0x00000004ff0a7807 */ /* 0x000fe40004000000 */
[----:B------:R-:W-:Y:S01]  /*1a2c0*/  ISETP.NE.U32.AND P0, PT, R5, RZ, PT ;  /* 0x000000ff0500720c */ /* 0x000fe20003f05070 */
[----:B------:R1:W-:Y:S01]  /*1a2d0*/  LDGSTS.E [R6+0x8b80], desc[UR8][R8.64], P2 ;  /* 0x08b8000008067fae */ /* 0x0003e20009121848 */
[----:B------:R-:W-:Y:S01]  /*1a2e0*/  SEL R5, R10, RZ, !P1 ;  /* 0x000000ff0a057207 */ /* 0x000fe20004800000 */
[----:B------:R-:W-:-:S02]  /*1a2f0*/  IMAD.MOV.U32 R51, RZ, RZ, R17 ;  /* 0x000000ffff337224 */ /* 0x000fc400078e0011 */
[----:B------:R-:W4:Y:S01]  /*1a300*/  LDL.LU R10, [R1+0x4ac] ;  /* 0x0004ac00010a7983 */ /* 0x000f220000300800 */
[----:B------:R-:W-:Y:S02]  /*1a310*/  ISETP.NE.U32.AND P2, PT, R5, RZ, PT ;  /* 0x000000ff0500720c */ /* 0x000fe40003f45070 */
[----:B------:R-:W-:Y:S01]  /*1a320*/  SEL R5, RZ, 0x4, !P6 ;  /* 0x00000004ff057807 */ /* 0x000fe20007000000 */
[----:B------:R-:W4:Y:S01]  /*1a330*/  LDL.LU R17, [R1+0x4e4] ;  /* 0x0004e40001117983 */ /* 0x000f220000300800 */
[----:B-1----:R-:W-:Y:S02]  /*1a340*/  SEL R8, RZ, 0x4, !P5 ;  /* 0x00000004ff087807 */ /* 0x002fe40006800000 */
[----:B------:R-:W-:Y:S02]  /*1a350*/  SEL R5, R5, RZ, !P1 ;  /* 0x000000ff05057207 */ /* 0x000fe40004800000 */
[----:B------:R-:W-:Y:S02]  /*1a360*/  SEL R8, R8, RZ, !P1 ;  /* 0x000000ff08087207 */ /* 0x000fe40004800000 */
[----:B------:R-:W-:-:S02]  /*1a370*/  MOV R50, R32 ;  /* 0x0000002000327202 */ /* 0x000fc40000000f00 */
[----:B---3--:R-:W-:-:S05]  /*1a380*/  IADD3 R13, P6, R13, R2, RZ ;  /* 0x000000020d0d7210 */ /* 0x008fca0007fde0ff */
[--C-:B--2---:R-:W-:Y:S01]  /*1a390*/  IMAD.X R30, R30, 0x1, R0.reuse, P6 ;  /* 0x000000011e1e7824 */ /* 0x104fe200030e0600 */
[----:B----4-:R-:W-:Y:S01]  /*1a3a0*/  IADD3 R19, P5, R19, R2, RZ ;  /* 0x0000000213137210 */ /* 0x010fe20007fbe0ff */
[----:B------:R1:W-:Y:S04]  /*1a3b0*/  STL [R1+0x424], R13 ;  /* 0x0004240d01007387 */ /* 0x0003e80000100800 */
[----:B------:R-:W-:Y:S01]  /*1a3c0*/  STL [R1+0x42c], R19 ;  /* 0x00042c1301007387 */ /* 0x000fe20000100800 */
[----:B------:R-:W-:-:S03]  /*1a3d0*/  IMAD.X R23, R23, 0x1, R0, P5 ;  /* 0x0000000117177824 */ /* 0x000fc600028e0600 */
[----:B------:R-:W-:Y:S01]  /*1a3e0*/  STL [R1+0x420], R30 ;  /* 0x0004201e01007387 */ /* 0x000fe20000100800 */
[----:B------:R-:W-:-:S03]  /*1a3f0*/  ISETP.NE.U32.AND P6, PT, R8, RZ, PT ;  /* 0x000000ff0800720c */ /* 0x000fc60003fc5070 */
[----:B------:R-:W2:Y:S01]  /*1a400*/  LDL.LU R22, [R1+0x4a8] ;  /* 0x0004a80001167983 */ /* 0x000ea20000300800 */
[----:B------:R-:W-:Y:S01]  /*1a410*/  ISETP.NE.U32.AND P5, PT, R5, RZ, PT ;  /* 0x000000ff0500720c */ /* 0x000fe20003fa5070 */
[----:B------:R-:W-:Y:S01]  /*1a420*/  IMAD.MOV.U32 R9, RZ, RZ, R30 ;  /* 0x000000ffff097224 */ /* 0x000fe200078e001e */
[----:B------:R-:W-:Y:S01]  /*1a430*/  SEL R5, RZ, 0x4, P4 ;  /* 0x00000004ff057807 */ /* 0x000fe20002000000 */
[----:B------:R3:W-:Y:S01]  /*1a440*/  STL [R1+0x428], R23 ;  /* 0x0004281701007387 */ /* 0x0007e20000100800 */
[----:B------:R-:W-:-:S03]  /*1a450*/  MOV R8, R13 ;  /* 0x0000000d00087202 */ /* 0x000fc60000000f00 */
[----:B-1----:R-:W4:Y:S01]  /*1a460*/  LDL.LU R13, [R1+0x4ec] ;  /* 0x0004ec00010d7983 */ /* 0x002f220000300800 */
[----:B------:R-:W-:-:S03]  /*1a470*/  SEL R5, R5, RZ, !P1 ;  /* 0x000000ff05057207 */ /* 0x000fc60004800000 */
[----:B------:R-:W4:Y:S04]  /*1a480*/  LDL.LU R32, [R1+0x4e0] ;  /* 0x0004e00001207983 */ /* 0x000f280000300800 */
[----:B------:R1:W-:Y:S04]  /*1a490*/  LDGSTS.E [R6+0x8f00], desc[UR8][R8.64], P3 ;  /* 0x08f0000008067fae */ /* 0x0003e80009921848 */
[----:B------:R-:W4:Y:S01]  /*1a4a0*/  LDL.LU R31, [R1+0x4e8] ;  /* 0x0004e800011f7983 */ /* 0x000f220000300800 */
[----:B-1----:R-:W-:Y:S02]  /*1a4b0*/  IMAD.MOV.U32 R9, RZ, RZ, R23 ;  /* 0x000000ffff097224 */ /* 0x002fe400078e0017 */
[----:B------:R-:W-:-:S05]  /*1a4c0*/  IMAD.MOV.U32 R8, RZ, RZ, R19 ;  /* 0x000000ffff087224 */ /* 0x000fca00078e0013 */
[----:B------:R1:W-:Y:S01]  /*1a4d0*/  LDGSTS.E [R6+0x8f80], desc[UR8][R8.64], P3 ;  /* 0x08f8000008067fae */ /* 0x0003e20009921848 */
[----:B------:R-:W-:Y:S02]  /*1a4e0*/  ISETP.NE.U32.AND P3, PT, R5, RZ, PT ;  /* 0x000000ff0500720c */ /* 0x000fe40003f65070 */
[----:B------:R-:W-:-:S05]  /*1a4f0*/  IADD3 R18, P4, R18, R2, RZ ;  /* 0x0000000212127210 */ /* 0x000fca0007f9e0ff */
[----:B------:R1:W-:Y:S04]  /*1a500*/  STL [R1+0x464], R18 ;  /* 0x0004641201007387 */ /* 0x0003e80000100800 */
[----:B---3--:R-:W3:Y:S04]  /*1a510*/  LDL.LU R23, [R1+0x524] ;  /* 0x0005240001177983 */ /* 0x008ee80000300800 */
[----:B------:R-:W3:Y:S01]  /*1a520*/  LDL.LU R19, [R1+0x52c] ;  /* 0x00052c0001137983 */ /* 0x000ee20000300800 */
[----:B------:R-:W-:Y:S02]  /*1a530*/  IADD3 R16, P1, R16, R2, RZ ;  /* 0x0000000210107210 */ /* 0x000fe40007f3e0ff */
[----:B------:R-:W-:-:S03]  /*1a540*/  IADD3.X R34, R34, R0, RZ, P4, !PT ;  /* 0x0000000022227210 */ /* 0x000fc600027fe4ff */
[----:B------:R1:W-:Y:S04]  /*1a550*/  STL [R1+0x46c], R16 ;  /* 0x00046c1001007387 */ /* 0x0003e80000100800 */
[----:B------:R-:W-:Y:S04]  /*1a560*/  STL [R1+0x460], R34 ;  /* 0x0004602201007387 */ /* 0x000fe80000100800 */
[----:B------:R-:W3:Y:S01]  /*1a570*/  LDL.LU R30, [R1+0x520] ;  /* 0x00052000011e7983 */ /* 0x000ee20000300800 */
[----:B------:R-:W-:Y:S01]  /*1a580*/  IMAD.X R33, R33, 0x1, R0, P1 ;  /* 0x0000000121217824 */ /* 0x000fe200008e0600 */
[----:B------:R-:W-:-:S02]  /*1a590*/  IADD3 R15, P4, R15, R2, RZ ;  /* 0x000000020f0f7210 */ /* 0x000fc40007f9e0ff */
[----:B------:R-:W3:Y:S01]  /*1a5a0*/  LDL.LU R5, [R1+0x528] ;  /* 0x0005280001057983 */ /* 0x000ee20000300800 */
[----:B-1----:R-:W-:-:S03]  /*1a5b0*/  IMAD.MOV.U32 R8, RZ, RZ, R18 ;  /* 0x000000ffff087224 */ /* 0x002fc600078e0012 */
[----:B------:R-:W-:Y:S04]  /*1a5c0*/  STL [R1+0x4a4], R15 ;  /* 0x0004a40f01007387 */ /* 0x000fe80000100800 */
[----:B------:R-:W-:Y:S04]  /*1a5d0*/  STL [R1+0x468], R33 ;  /* 0x0004682101007387 */ /* 0x000fe80000100800 */
[----:B------:R-:W3:Y:S01]  /*1a5e0*/  LDL.LU R18, [R1+0x534] ;  /* 0x0005340001127983 */ /* 0x000ee20000300800 */
[----:B------:R-:W-:Y:S01]  /*1a5f0*/  IMAD.MOV.U32 R9, RZ, RZ, R34 ;  /* 0x000000ffff097224 */ /* 0x000fe200078e0022 */
[----:B------:R-:W-:-:S04]  /*1a600*/  IADD3 R10, P1, R10, R2, RZ ;  /* 0x000000020a0a7210 */ /* 0x000fc80007f3e0ff */
[----:B------:R1:W-:Y:S01]  /*1a610*/  LDGSTS.E [R6+0x9300], desc[UR8][R8.64], P0 ;  /* 0x0930000008067fae */ /* 0x0003e20008121848 */
[----:B------:R-:W-:Y:S01]  /*1a620*/  IADD3.X R29, R29, R0, RZ, P4, !PT ;  /* 0x000000001d1d7210 */ /* 0x000fe200027fe4ff */
[----:B-1----:R-:W-:Y:S02]  /*1a630*/  IMAD.MOV.U32 R8, RZ, RZ, R16 ;  /* 0x000000ffff087224 */ /* 0x002fe400078e0010 */
[----:B------:R-:W-:Y:S01]  /*1a640*/  IMAD.MOV.U32 R9, RZ, RZ, R33 ;  /* 0x000000ffff097224 */ /* 0x000fe200078e0021 */
[----:B------:R-:W3:Y:S04]  /*1a650*/  LDL.LU R16, [R1+0x574] ;  /* 0x0005740001107983 */ /* 0x000ee80000300800 */
[----:B------:R1:W-:Y:S01]  /*1a660*/  LDGSTS.E [R6+0x9380], desc[UR8][R8.64], P0 ;  /* 0x0938000008067fae */ /* 0x0003e20008121848 */
[----:B------:R-:W-:-:S03]  /*1a670*/  IADD3 R17, P0, R17, R2, RZ ;  /* 0x0000000211117210 */ /* 0x000fc60007f1e0ff */
[----:B------:R-:W-:Y:S04]  /*1a680*/  STL [R1+0x4ac], R10 ;  /* 0x0004ac0a01007387 */ /* 0x000fe80000100800 */
[----:B------:R1:W-:Y:S02]  /*1a690*/  STL [R1+0x4a0], R29 ;  /* 0x0004a01d01007387 */ /* 0x0003e40000100800 */
[----:B-1----:R-:W-:Y:S01]  /*1a6a0*/  MOV R8, R15 ;  /* 0x0000000f00087202 */ /* 0x002fe20000000f00 */
[----:B------:R-:W-:Y:S01]  /*1a6b0*/  IMAD.MOV.U32 R9, RZ, RZ, R29 ;  /* 0x000000ffff097224 */ /* 0x000fe200078e001d */
[----:B------:R-:W-:Y:S01]  /*1a6c0*/  MOV R52, R176 ;  /* 0x000000b000347202 */ /* 0x000fe20000000f00 */
[----:B------:R-:W-:Y:S01]  /*1a6d0*/  IMAD.MOV.U32 R55, RZ, RZ, R37 ;  /* 0x000000ffff377224 */ /* 0x000fe200078e0025 */
[----:B------:R-:W3:Y:S01]  /*1a6e0*/  LDL.LU R29, [R1+0x530] ;  /* 0x00053000011d7983 */ /* 0x000ee20000300800 */
[----:B------:R-:W-:-:S03]  /*1a6f0*/  IMAD.MOV.U32 R48, RZ, RZ, R36 ;  /* 0x000000ffff307224 */ /* 0x000fc600078e0024 */
[----:B------:R-:W-:Y:S04]  /*1a700*/  STL [R1+0x4e4], R17 ;  /* 0x0004e41101007387 */ /* 0x000fe80000100800 */
[----:B------:R1:W-:Y:S01]  /*1a710*/  LDGSTS.E [R6+0x9700], desc[UR8][R8.64], P2 ;  /* 0x0970000008067fae */ /* 0x0003e20009121848 */
[C---:B------:R-:W-:Y:S06]  /*1a720*/  HMMA.1688.F32.TF32 R196, R24.reuse, R198, R60 ;  /* 0x000000c618c4723c */ /* 0x040fec000008103c */
[----:B------:R-:W-:Y:S01]  /*1a730*/  HMMA.1688.F32.TF32 R164, R24, R166, R56 ;  /* 0x000000a618a4723c */ /* 0x000fe20000081038 */
[----:B-1----:R-:W-:-:S05]  /*1a740*/  IMAD.MOV.U32 R8, RZ, RZ, R10 ;  /* 0x000000ffff087224 */ /* 0x002fca00078e000a */
[C---:B------:R-:W-:Y:S06]  /*1a750*/  HMMA.1688.F32.TF32 R176, R24.reuse, R178, R52 ;  /* 0x000000b218b0723c */ /* 0x040fec0000081034 */
[----:B------:R-:W-:Y:S01]  /*1a760*/  HMMA.1688.F32.TF32 R192, R24, R194, R48 ;  /* 0x000000c218c0723c */ /* 0x000fe20000081030 */
[----:B--2---:R-:W-:-:S05]  /*1a770*/  IMAD.X R22, R22, 0x1, R0, P1 ;  /* 0x0000000116167824 */ /* 0x004fca00008e0600 */
[----:B------:R1:W-:Y:S01]  /*1a780*/  STL [R1+0x4a8], R22 ;  /* 0x0004a81601007387 */ /* 0x0003e20000100800 */
[----:B------:R-:W-:Y:S02]  /*1a790*/  MOV R9, R22 ;  /* 0x0000001600097202 */ /* 0x000fe40000000f00 */
[----:B----4-:R-:W-:Y:S01]  /*1a7a0*/  IADD3 R13, P1, R13, R2, RZ ;  /* 0x000000020d0d7210 */ /* 0x010fe20007f3e0ff */
[----:B------:R-:W2:Y:S01]  /*1a7b0*/  LDL.LU R15, [R1+0x5b4] ;  /* 0x0005b400010f7983 */ /* 0x000ea20000300800 */
[----:B------:R-:W-:-:S03]  /*1a7c0*/  IMAD.X R32, R32, 0x1, R0, P0 ;  /* 0x0000000120207824 */ /* 0x000fc600000e0600 */
[----:B------:R4:W-:Y:S04]  /*1a7d0*/  LDGSTS.E [R6+0x9780], desc[UR8][R8.64], P2 ;  /* 0x0978000008067fae */ /* 0x0009e80009121848 */
[----:B-1----:R-:W2:Y:S04]  /*1a7e0*/  LDL.LU R22, [R1+0x570] ;  /* 0x0005700001167983 */ /* 0x002ea80000300800 */
[----:B------:R1:W-:Y:S01]  /*1a7f0*/  STL [R1+0x4ec], R13 ;  /* 0x0004ec0d01007387 */ /* 0x0003e20000100800 */
[----:B------:R-:W-:-:S03]  /*1a800*/  IMAD.X R31, R31, 0x1, R0, P1 ;  /* 0x000000011f1f7824 */ /* 0x000fc600008e0600 */
[----:B------:R-:W-:Y:S04]  /*1a810*/  STL [R1+0x4e0], R32 ;  /* 0x0004e02001007387 */ /* 0x000fe80000100800 */
[----:B------:R-:W2:Y:S01]  /*1a820*/  LDL.LU R10, [R1+0x5f4] ;  /* 0x0005f400010a7983 */ /* 0x000ea20000300800 */
[----:B----4-:R-:W-:-:S03]  /*1a830*/  IMAD.MOV.U32 R8, RZ, RZ, R17 ;  /* 0x000000ffff087224 */ /* 0x010fc600078e0011 */
[----:B------:R-:W4:Y:S01]  /*1a840*/  LDL.LU R24, [R1+0x5b0] ;  /* 0x0005b00001187983 */ /* 0x000f220000300800 */
[----:B------:R-:W-:-:S05]  /*1a850*/  IMAD.MOV.U32 R9, RZ, RZ, R32 ;  /* 0x000000ffff097224 */ /* 0x000fca00078e0020 */
[----:B------:R1:W-:Y:S02]  /*1a860*/  LDGSTS.E [R6+0x9b00], desc[UR8][R8.64], P6 ;  /* 0x09b0000008067fae */ /* 0x0003e4000b121848 */
[----:B-1----:R-:W-:Y:S02]  /*1a870*/  IMAD.MOV.U32 R8, RZ, RZ, R13 ;  /* 0x000000ffff087224 */ /* 0x002fe400078e000d */
[----:B------:R-:W-:-:S05]  /*1a880*/  IMAD.MOV.U32 R9, RZ, RZ, R31 ;  /* 0x000000ffff097224 */ /* 0x000fca00078e001f */
[----:B------:R1:W-:Y:S01]  /*1a890*/  LDGSTS.E [R6+0x9b80], desc[UR8][R8.64], P6 ;  /* 0x09b8000008067fae */ /* 0x0003e2000b121848 */
[-C--:B---3--:R-:W-:Y:S02]  /*1a8a0*/  IADD3 R23, P0, R23, R2.reuse, RZ ;  /* 0x0000000217177210 */ /* 0x088fe40007f1e0ff */
[----:B------:R-:W-:-:S03]  /*1a8b0*/  IADD3 R19, P1, R19, R2, RZ ;  /* 0x0000000213137210 */ /* 0x000fc60007f3e0ff */
[----:B------:R3:W-:Y:S04]  /*1a8c0*/  STL [R1+0x524], R23 ;  /* 0x0005241701007387 */ /* 0x0007e80000100800 */
[----:B------:R-:W-:Y:S04]  /*1a8d0*/  STL [R1+0x4e8], R31 ;  /* 0x0004e81f01007387 */ /* 0x000fe80000100800 */
[----:B------:R-:W4:Y:S04]  /*1a8e0*/  LDL.LU R17, [R1+0x634] ;  /* 0x0006340001117983 */ /* 0x000f280000300800 */
[----:B------:R-:W4:Y:S01]  /*1a8f0*/  LDL.LU R27, [R1+0x5f0] ;  /* 0x0005f000011b7983 */ /* 0x000f220000300800 */
[----:B------:R-:W-:-:S03]  /*1a900*/  IADD3.X R30, R30, R0, RZ, P0, !PT ;  /* 0x000000001e1e7210 */ /* 0x000fc600007fe4ff */
[----:B------:R-:W-:Y:S04]  /*1a910*/  STL [R1+0x52c], R19 ;  /* 0x00052c1301007387 */ /* 0x000fe80000100800 */
[----:B------:R-:W-:Y:S04]  /*1a920*/  STL [R1+0x520], R30 ;  /* 0x0005201e01007387 */ /* 0x000fe80000100800 */
[----:B------:R-:W4:Y:S04]  /*1a930*/  LDL.LU R13, [R1+0x674] ;  /* 0x00067400010d7983 */ /* 0x000f280000300800 */
[----:B------:R-:W4:Y:S01]  /*1a940*/  LDL.LU R26, [R1+0x630] ;  /* 0x00063000011a7983 */ /* 0x000f220000300800 */
[----:B------:R-:W-:Y:S01]  /*1a950*/  IMAD.X R5, R5, 0x1, R0, P1 ;  /* 0x0000000105057824 */ /* 0x000fe200008e0600 */
[----:B------:R-:W-:-:S02]  /*1a960*/  IADD3 R18, P0, R18, R4, RZ ;  /* 0x0000000412127210 */ /* 0x000fc40007f1e0ff */
[----:B-1----:R-:W-:-:S03]  /*1a970*/  MOV R8, R23 ;  /* 0x0000001700087202 */ /* 0x002fc60000000f00 */
[----:B------:R-:W-:Y:S04]  /*1a980*/  STL [R1+0x534], R18 ;  /* 0x0005341201007387 */ /* 0x000fe80000100800 */
[----:B------:R1:W-:Y:S04]  /*1a990*/  STL [R1+0x528], R5 ;  /* 0x0005280501007387 */ /* 0x0003e80000100800 */
[----:B---3--:R-:W3:Y:S04]  /*1a9a0*/  LDL.LU R23, [R1+0x6b4] ;  /* 0x0006b40001177983 */ /* 0x008ee80000300800 */
[----:B------:R-:W3:Y:S01]  /*1a9b0*/  LDL.LU R25, [R1+0x670] ;  /* 0x0006700001197983 */ /* 0x000ee20000300800 */
[----:B------:R-:W-:Y:S01]  /*1a9c0*/  IMAD.MOV.U32 R9, RZ, RZ, R30 ;  /* 0x000000ffff097224 */ /* 0x000fe200078e001e */
[----:B------:R-:W-:Y:S01]  /*1a9d0*/  ULEA UR7, UR5, UR4, 0xe ;  /* 0x0000000405077291 */ /* 0x000fe2000f8e703f */
[----:B------:R-:W-:-:S03]  /*1a9e0*/  IADD3 R16, P1, R16, R4, RZ ;  /* 0x0000000410107210 */ /* 0x000fc60007f3e0ff */
[----:B------:R1:W-:Y:S04]  /*1a9f0*/  LDGSTS.E [R6+0x9f00], desc[UR8][R8.64], P5 ;  /* 0x09f0000008067fae */ /* 0x0003e8000a921848 */
[----:B------:R-:W-:Y:S01]  /*1aa00*/  STL [R1+0x574], R16 ;  /* 0x0005741001007387 */ /* 0x000fe20000100800 */
[----:B-1----:R-:W-:Y:S01]  /*1aa10*/  IMAD.MOV.U32 R8, RZ, RZ, R19 ;  /* 0x000000ffff087224 */ /* 0x002fe200078e0013 */
[----:B------:R-:W-:Y:S01]  /*1aa20*/  MOV R9, R5 ;  /* 0x0000000500097202 */ /* 0x000fe20000000f00 */
[----:B------:R-:W-:-:S04]  /*1aa30*/  VIADD R5, R28, UR7 ;  /* 0x000000071c057c36 */ /* 0x000fc80008000000 */
[----:B------:R1:W-:Y:S01]  /*1aa40*/  LDGSTS.E [R6+0x9f80], desc[UR8][R8.64], P5 ;  /* 0x09f8000008067fae */ /* 0x0003e2000a921848 */
[----:B------:R-:W-:-:S03]  /*1aa50*/  IMAD.X R29, R29, 0x1, R3, P0 ;  /* 0x000000011d1d7824 */ /* 0x000fc600000e0603 */
[----:B------:R-:W0:Y:S04]  /*1aa60*/  LDGDEPBAR ;  /* 0x00000000000079af */ /* 0x000e280000000000 */
[----:B------:R-:W-:Y:S01]  /*1aa70*/  STL [R1+0x530], R29 ;  /* 0x0005301d01007387 */ /* 0x000fe20000100800 */
[----:B-1----:R-:W-:Y:S01]  /*1aa80*/  IMAD.MOV.U32 R8, RZ, RZ, R18 ;  /* 0x000000ffff087224 */ /* 0x002fe200078e0012 */
[----:B------:R-:W-:Y:S02]  /*1aa90*/  MOV R9, R29 ;  /* 0x0000001d00097202 */ /* 0x000fe40000000f00 */
[----:B------:R-:W3:Y:S04]  /*1aaa0*/  LDL.LU R19, [R1+0x6f4] ;  /* 0x0006f40001137983 */ /* 0x000ee80000300800 */
[----:B------:R-:W3:Y:S04]  /*1aab0*/  LDL.LU R6, [R1+0x6b0] ;  /* 0x0006b00001067983 */ /* 0x000ee80000300800 */
[----:B------:R1:W-:Y:S02]  /*1aac0*/  LDGSTS.E [R5], desc[UR8][R8.64], P3 ;  /* 0x0000000008057fae */ /* 0x0003e40009921848 */
[----:B-1----:R-:W-:Y:S01]  /*1aad0*/  IMAD.MOV.U32 R8, RZ, RZ, R16 ;  /* 0x000000ffff087224 */ /* 0x002fe200078e0010 */
[----:B--2---:R-:W-:Y:S01]  /*1aae0*/  IADD3 R15, P0, R15, R4, RZ ;  /* 0x000000040f0f7210 */ /* 0x004fe20007f1e0ff */
[----:B------:R-:W-:-:S04]  /*1aaf0*/  IMAD.X R22, R22, 0x1, R3, P1 ;  /* 0x0000000116167824 */ /* 0x000fc800008e0603 */
[----:B------:R-:W-:Y:S01]  /*1ab00*/  STL [R1+0x5b4], R15 ;  /* 0x0005b40f01007387 */ /* 0x000fe20000100800 */
[----:B------:R-:W-:-:S03]  /*1ab10*/  IMAD.MOV.U32 R9, RZ, RZ, R22 ;  /* 0x000000ffff097224 */ /* 0x000fc600078e0016 */
[----:B------:R1:W-:Y:S04]  /*1ab20*/  STL [R1+0x570], R22 ;  /* 0x0005701601007387 */ /* 0x0003e80000100800 */
[----:B------:R-:W2:Y:S01]  /*1ab30*/  LDL.LU R18, [R1+0x734] ;  /* 0x0007340001127983 */ /* 0x000ea20000300800 */
[----:B------:R-:W-:-:S03]  /*1ab40*/  IADD3 R10, P1, R10, R4, RZ ;  /* 0x000000040a0a7210 */ /* 0x000fc60007f3e0ff */
[----:B------:R1:W-:Y:S01]  /*1ab50*/  LDGSTS.E [R5+0x400], desc[UR8][R8.64], P3 ;  /* 0x0040000008057fae */ /* 0x0003e20009921848 */
[----:B----4-:R-:W-:-:S03]  /*1ab60*/  IMAD.X R24, R24, 0x1, R3, P0 ;  /* 0x0000000118187824 */ /* 0x010fc600000e0603 */
[----:B-1----:R-:W4:Y:S04]  /*1ab70*/  LDL.LU R22, [R1+0x6f0] ;  /* 0x0006f00001167983 */ /* 0x002f280000300800 */
[----:B------:R-:W-:Y:S04]  /*1ab80*/  STL [R1+0x5f4], R10 ;  /* 0x0005f40a01007387 */ /* 0x000fe80000100800 */
[----:B------:R1:W-:Y:S01]  /*1ab90*/  STL [R1+0x5b0], R24 ;  /* 0x0005b01801007387 */ /* 0x0003e20000100800 */
[----:B------:R-:W-:-:S03]  /*1aba0*/  IMAD.MOV.U32 R9, RZ, RZ, R24 ;  /* 0x000000ffff097224 */ /* 0x000fc600078e0018 */
[----:B------:R-:W4:Y:S01]  /*1abb0*/  LDL.LU R16, [R1+0x774] ;  /* 0x0007740001107983 */ /* 0x000f220000300800 */
[----:B------:R-:W-:-:S03]  /*1abc0*/  IMAD.MOV.U32 R8, RZ, RZ, R15 ;  /* 0x000000ffff087224 */ /* 0x000fc600078e000f */
[----:B-1----:R-:W4:Y:S04]  /*1abd0*/  LDL.LU R24, [R1+0x730] ;  /* 0x0007300001187983 */ /* 0x002f280000300800 */
[----:B------:R1:W-:Y:S02]  /*1abe0*/  LDGSTS.E [R5+0x800], desc[UR8][R8.64], P3 ;  /* 0x0080000008057fae */ /* 0x0003e40009921848 */
[----:B-1----:R-:W-:Y:S02]  /*1abf0*/  MOV R8, R10 ;  /* 0x0000000a00087202 */ /* 0x002fe40000000f00 */
[----:B------:R-:W-:Y:S02]  /*1ac00*/  IADD3 R17, P0, R17, R4, RZ ;  /* 0x0000000411117210 */ /* 0x000fe40007f1e0ff */
[----:B------:R-:W-:-:S03]  /*1ac10*/  IADD3.X R27, R27, R3, RZ, P1, !PT ;  /* 0x000000031b1b7210 */ /* 0x000fc60000ffe4ff */
[----:B------:R-:W-:Y:S04]  /*1ac20*/  STL [R1+0x634], R17 ;  /* 0x0006341101007387 */ /* 0x000fe80000100800 */
[----:B------:R1:W-:Y:S04]  /*1ac30*/  STL [R1+0x5f0], R27 ;  /* 0x0005f01b01007387 */ /* 0x0003e80000100800 */
[----:B------:R-:W4:Y:S04]  /*1ac40*/  LDL.LU R15, [R1+0x7b4] ;  /* 0x0007b400010f7983 */ /* 0x000f280000300800 */
[----:B------:R-:W4:Y:S01]  /*1ac50*/  LDL.LU R29, [R1+0x770] ;  /* 0x00077000011d7983 */ /* 0x000f220000300800 */
[----:B------:R-:W-:Y:S01]  /*1ac60*/  IADD3 R13, P1, R13, R4, RZ ;  /* 0x000000040d0d7210 */ /* 0x000fe20007f3e0ff */
[----:B------:R-:W-:-:S04]  /*1ac70*/  IMAD.X R26, R26, 0x1, R3, P0 ;  /* 0x000000011a1a7824 */ /* 0x000fc800000e0603 */
[----:B------:R-:W-:Y:S01]  /*1ac80*/  STL [R1+0x674], R13 ;  /* 0x0006740d01007387 */ /* 0x000fe20000100800 */
[----:B------:R-:W-:-:S03]  /*1ac90*/  IMAD.MOV.U32 R9, RZ, RZ, R27 ;  /* 0x000000ffff097224 */ /* 0x000fc600078e001b */
[----:B------:R3:W-:Y:S04]  /*1aca0*/  STL [R1+0x630], R26 ;  /* 0x0006301a01007387 */ /* 0x0007e80000100800 */
[----:B------:R-:W4:Y:S04]  /*1acb0*/  LDL.LU R10, [R1+0x7f4] ;  /* 0x0007f400010a7983 */ /* 0x000f280000300800 */
[----:B-1----:R-:W4:Y:S01]  /*1acc0*/  LDL.LU R27, [R1+0x7b0] ;  /* 0x0007b000011b7983 */ /* 0x002f220000300800 */
[----:B---3--:R-:W-:-:S03]  /*1acd0*/  IADD3 R23, P0, R23, R4, RZ ;  /* 0x0000000417177210 */ /* 0x008fc60007f1e0ff */
[----:B------:R1:W-:Y:S01]  /*1ace0*/  LDGSTS.E [R5+0xc00], desc[UR8][R8.64], P3 ;  /* 0x00c0000008057fae */ /* 0x0003e20009921848 */
[----:B------:R-:W-:-:S03]  /*1acf0*/  IMAD.X R25, R25, 0x1, R3, P1 ;  /* 0x0000000119197824 */ /* 0x000fc600008e0603 */
[----:B------:R-:W-:Y:S04]  /*1ad00*/  STL [R1+0x6b4], R23 ;  /* 0x0006b41701007387 */ /* 0x000fe80000100800 */
[----:B------:R3:W-:Y:S01]  /*1ad10*/  STL [R1+0x670], R25 ;  /* 0x0006701901007387 */ /* 0x0007e20000100800 */
[----:B-1----:R-:W-:Y:S01]  /*1ad20*/  MOV R9, R26 ;  /* 0x0000001a00097202 */ /* 0x002fe20000000f00 */
[----:B------:R-:W-:Y:S02]  /*1ad30*/  IMAD.MOV.U32 R8, RZ, RZ, R17 ;  /* 0x000000ffff087224 */ /* 0x000fe400078e0011 */
[----:B------:R-:W4:Y:S04]  /*1ad40*/  LDL.LU R26, [R1+0x7f0] ;  /* 0x0007f000011a7983 */ /* 0x000f280000300800 */
[----:B------:R-:W4:Y:S04]  /*1ad50*/  LDL.LU R17, [R1+0x834] ;  /* 0x0008340001117983 */ /* 0x000f280000300800 */
[----:B------:R1:W-:Y:S02]  /*1ad60*/  LDGSTS.E [R5+0x1000], desc[UR8][R8.64], P3 ;  /* 0x0100000008057fae */ /* 0x0003e40009921848 */
[----:B-1----:R-:W-:-:S02]  /*1ad70*/  IMAD.MOV.U32 R8, RZ, RZ, R13 ;  /* 0x000000ffff087224 */ /* 0x002fc400078e000d */
[----:B------:R-:W-:Y:S02]  /*1ad80*/  IMAD.MOV.U32 R9, RZ, RZ, R25 ;  /* 0x000000ffff097224 */ /* 0x000fe400078e0019 */
[----:B---3--:R-:W3:Y:S01]  /*1ad90*/  LDL.LU R25, [R1+0x830] ;  /* 0x0008300001197983 */ /* 0x008ee20000300800 */
[----:B------:R-:W-:-:S03]  /*1ada0*/  IADD3 R19, P1, R19, R4, RZ ;  /* 0x0000000413137210 */ /* 0x000fc60007f3e0ff */
[----:B------:R1:W-:Y:S01]  /*1adb0*/  LDGSTS.E [R5+0x1400], desc[UR8][R8.64], P3 ;  /* 0x0140000008057fae */ /* 0x0003e20009921848 */
[----:B------:R-:W-:-:S03]  /*1adc0*/  IMAD.X R6, R6, 0x1, R3, P0 ;  /* 0x0000000106067824 */ /* 0x000fc600000e0603 */
[----:B------:R-:W-:Y:S04]  /*1add0*/  STL [R1+0x6f4], R19 ;  /* 0x0006f41301007387 */ /* 0x000fe80000100800 */
[----:B------:R4:W-:Y:S04]  /*1ade0*/  STL [R1+0x6b0], R6 ;  /* 0x0006b00601007387 */ /* 0x0009e80000100800 */
[----:B------:R-:W3:Y:S01]  /*1adf0*/  LDL.LU R13, [R1+0x874] ;  /* 0x00087400010d7983 */ /* 0x000ee20000300800 */
[----:B-1----:R-:W-:Y:S02]  /*1ae00*/  IMAD.MOV.U32 R8, RZ, RZ, R23 ;  /* 0x000000ffff087224 */ /* 0x002fe400078e0017 */
[----:B------:R-:W-:Y:S01]  /*1ae10*/  IMAD.MOV.U32 R9, RZ, RZ, R6 ;  /* 0x000000ffff097224 */ /* 0x000fe200078e0006 */
[----:B------:R-:W3:Y:S04]  /*1ae20*/  LDL.LU R23, [R1+0x870] ;  /* 0x0008700001177983 */ /* 0x000ee80000300800 */
[----:B------:R1:W-:Y:S02]  /*1ae30*/  LDGSTS.E [R5+0x1800], desc[UR8][R8.64], P3 ;  /* 0x0180000008057fae */ /* 0x0003e40009921848 */
[----:B-1----:R-:W-:-:S02]  /*1ae40*/  MOV R8, R19 ;  /* 0x0000001300087202 */ /* 0x002fc40000000f00 */
[----:B--2---:R-:W-:Y:S02]  /*1ae50*/  IADD3 R18, P0, R18, R4, RZ ;  /* 0x0000000412127210 */ /* 0x004fe40007f1e0ff */
[----:B----4-:R-:W-:-:S03]  /*1ae60*/  IADD3.X R22, R22, R3, RZ, P1, !PT ;  /* 0x0000000316167210 */ /* 0x010fc60000ffe4ff */
[----:B------:R-:W-:Y:S04]  /*1ae70*/  STL [R1+0x734], R18 ;  /* 0x0007341201007387 */ /* 0x000fe80000100800 */
[----:B------:R1:W-:Y:S01]  /*1ae80*/  STL [R1+0x6f0], R22 ;  /* 0x0006f01601007387 */ /* 0x0003e20000100800 */
[----:B------:R-:W-:-:S03]  /*1ae90*/  IMAD.MOV.U32 R9, RZ, RZ, R22 ;  /* 0x000000ffff097224 */ /* 0x000fc600078e0016 */
[----:B------:R-:W2:Y:S01]  /*1aea0*/  LDL.LU R6, [R1+0x8b4] ;  /* 0x0008b40001067983 */ /* 0x000ea20000300800 */
[----:B------:R-:W-:-:S03]  /*1aeb0*/  IADD3 R16, P1, R16, R4, RZ ;  /* 0x0000000410107210 */ /* 0x000fc60007f3e0ff */
[----:B------:R-:W4:Y:S01]  /*1aec0*/  LDL.LU R19, [R1+0x8b0] ;  /* 0x0008b00001137983 */ /* 0x000f220000300800 */
[----:B------:R-:W-:-:S03]  /*1aed0*/  IMAD.X R24, R24, 0x1, R3, P0 ;  /* 0x0000000118187824 */ /* 0x000fc600000e0603 */
[----:B------:R-:W-:Y:S04]  /*1aee0*/  STL [R1+0x774], R16 ;  /* 0x0007741001007387 */ /* 0x000fe80000100800 */
[----:B------:R1:W-:Y:S04]  /*1aef0*/  STL [R1+0x730], R24 ;  /* 0x0007301801007387 */ /* 0x0003e80000100800 */
[----:B-1----:R-:W4:Y:S04]  /*1af00*/  LDL.LU R22, [R1+0x8f4] ;  /* 0x0008f40001167983 */ /* 0x002f280000300800 */
[----:B------:R1:W-:Y:S02]  /*1af10*/  LDGSTS.E [R5+0x1c00], desc[UR8][R8.64], P3 ;  /* 0x01c0000008057fae */ /* 0x0003e40009921848 */
[----:B-1----:R-:W-:Y:S01]  /*1af20*/  IMAD.MOV.U32 R8, RZ, RZ, R18 ;  /* 0x000000ffff087224 */ /* 0x002fe200078e0012 */
[----:B------:R-:W-:-:S02]  /*1af30*/  MOV R9, R24 ;  /* 0x0000001800097202 */ /* 0x000fc40000000f00 */
[----:B------:R-:W4:Y:S04]  /*1af40*/  LDL.LU R24, [R1+0x8f0] ;  /* 0x0008f00001187983 */ /* 0x000f280000300800 */
[----:B------:R1:W-:Y:S02]  /*1af50*/  LDGSTS.E [R5+0x2000], desc[UR8][R8.64], P3 ;  /* 0x0200000008057fae */ /* 0x0003e40009921848 */
[----:B-1----:R-:W-:Y:S01]  /*1af60*/  IMAD.MOV.U32 R8, RZ, RZ, R16 ;  /* 0x000000ffff087224 */ /* 0x002fe200078e0010 */
[----:B------:R-:W-:Y:S01]  /*1af70*/  IADD3 R15, P0, R15, R4, RZ ;  /* 0x000000040f0f7210 */ /* 0x000fe20007f1e0ff */
[----:B------:R-:W-:-:S04]  /*1af80*/  IMAD.X R29, R29, 0x1, R3, P1 ;  /* 0x000000011d1d7824 */ /* 0x000fc800008e0603 */
[----:B------:R1:W-:Y:S04]  /*1af90*/  STL [R1+0x7b4], R15 ;  /* 0x0007b40f01007387 */ /* 0x0003e80000100800 */
[----:B------:R1:W-:Y:S04]  /*1afa0*/  STL [R1+0x770], R29 ;  /* 0x0007701d01007387 */ /* 0x0003e80000100800 */
[----:B------:R-:W4:Y:S04]  /*1afb0*/  LDL.LU R18, [R1+0x53c] ;  /* 0x00053c0001127983 */ /* 0x000f280000300800 */
[----:B------:R-:W4:Y:S01]  /*1afc0*/  LDL.LU R16, [R1+0x57c] ;  /* 0x00057c0001107983 */ /* 0x000f220000300800 */
[----:B------:R-:W-:Y:S01]  /*1afd0*/  IADD3 R10, P1, R10, R4, RZ ;  /* 0x000000040a0a7210 */ /* 0x000fe20007f3e0ff */
[----:B------:R-:W-:-:S04]  /*1afe0*/  IMAD.X R27, R27, 0x1, R3, P0 ;  /* 0x000000011b1b7824 */ /* 0x000fc800000e0603 */
[----:B------:R3:W-:Y:S04]  /*1aff0*/  STL [R1+0x7f4], R10 ;  /* 0x0007f40a01007387 */ /* 0x0007e80000100800 */
[----:B------:R3:W-:Y:S04]  /*1b000*/  STL [R1+0x7b0], R27 ;  /* 0x0007b01b01007387 */ /* 0x0007e80000100800 */
[----:B------:R-:W4:Y:S01]  /*1b010*/  LDL.LU R30, [R1+0x538] ;  /* 0x00053800011e7983 */ /* 0x000f220000300800 */
[----:B------:R-:W-:-:S05]  /*1b020*/  IMAD.MOV.U32 R9, RZ, RZ, R29 ;  /* 0x000000ffff097224 */ /* 0x000fca00078e001d */
[----:B------:R1:W-:Y:S01]  /*1b030*/  LDGSTS.E [R5+0x2400], desc[UR8][R8.64], P3 ;  /* 0x0240000008057fae */ /* 0x0003e20009921848 */
[----:B------:R-:W-:Y:S02]  /*1b040*/  IADD3.X R26, R26, R3, RZ, P1, !PT ;  /* 0x000000031a1a7210 */ /* 0x000fe40000ffe4ff */
[----:B------:R-:W-:-:S05]  /*1b050*/  IADD3 R17, P0, R17, R4, RZ ;  /* 0x0000000411117210 */ /* 0x000fca0007f1e0ff */
[----:B------:R4:W-:Y:S01]  /*1b060*/  STL [R1+0x834], R17 ;  /* 0x0008341101007387 */ /* 0x0009e20000100800 */
[----:B-1----:R-:W-:-:S03]  /*1b070*/  IMAD.MOV.U32 R8, RZ, RZ, R15 ;  /* 0x000000ffff087224 */ /* 0x002fc600078e000f */
[----:B------:R1:W-:Y:S04]  /*1b080*/  STL [R1+0x7f0], R26 ;  /* 0x0007f01a01007387 */ /* 0x0003e80000100800 */
[----:B------:R-:W4:Y:S04]  /*1b090*/  LDL.LU R15, [R1+0x5bc] ;  /* 0x0005bc00010f7983 */ /* 0x000f280000300800 */
[----:B------:R-:W4:Y:S01]  /*1b0a0*/  LDL.LU R29, [R1+0x578] ;  /* 0x00057800011d7983 */ /* 0x000f220000300800 */
[----:B------:R-:W-:Y:S02]  /*1b0b0*/  IMAD.MOV.U32 R9, RZ, RZ, R27 ;  /* 0x000000ffff097224 */ /* 0x000fe400078e001b */
[----:B---3--:R-:W-:-:S03]  /*1b0c0*/  IMAD.X R25, R25, 0x1, R3, P0 ;  /* 0x0000000119197824 */ /* 0x008fc600000e0603 */
[----:B------:R3:W-:Y:S02]  /*1b0d0*/  LDGSTS.E [R5+0x2800], desc[UR8][R8.64], P3 ;  /* 0x0280000008057fae */ /* 0x0007e40009921848 */
[----:B---3--:R-:W-:Y:S01]  /*1b0e0*/  MOV R8, R10 ;  /* 0x0000000a00087202 */ /* 0x008fe20000000f00 */
[----:B------:R-:W-:Y:S01]  /*1b0f0*/  IMAD.MOV.U32 R9, RZ, RZ, R26 ;  /* 0x000000ffff097224 */ /* 0x000fe200078e001a */
[----:B------:R-:W-:-:S04]  /*1b100*/  IADD3 R13, P1, R13, R4, RZ ;  /* 0x000000040d0d7210 */ /* 0x000fc80007f3e0ff */
[----:B------:R3:W-:Y:S01]  /*1b110*/  LDGSTS.E [R5+0x2c00], desc[UR8][R8.64], P3 ;  /* 0x02c0000008057fae */ /* 0x0007e20009921848 */
[----:B------:R-:W-:-:S03]  /*1b120*/  IMAD.X R23, R23, 0x1, R3, P1 ;  /* 0x0000000117177824 */ /* 0x000fc600008e0603 */
[----:B------:R1:W-:Y:S04]  /*1b130*/  STL [R1+0x874], R13 ;  /* 0x0008740d01007387 */ /* 0x0003e80000100800 */
[----:B------:R-:W-:Y:S01]  /*1b140*/  STL [R1+0x830], R25 ;  /* 0x0008301901007387 */ /* 0x000fe20000100800 */
[----:B---3--:R-:W-:Y:S01]  /*1b150*/  IMAD.MOV.U32 R8, RZ, RZ, R17 ;  /* 0x000000ffff087224 */ /* 0x008fe200078e0011 */
[----:B------:R-:W-:Y:S02]  /*1b160*/  MOV R9, R25 ;  /* 0x0000001900097202 */ /* 0x000fe40000000f00 */
[----:B------:R-:W3:Y:S04]  /*1b170*/  LDL.LU R10, [R1+0x5fc] ;  /* 0x0005fc00010a7983 */ /* 0x000ee80000300800 */
[----:B------:R-:W3:Y:S04]  /*1b180*/  LDL.LU R27, [R1+0x5b8] ;  /* 0x0005b800011b7983 */ /* 0x000ee80000300800 */
[----:B------:R1:W-:Y:S02]  /*1b190*/  LDGSTS.E [R5+0x3000], desc[UR8][R8.64], P3 ;  /* 0x0300000008057fae */ /* 0x0003e40009921848 */
[----:B-1----:R-:W-:-:S02]  /*1b1a0*/  IMAD.MOV.U32 R8, RZ, RZ, R13 ;  /* 0x000000ffff087224 */ /* 0x002fc400078e000d */
[----:B------:R-:W-:-:S05]  /*1b1b0*/  IMAD.MOV.U32 R9, RZ, RZ, R23 ;  /* 0x000000ffff097224 */ /* 0x000fca00078e0017 */
[----:B------:R1:W-:Y:S01]  /*1b1c0*/  LDGSTS.E [R5+0x3400], desc[UR8][R8.64], P3 ;  /* 0x0340000008057fae */ /* 0x0003e20009921848 */
[----:B--2---:R-:W-:-:S05]  /*1b1d0*/  IADD3 R6, P0, R6, R4, RZ ;  /* 0x0000000406067210 */ /* 0x004fca0007f1e0ff */
[----:B------:R-:W-:Y:S01]  /*1b1e0*/  STL [R1+0x8b4], R6 ;  /* 0x0008b40601007387 */ /* 0x000fe20000100800 */
[----:B----4-:R-:W-:-:S03]  /*1b1f0*/  IMAD.X R19, R19, 0x1, R3, P0 ;  /* 0x0000000113137824 */ /* 0x010fc600000e0603 */
[----:B------:R2:W-:Y:S04]  /*1b200*/  STL [R1+0x870], R23 ;  /* 0x0008701701007387 */ /* 0x0005e80000100800 */
[----:B------:R-:W4:Y:S04]  /*1b210*/  LDL.LU R17, [R1+0x63c] ;  /* 0x00063c0001117983 */ /* 0x000f280000300800 */
[----:B------:R-:W4:Y:S01]  /*1b220*/  LDL.LU R26, [R1+0x5f8] ;  /* 0x0005f800011a7983 */ /* 0x000f220000300800 */
[----:B------:R-:W-:Y:S01]  /*1b230*/  IADD3 R22, P1, R22, R4, RZ ;  /* 0x0000000416167210 */ /* 0x000fe20007f3e0ff */
[----:B-1----:R-:W-:-:S02]  /*1b240*/  IMAD.MOV.U32 R8, RZ, RZ, R6 ;  /* 0x000000ffff087224 */ /* 0x002fc400078e0006 */
[----:B------:R-:W-:Y:S02]  /*1b250*/  IMAD.MOV.U32 R9, RZ, RZ, R19 ;  /* 0x000000ffff097224 */ /* 0x000fe400078e0013 */
[----:B------:R-:W-:Y:S04]  /*1b260*/  STL [R1+0x8f4], R22 ;  /* 0x0008f41601007387 */ /* 0x000fe80000100800 */
[----:B------:R1:W-:Y:S04]  /*1b270*/  STL [R1+0x8b0], R19 ;  /* 0x0008b01301007387 */ /* 0x0003e80000100800 */
[----:B------:R-:W4:Y:S04]  /*1b280*/  LDL.LU R13, [R1+0x67c] ;  /* 0x00067c00010d7983 */ /* 0x000f280000300800 */
[----:B--2---:R-:W2:Y:S01]  /*1b290*/  LDL.LU R23, [R1+0x638] ;  /* 0x0006380001177983 */ /* 0x004ea20000300800 */
[----:B------:R-:W-:-:S03]  /*1b2a0*/  IADD3.X R24, R24, R3, RZ, P1, !PT ;  /* 0x0000000318187210 */ /* 0x000fc60000ffe4ff */
[----:B------:R1:W-:Y:S02]  /*1b2b0*/  LDGSTS.E [R5+0x3800], desc[UR8][R8.64], P3 ;  /* 0x0380000008057fae */ /* 0x0003e40009921848 */
[----:B-1----:R-:W-:Y:S01]  /*1b2c0*/  MOV R8, R22 ;  /* 0x0000001600087202 */ /* 0x002fe20000000f00 */
[----:B------:R-:W-:-:S05]  /*1b2d0*/  IMAD.MOV.U32 R9, RZ, RZ, R24 ;  /* 0x000000ffff097224 */ /* 0x000fca00078e0018 */
[----:B------:R1:W-:Y:S01]  /*1b2e0*/  LDGSTS.E [R5+0x3c00], desc[UR8][R8.64], P3 ;  /* 0x03c0000008057fae */ /* 0x0003e20009921848 */
[-C--:B------:R-:W-:Y:S02]  /*1b2f0*/  IADD3 R18, P0, R18, R4.reuse, RZ ;  /* 0x0000000412127210 */ /* 0x080fe40007f1e0ff */
[----:B------:R-:W-:-:S03]  /*1b300*/  IADD3 R16, P1, R16, R4, RZ ;  /* 0x0000000410107210 */ /* 0x000fc60007f3e0ff */
[----:B------:R-:W-:Y:S04]  /*1b310*/  STL [R1+0x53c], R18 ;  /* 0x00053c1201007387 */ /* 0x000fe80000100800 */
[----:B------:R1:W-:Y:S04]  /*1b320*/  STL [R1+0x8f0], R24 ;  /* 0x0008f01801007387 */ /* 0x0003e80000100800 */
[----:B------:R-:W2:Y:S04]  /*1b330*/  LDL.LU R19, [R1+0x6bc] ;  /* 0x0006bc0001137983 */ /* 0x000ea80000300800 */
[----:B------:R-:W2:Y:S01]  /*1b340*/  LDL.LU R22, [R1+0x678] ;  /* 0x0006780001167983 */ /* 0x000ea20000300800 */
[----:B------:R-:W-:-:S03]  /*1b350*/  IMAD.X R30, R30, 0x1, R3, P0 ;  /* 0x000000011e1e7824 */ /* 0x000fc600000e0603 */
[----:B------:R3:W-:Y:S04]  /*1b360*/  STL [R1+0x57c], R16 ;  /* 0x00057c1001007387 */ /* 0x0007e80000100800 */
[----:B------:R-:W-:Y:S04]  /*1b370*/  STL [R1+0x538], R30 ;  /* 0x0005381e01007387 */ /* 0x000fe80000100800 */
[----:B------:R-:W2:Y:S04]  /*1b380*/  LDL.LU R25, [R1+0x6b8] ;  /* 0x0006b80001197983 */ /* 0x000ea80000300800 */
[----:B-1----:R-:W2:Y:S01]  /*1b390*/  LDL.LU R24, [R1+0x6fc] ;  /* 0x0006fc0001187983 */ /* 0x002ea20000300800 */
[----:B------:R-:W-:-:S03]  /*1b3a0*/  MOV R8, R18 ;  /* 0x0000001200087202 */ /* 0x000fc60000000f00 */
[----:B------:R-:W2:Y:S01]  /*1b3b0*/  LDL.LU R18, [R1+0x73c] ;  /* 0x00073c0001127983 */ /* 0x000ea20000300800 */
[----:B------:R-:W-:Y:S01]  /*1b3c0*/  IADD3 R15, P0, R15, R4, RZ ;  /* 0x000000040f0f7210 */ /* 0x000fe20007f1e0ff */
[----:B------:R-:W-:-:S04]  /*1b3d0*/  IMAD.X R29, R29, 0x1, R3, P1 ;  /* 0x000000011d1d7824 */ /* 0x000fc800008e0603 */
[----:B------:R-:W-:Y:S04]  /*1b3e0*/  STL [R1+0x5bc], R15 ;  /* 0x0005bc0f01007387 */ /* 0x000fe80000100800 */
[----:B------:R-:W-:Y:S04]  /*1b3f0*/  STL [R1+0x578], R29 ;  /* 0x0005781d01007387 */ /* 0x000fe80000100800 */
[----:B------:R-:W2:Y:S01]  /*1b400*/  LDL.LU R5, [R1+0x6f8] ;  /* 0x0006f80001057983 */ /* 0x000ea20000300800 */
[----:B------:R-:W-:Y:S01]  /*1b410*/  LOP3.LUT R6, R28, 0x10, RZ, 0x3c, !PT ;  /* 0x000000101c067812 */ /* 0x000fe200078e3cff */
[----:B------:R-:W-:-:S04]  /*1b420*/  IMAD.MOV.U32 R9, RZ, RZ, R30 ;  /* 0x000000ffff097224 */ /* 0x000fc800078e001e */
[----:B------:R-:W-:-:S05]  /*1b430*/  VIADD R6, R6, UR7 ;  /* 0x0000000706067c36 */ /* 0x000fca0008000000 */
[----:B------:R1:W-:Y:S02]  /*1b440*/  LDGSTS.E [R6+0x80], desc[UR8][R8.64], P3 ;  /* 0x0008000008067fae */ /* 0x0003e40009921848 */
[----:B-1----:R-:W-:Y:S01]  /*1b450*/  IMAD.MOV.U32 R8, RZ, RZ, R16 ;  /* 0x000000ffff087224 */ /* 0x002fe200078e0010 */
[----:B------:R-:W-:Y:S02]  /*1b460*/  MOV R9, R29 ;  /* 0x0000001d00097202 */ /* 0x000fe40000000f00 */
[----:B---3--:R-:W-:-:S03]  /*1b470*/  IADD3 R10, P1, R10, R4, RZ ;  /* 0x000000040a0a7210 */ /* 0x008fc60007f3e0ff */
[----:B------:R1:W-:Y:S01]  /*1b480*/  LDGSTS.E [R6+0x480], desc[UR8][R8.64], P3 ;  /* 0x0048000008067fae */ /* 0x0003e20009921848 */
[----:B------:R-:W-:-:S03]  /*1b490*/  IMAD.X R27, R27, 0x1, R3, P0 ;  /* 0x000000011b1b7824 */ /* 0x000fc600000e0603 */
[----:B------:R-:W-:Y:S04]  /*1b4a0*/  STL [R1+0x5fc], R10 ;  /* 0x0005fc0a01007387 */ /* 0x000fe80000100800 */
[----:B------:R3:W-:Y:S04]  /*1b4b0*/  STL [R1+0x5b8], R27 ;  /* 0x0005b81b01007387 */ /* 0x0007e80000100800 */
[----:B------:R-:W2:Y:S01]  /*1b4c0*/  LDL.LU R16, [R1+0x77c] ;  /* 0x00077c0001107983 */ /* 0x000ea20000300800 */
[----:B-1----:R-:W-:Y:S02]  /*1b4d0*/  IMAD.MOV.U32 R8, RZ, RZ, R15 ;  /* 0x000000ffff087224 */ /* 0x002fe400078e000f */
[----:B------:R-:W-:-:S02]  /*1b4e0*/  IMAD.MOV.U32 R9, RZ, RZ, R27 ;  /* 0x000000ffff097224 */ /* 0x000fc400078e001b */
[----:B---3--:R-:W3:Y:S04]  /*1b4f0*/  LDL.LU R27, [R1+0x738] ;  /* 0x00073800011b7983 */ /* 0x008ee80000300800 */
[----:B------:R1:W-:Y:S02]  /*1b500*/  LDGSTS.E [R6+0x880], desc[UR8][R8.64], P3 ;  /* 0x0088000008067fae */ /* 0x0003e40009921848 */
[----:B-1----:R-:W-:Y:S01]  /*1b510*/  IMAD.MOV.U32 R8, RZ, RZ, R10 ;  /* 0x000000ffff087224 */ /* 0x002fe200078e000a */
[----:B----4-:R-:W-:Y:S01]  /*1b520*/  IADD3 R17, P0, R17, R4, RZ ;  /* 0x0000000411117210 */ /* 0x010fe20007f1e0ff */
[----:B------:R-:W-:-:S04]  /*1b530*/  IMAD.X R26, R26, 0x1, R3, P1 ;  /* 0x000000011a1a7824 */ /* 0x000fc800008e0603 */
[----:B------:R-:W-:Y:S01]  /*1b540*/  STL [R1+0x63c], R17 ;  /* 0x00063c1101007387 */ /* 0x000fe20000100800 */
[----:B------:R-:W-:-:S03]  /*1b550*/  IMAD.MOV.U32 R9, RZ, RZ, R26 ;  /* 0x000000ffff097224 */ /* 0x000fc600078e001a */
[----:B------:R1:W-:Y:S04]  /*1b560*/  STL [R1+0x5f8], R26 ;  /* 0x0005f81a01007387 */ /* 0x0003e80000100800 */
[----:B------:R-:W4:Y:S04]  /*1b570*/  LDL.LU R15, [R1+0x7bc] ;  /* 0x0007bc00010f7983 */ /* 0x000f280000300800 */
[----:B------:R-:W4:Y:S01]  /*1b580*/  LDL.LU R29, [R1+0x778] ;  /* 0x00077800011d7983 */ /* 0x000f220000300800 */
[----:B------:R-:W-:-:S03]  /*1b590*/  IADD3 R13, P1, R13, R4, RZ ;  /* 0x000000040d0d7210 */ /* 0x000fc60007f3e0ff */
[----:B------:R1:W-:Y:S01]  /*1b5a0*/  LDGSTS.E [R6+0xc80], desc[UR8][R8.64], P3 ;  /* 0x00c8000008067fae */ /* 0x0003e20009921848 */
[----:B--2---:R-:W-:-:S03]  /*1b5b0*/  IADD3.X R23, R23, R3, RZ, P0, !PT ;  /* 0x0000000317177210 */ /* 0x004fc600007fe4ff */
[----:B------:R-:W-:Y:S04]  /*1b5c0*/  STL [R1+0x67c], R13 ;  /* 0x00067c0d01007387 */ /* 0x000fe80000100800 */
[----:B------:R-:W-:Y:S04]  /*1b5d0*/  STL [R1+0x638], R23 ;  /* 0x0006381701007387 */ /* 0x000fe80000100800 */
[----:B------:R-:W2:Y:S01]  /*1b5e0*/  LDL.LU R10, [R1+0x7fc] ;  /* 0x0007fc00010a7983 */ /* 0x000ea20000300800 */
[----:B-1----:R-:W-:Y:S01]  /*1b5f0*/  MOV R8, R17 ;  /* 0x0000001100087202 */ /* 0x002fe20000000f00 */
[----:B------:R-:W-:-:S02]  /*1b600*/  IMAD.MOV.U32 R9, RZ, RZ, R23 ;  /* 0x000000ffff097224 */ /* 0x000fc400078e0017 */
[----:B------:R-:W2:Y:S04]  /*1b610*/  LDL.LU R26, [R1+0x7b8] ;  /* 0x0007b800011a7983 */ /* 0x000ea80000300800 */
[----:B------:R1:W-:Y:S02]  /*1b620*/  LDGSTS.E [R6+0x1080], desc[UR8][R8.64], P3 ;  /* 0x0108000008067fae */ /* 0x0003e40009921848 */
[----:B-1----:R-:W-:Y:S01]  /*1b630*/  IMAD.MOV.U32 R8, RZ, RZ, R13 ;  /* 0x000000ffff087224 */ /* 0x002fe200078e000d */
[----:B------:R-:W-:Y:S01]  /*1b640*/  IADD3 R19, P0, R19, R4, RZ ;  /* 0x0000000413137210 */ /* 0x000fe20007f1e0ff */
[----:B------:R-:W-:-:S04]  /*1b650*/  IMAD.X R22, R22, 0x1, R3, P1 ;  /* 0x0000000116167824 */ /* 0x000fc800008e0603 */
[----:B------:R-:W-:Y:S04]  /*1b660*/  STL [R1+0x6bc], R19 ;  /* 0x0006bc1301007387 */ /* 0x000fe80000100800 */
[----:B------:R1:W-:Y:S01]  /*1b670*/  STL [R1+0x678], R22 ;  /* 0x0006781601007387 */ /* 0x0003e20000100800 */
[----:B------:R-:W-:-:S03]  /*1b680*/  MOV R9, R22 ;  /* 0x0000001600097202 */ /* 0x000fc60000000f00 */
[----:B------:R-:W2:Y:S01]  /*1b690*/  LDL.LU R17, [R1+0x83c] ;  /* 0x00083c0001117983 */ /* 0x000ea20000300800 */
[----:B------:R-:W-:-:S03]  /*1b6a0*/  IMAD.X R25, R25, 0x1, R3, P0 ;  /* 0x0000000119197824 */ /* 0x000fc600000e0603 */
[----:B------:R1:W-:Y:S01]  /*1b6b0*/  LDGSTS.E [R6+0x1480], desc[UR8][R8.64], P3 ;  /* 0x0148000008067fae */ /* 0x0003e20009921848 */
[----:B------:R-:W-:-:S03]  /*1b6c0*/  IADD3 R24, P1, R24, R4, RZ ;  /* 0x0000000418187210 */ /* 0x000fc60007f3e0ff */
[----:B-1----:R-:W2:Y:S04]  /*1b6d0*/  LDL.LU R22, [R1+0x7f8] ;  /* 0x0007f80001167983 */ /* 0x002ea80000300800 */
[----:B------:R-:W-:Y:S04]  /*1b6e0*/  STL [R1+0x6fc], R24 ;  /* 0x0006fc1801007387 */ /* 0x000fe80000100800 */
[----:B------:R1:W-:Y:S04]  /*1b6f0*/  STL [R1+0x6b8], R25 ;  /* 0x0006b81901007387 */ /* 0x0003e80000100800 */
[----:B------:R-:W2:Y:S01]  /*1b700*/  LDL.LU R23, [R1+0x838] ;  /* 0x0008380001177983 */ /* 0x000ea20000300800 */
[----:B------:R-:W-:-:S03]  /*1b710*/  IADD3 R18, P0, R18, R4, RZ ;  /* 0x0000000412127210 */ /* 0x000fc60007f1e0ff */
[----:B------:R-:W2:Y:S01]  /*1b720*/  LDL.LU R13, [R1+0x87c] ;  /* 0x00087c00010d7983 */ /* 0x000ea20000300800 */
[----:B------:R-:W-:-:S03]  /*1b730*/  IMAD.MOV.U32 R9, RZ, RZ, R25 ;  /* 0x000000ffff097224 */ /* 0x000fc600078e0019 */
[----:B-1----:R-:W2:Y:S01]  /*1b740*/  LDL.LU R25, [R1+0x878] ;  /* 0x0008780001197983 */ /* 0x002ea20000300800 */
[----:B------:R-:W-:-:S03]  /*1b750*/  IMAD.X R5, R5, 0x1, R3, P1 ;  /* 0x0000000105057824 */ /* 0x000fc600008e0603 */
[----:B------:R-:W-:Y:S01]  /*1b760*/  STL [R1+0x73c], R18 ;  /* 0x00073c1201007387 */ /* 0x000fe20000100800 */
[----:B------:R-:W-:-:S03]  /*1b770*/  IMAD.MOV.U32 R8, RZ, RZ, R19 ;  /* 0x000000ffff087224 */ /* 0x000fc600078e0013 */
[----:B------:R1:W-:Y:S04]  /*1b780*/  STL [R1+0x6f8], R5 ;  /* 0x0006f80501007387 */ /* 0x0003e80000100800 */
[----:B------:R-:W2:Y:S04]  /*1b790*/  LDL.LU R19, [R1+0x8bc] ;  /* 0x0008bc0001137983 */ /* 0x000ea80000300800 */
[----:B------:R1:W-:Y:S02]  /*1b7a0*/  LDGSTS.E [R6+0x1880], desc[UR8][R8.64], P3 ;  /* 0x0188000008067fae */ /* 0x0003e40009921848 */
[----:B-1----:R-:W-:-:S02]  /*1b7b0*/  IMAD.MOV.U32 R8, RZ, RZ, R24 ;  /* 0x000000ffff087224 */ /* 0x002fc400078e0018 */
[----:B------:R-:W-:Y:S01]  /*1b7c0*/  IMAD.MOV.U32 R9, RZ, RZ, R5 ;  /* 0x000000ffff097224 */ /* 0x000fe200078e0005 */
[----:B------:R-:W2:Y:S04]  /*1b7d0*/  LDL.LU R24, [R1+0x8b8] ;  /* 0x0008b80001187983 */ /* 0x000ea80000300800 */
[----:B------:R1:W-:Y:S01]  /*1b7e0*/  LDGSTS.E [R6+0x1c80], desc[UR8][R8.64], P3 ;  /* 0x01c8000008067fae */ /* 0x0003e20009921848 */
[----:B------:R-:W-:Y:S02]  /*1b7f0*/  IADD3 R16, P1, R16, R4, RZ ;  /* 0x0000000410107210 */ /* 0x000fe40007f3e0ff */
[----:B---3--:R-:W-:-:S03]  /*1b800*/  IADD3.X R27, R27, R3, RZ, P0, !PT ;  /* 0x000000031b1b7210 */ /* 0x008fc600007fe4ff */
[----:B------:R-:W-:Y:S01]  /*1b810*/  STL [R1+0x77c], R16 ;  /* 0x00077c1001007387 */ /* 0x000fe20000100800 */
[----:B-1----:R-:W-:-:S03]  /*1b820*/  MOV R8, R18 ;  /* 0x0000001200087202 */ /* 0x002fc60000000f00 */
[----:B------:R1:W-:Y:S01]  /*1b830*/  STL [R1+0x738], R27 ;  /* 0x0007381b01007387 */ /* 0x0003e20000100800 */
[----:B------:R-:W-:-:S03]  /*1b840*/  IMAD.MOV.U32 R9, RZ, RZ, R27 ;  /* 0x000000ffff097224 */ /* 0x000fc600078e001b */
[----:B------:R-:W3:Y:S04]  /*1b850*/  LDL.LU R5, [R1+0x8fc] ;  /* 0x0008fc0001057983 */ /* 0x000ee80000300800 */
[----:B------:R-:W3:Y:S04]  /*1b860*/  LDL.LU R18, [R1+0x8f8] ;  /* 0x0008f80001127983 */ /* 0x000ee80000300800 */
[----:B------:R1:W-:Y:S02]  /*1b870*/  LDGSTS.E [R6+0x2080], desc[UR8][R8.64], P3 ;  /* 0x0208000008067fae */ /* 0x0003e40009921848 */
[----:B-1----:R-:W-:Y:S01]  /*1b880*/  IMAD.MOV.U32 R8, RZ, RZ, R16 ;  /* 0x000000ffff087224 */ /* 0x002fe200078e0010 */
[----:B----4-:R-:W-:Y:S01]  /*1b890*/  IADD3 R15, P0, R15, R4, RZ ;  /* 0x000000040f0f7210 */ /* 0x010fe20007f1e0ff */
[----:B------:R-:W-:-:S04]  /*1b8a0*/  IMAD.X R29, R29, 0x1, R3, P1 ;  /* 0x000000011d1d7824 */ /* 0x000fc800008e0603 */
[----:B------:R-:W-:Y:S04]  /*1b8b0*/  STL [R1+0x7bc], R15 ;  /* 0x0007bc0f01007387 */ /* 0x000fe80000100800 */
[----:B------:R1:W-:Y:S01]  /*1b8c0*/  STL [R1+0x778], R29 ;  /* 0x0007781d01007387 */ /* 0x0003e20000100800 */
[----:B------:R-:W-:-:S03]  /*1b8d0*/  MOV R9, R29 ;  /* 0x0000001d00097202 */ /* 0x000fc60000000f00 */
[----:B------:R-:W4:Y:S04]  /*1b8e0*/  LDL.LU R27, [R1+0x544] ;  /* 0x00054400011b7983 */ /* 0x000f280000300800 */
[----:B------:R1:W-:Y:S01]  /*1b8f0*/  LDGSTS.E [R6+0x2480], desc[UR8][R8.64], P3 ;  /* 0x0248000008067fae */ /* 0x0003e20009921848 */
[----:B--2---:R-:W-:-:S03]  /*1b900*/  IADD3 R10, P1, R10, R4, RZ ;  /* 0x000000040a0a7210 */ /* 0x004fc60007f3e0ff */
[----:B-1----:R-:W2:Y:S01]  /*1b910*/  LDL.LU R29, [R1+0x540] ;  /* 0x00054000011d7983 */ /* 0x002ea20000300800 */
[----:B------:R-:W-:-:S03]  /*1b920*/  IMAD.X R26, R26, 0x1, R3, P0 ;  /* 0x000000011a1a7824 */ /* 0x000fc600000e0603 */
[----:B------:R-:W-:Y:S04]  /*1b930*/  STL [R1+0x7fc], R10 ;  /* 0x0007fc0a01007387 */ /* 0x000fe80000100800 */
[----:B------:R-:W-:Y:S01]  /*1b940*/  STL [R1+0x7b8], R26 ;  /* 0x0007b81a01007387 */ /* 0x000fe20000100800 */
[----:B------:R-:W-:Y:S02]  /*1b950*/  IMAD.MOV.U32 R8, RZ, RZ, R15 ;  /* 0x000000ffff087224 */ /* 0x000fe400078e000f */
[----:B------:R-:W-:Y:S01]  /*1b960*/  IMAD.MOV.U32 R9, RZ, RZ, R26 ;  /* 0x000000ffff097224 */ /* 0x000fe200078e001a */
[----:B------:R-:W2:Y:S04]  /*1b970*/  LDL.LU R16, [R1+0x584] ;  /* 0x0005840001107983 */ /* 0x000ea80000300800 */
[----:B------:R-:W2:Y:S04]  /*1b980*/  LDL.LU R15, [R1+0x5c4] ;  /* 0x0005c400010f7983 */ /* 0x000ea80000300800 */
[----:B------:R1:W-:Y:S02]  /*1b990*/  LDGSTS.E [R6+0x2880], desc[UR8][R8.64], P3 ;  /* 0x0288000008067fae */ /* 0x0003e40009921848 */
[----:B-1----:R-:W-:Y:S01]  /*1b9a0*/  IMAD.MOV.U32 R8, RZ, RZ, R10 ;  /* 0x000000ffff087224 */ /* 0x002fe200078e000a */
[----:B------:R-:W-:Y:S01]  /*1b9b0*/  IADD3 R17, P0, R17, R4, RZ ;  /* 0x0000000411117210 */ /* 0x000fe20007f1e0ff */
[----:B------:R-:W-:-:S04]  /*1b9c0*/  IMAD.X R22, R22, 0x1, R3, P1 ;  /* 0x0000000116167824 */ /* 0x000fc800008e0603 */
[----:B------:R-:W-:Y:S01]  /*1b9d0*/  STL [R1+0x83c], R17 ;  /* 0x00083c1101007387 */ /* 0x000fe20000100800 */
[----:B------:R-:W-:-:S03]  /*1b9e0*/  IMAD.MOV.U32 R9, RZ, RZ, R22 ;  /* 0x000000ffff097224 */ /* 0x000fc600078e0016 */
[----:B------:R1:W-:Y:S04]  /*1b9f0*/  STL [R1+0x7f8], R22 ;  /* 0x0007f81601007387 */ /* 0x0003e80000100800 */
[----:B------:R1:W-:Y:S01]  /*1ba00*/  LDGSTS.E [R6+0x2c80], desc[UR8][R8.64], P3 ;  /* 0x02c8000008067fae */ /* 0x0003e20009921848 */
[----:B------:R-:W-:-:S03]  /*1ba10*/  IADD3.X R23, R23, R3, RZ, P0, !PT ;  /* 0x0000000317177210 */ /* 0x000fc600007fe4ff */
[----:B-1----:R-:W2:Y:S01]  /*1ba20*/  LDL.LU R22, [R1+0x580] ;  /* 0x0005800001167983 */ /* 0x002ea20000300800 */
[----:B------:R-:W-:-:S05]  /*1ba30*/  IADD3 R13, P1, R13, R4, RZ ;  /* 0x000000040d0d7210 */ /* 0x000fca0007f3e0ff */
[----:B------:R-:W-:Y:S01]  /*1ba40*/  STL [R1+0x87c], R13 ;  /* 0x00087c0d01007387 */ /* 0x000fe20000100800 */
[----:B------:R-:W-:-:S03]  /*1ba50*/  IMAD.MOV.U32 R9, RZ, RZ, R23 ;  /* 0x000000ffff097224 */ /* 0x000fc600078e0017 */
[----:B------:R1:W-:Y:S04]  /*1ba60*/  STL [R1+0x838], R23 ;  /* 0x0008381701007387 */ /* 0x0003e80000100800 */
[----:B------:R-:W2:Y:S01]  /*1ba70*/  LDL.LU R10, [R1+0x604] ;  /* 0x00060400010a7983 */ /* 0x000ea20000300800 */
[----:B------:R-:W-:Y:S01]  /*1ba80*/  IMAD.X R25, R25, 0x1, R3, P1 ;  /* 0x0000000119197824 */ /* 0x000fe200008e0603 */
[----:B------:R-:W-:Y:S02]  /*1ba90*/  IADD3 R19, P0, R19, R4, RZ ;  /* 0x0000000413137210 */ /* 0x000fe40007f1e0ff */
[----:B-1----:R-:W2:Y:S01]  /*1baa0*/  LDL.LU R23, [R1+0x5c0] ;  /* 0x0005c00001177983 */ /* 0x002ea20000300800 */
[----:B------:R-:W-:-:S03]  /*1bab0*/  MOV R8, R17 ;  /* 0x0000001100087202 */ /* 0x000fc60000000f00 */
[----:B------:R-:W-:Y:S04]  /*1bac0*/  STL [R1+0x8bc], R19 ;  /* 0x0008bc1301007387 */ /* 0x000fe80000100800 */
[----:B------:R1:W-:Y:S04]  /*1bad0*/  STL [R1+0x878], R25 ;  /* 0x0008781901007387 */ /* 0x0003e80000100800 */
[----:B------:R-:W2:Y:S04]  /*1bae0*/  LDL.LU R17, [R1+0x644] ;  /* 0x0006440001117983 */ /* 0x000ea80000300800 */
[----:B------:R-:W2:Y:S01]  /*1baf0*/  LDL.LU R26, [R1+0x600] ;  /* 0x00060000011a7983 */ /* 0x000ea20000300800 */
[----:B------:R-:W-:-:S03]  /*1bb00*/  IMAD.X R24, R24, 0x1, R3, P0 ;  /* 0x0000000118187824 */ /* 0x000fc600000e0603 */
[----:B------:R1:W-:Y:S02]  /*1bb10*/  LDGSTS.E [R6+0x3080], desc[UR8][R8.64], P3 ;  /* 0x0308000008067fae */ /* 0x0003e40009921848 */
[----:B-1----:R-:W-:Y:S01]  /*1bb20*/  IMAD.MOV.U32 R8, RZ, RZ, R13 ;  /* 0x000000ffff087224 */ /* 0x002fe200078e000d */
[----:B------:R-:W-:-:S05]  /*1bb30*/  MOV R9, R25 ;  /* 0x0000001900097202 */ /* 0x000fca0000000f00 */
[----:B------:R1:W-:Y:S01]  /*1bb40*/  LDGSTS.E [R6+0x3480], desc[UR8][R8.64], P3 ;  /* 0x0348000008067fae */ /* 0x0003e20009921848 */
[----:B---3--:R-:W-:-:S05]  /*1bb50*/  IADD3 R5, P1, R5, R4, RZ ;  /* 0x0000000405057210 */ /* 0x008fca0007f3e0ff */
[----:B------:R3:W-:Y:S01]  /*1bb60*/  STL [R1+0x8fc], R5 ;  /* 0x0008fc0501007387 */ /* 0x0007e20000100800 */
[----:B-1----:R-:W-:Y:S02]  /*1bb70*/  IMAD.MOV.U32 R8, RZ, RZ, R19 ;  /* 0x000000ffff087224 */ /* 0x002fe400078e0013 */
[----:B------:R-:W-:Y:S01]  /*1bb80*/  IMAD.MOV.U32 R9, RZ, RZ, R24 ;  /* 0x000000ffff097224 */ /* 0x000fe200078e0018 */
[----:B------:R1:W-:Y:S01]  /*1bb90*/  STL [R1+0x8b8], R24 ;  /* 0x0008b81801007387 */ /* 0x0003e20000100800 */
[----:B------:R-:W-:-:S03]  /*1bba0*/  IMAD.X R18, R18, 0x1, R3, P1 ;  /* 0x0000000112127824 */ /* 0x000fc600008e0603 */
[----:B------:R-:W2:Y:S04]  /*1bbb0*/  LDL.LU R13, [R1+0x684] ;  /* 0x00068400010d7983 */ /* 0x000ea80000300800 */
[----:B------:R-:W2:Y:S04]  /*1bbc0*/  LDL.LU R25, [R1+0x640] ;  /* 0x0006400001197983 */ /* 0x000ea80000300800 */
[----:B------:R3:W-:Y:S02]  /*1bbd0*/  LDGSTS.E [R6+0x3880], desc[UR8][R8.64], P3 ;  /* 0x0388000008067fae */ /* 0x0007e40009921848 */
[----:B---3--:R-:W-:-:S02]  /*1bbe0*/  IMAD.MOV.U32 R8, RZ, RZ, R5 ;  /* 0x000000ffff087224 */ /* 0x008fc400078e0005 */
[----:B------:R-:W-:Y:S02]  /*1bbf0*/  IMAD.MOV.U32 R9, RZ, RZ, R18 ;  /* 0x000000ffff097224 */ /* 0x000fe400078e0012 */
[----:B------:R-:W-:-:S03]  /*1bc00*/  VIADD R5, R11, UR7 ;  /* 0x000000070b057c36 */ /* 0x000fc60008000000 */
[----:B------:R3:W-:Y:S01]  /*1bc10*/  LDGSTS.E [R6+0x3c80], desc[UR8][R8.64], P3 ;  /* 0x03c8000008067fae */ /* 0x0007e20009921848 */
[----:B----4-:R-:W-:-:S05]  /*1bc20*/  IADD3 R27, P0, R27, R4, RZ ;  /* 0x000000041b1b7210 */ /* 0x010fca0007f1e0ff */
[----:B------:R-:W-:Y:S01]  /*1bc30*/  STL [R1+0x544], R27 ;  /* 0x0005441b01007387 */ /* 0x000fe20000100800 */
[----:B--2---:R-:W-:-:S03]  /*1bc40*/  IADD3.X R29, R29, R3, RZ, P0, !PT ;  /* 0x000000031d1d7210 */ /* 0x004fc600007fe4ff */
[----:B------:R2:W-:Y:S04]  /*1bc50*/  STL [R1+0x8f8], R18 ;  /* 0x0008f81201007387 */ /* 0x0005e80000100800 */
[----:B-1----:R-:W4:Y:S04]  /*1bc60*/  LDL.LU R24, [R1+0x6c4] ;  /* 0x0006c40001187983 */ /* 0x002f280000300800 */
[----:B------:R-:W4:Y:S01]  /*1bc70*/  LDL.LU R19, [R1+0x680] ;  /* 0x0006800001137983 */ /* 0x000f220000300800 */
[----:B------:R-:W-:Y:S01]  /*1bc80*/  IADD3 R16, P1, R16, R4, RZ ;  /* 0x0000000410107210 */ /* 0x000fe20007f3e0ff */
[----:B---3--:R-:W-:-:S02]  /*1bc90*/  IMAD.MOV.U32 R8, RZ, RZ, R27 ;  /* 0x000000ffff087224 */ /* 0x008fc400078e001b */
[----:B------:R-:W-:Y:S02]  /*1bca0*/  IMAD.MOV.U32 R9, RZ, RZ, R29 ;  /* 0x000000ffff097224 */ /* 0x000fe400078e001d */
[----:B------:R-:W-:Y:S01]  /*1bcb0*/  STL [R1+0x584], R16 ;  /* 0x0005841001007387 */ /* 0x000fe20000100800 */
[----:B------:R-:W-:-:S03]  /*1bcc0*/  IADD3 R15, P0, R15, R4, RZ ;  /* 0x000000040f0f7210 */ /* 0x000fc60007f1e0ff */
[----:B------:R-:W-:Y:S04]  /*1bcd0*/  STL [R1+0x540], R29 ;  /* 0x0005401d01007387 */ /* 0x000fe80000100800 */
[----:B--2---:R-:W2:Y:S04]  /*1bce0*/  LDL.LU R18, [R1+0x704] ;  /* 0x0007040001127983 */ /* 0x004ea80000300800 */
[----:B------:R-:W3:Y:S04]  /*1bcf0*/  LDL.LU R6, [R1+0x6c0] ;  /* 0x0006c00001067983 */ /* 0x000ee80000300800 */
[----:B------:R1:W-:Y:S04]  /*1bd00*/  LDGSTS.E [R5+0x100], desc[UR8][R8.64], P3 ;  /* 0x0010000008057fae */ /* 0x0003e80009921848 */
[----:B------:R-:W-:Y:S01]  /*1bd10*/  STL [R1+0x5c4], R15 ;  /* 0x0005c40f01007387 */ /* 0x000fe20000100800 */
[----:B-1----:R-:W-:-:S02]  /*1bd20*/  MOV R8, R16 ;  /* 0x0000001000087202 */ /* 0x002fc40000000f00 */
[----:B------:R-:W-:-:S05]  /*1bd30*/  IADD3.X R22, R22, R3, RZ, P1, !PT ;  /* 0x0000000316167210 */ /* 0x000fca0000ffe4ff */
[----:B------:R-:W-:Y:S01]  /*1bd40*/  IMAD.MOV.U32 R9, RZ, RZ, R22 ;  /* 0x000000ffff097224 */ /* 0x000fe200078e0016 */
[----:B------:R1:W-:Y:S04]  /*1bd50*/  STL [R1+0x580], R22 ;  /* 0x0005801601007387 */ /* 0x0003e80000100800 */
[----:B------:R-:W3:Y:S01]  /*1bd60*/  LDL.LU R11, [R1+0x744] ;  /* 0x00074400010b7983 */ /* 0x000ee20000300800 */
[----:B------:R-:W-:-:S03]  /*1bd70*/  IADD3 R10, P1, R10, R4, RZ ;  /* 0x000000040a0a7210 */ /* 0x000fc60007f3e0ff */
[----:B------:R1:W-:Y:S04]  /*1bd80*/  LDGSTS.E [R5+0x500], desc[UR8][R8.64], P3 ;  /* 0x0050000008057fae */ /* 0x0003e80009921848 */
[----:B-1----:R-:W3:Y:S01]  /*1bd90*/  LDL.LU R22, [R1+0x700] ;  /* 0x0007000001167983 */ /* 0x002ee20000300800 */
[----:B------:R-:W-:-:S03]  /*1bda0*/  IMAD.X R23, R23, 0x1, R3, P0 ;  /* 0x0000000117177824 */ /* 0x000fc600000e0603 */
[----:B------:R-:W-:Y:S04]  /*1bdb0*/  STL [R1+0x604], R10 ;  /* 0x0006040a01007387 */ /* 0x000fe80000100800 */
[----:B------:R1:W-:Y:S01]  /*1bdc0*/  STL [R1+0x5c0], R23 ;  /* 0x0005c01701007387 */ /* 0x0003e20000100800 */
[----:B------:R-:W-:-:S03]  /*1bdd0*/  MOV R9, R23 ;  /* 0x0000001700097202 */ /* 0x000fc60000000f00 */
[----:B------:R-:W3:Y:S01]  /*1bde0*/  LDL.LU R16, [R1+0x784] ;  /* 0x0007840001107983 */ /* 0x000ee20000300800 */
[----:B------:R-:W-:-:S03]  /*1bdf0*/  IADD3 R17, P0, R17, R4, RZ ;  /* 0x0000000411117210 */ /* 0x000fc60007f1e0ff */
[----:B-1----:R-:W3:Y:S01]  /*1be00*/  LDL.LU R23, [R1+0x740] ;  /* 0x0007400001177983 */ /* 0x002ee20000300800 */
[----:B------:R-:W-:Y:S02]  /*1be10*/  IMAD.X R26, R26, 0x1, R3, P1 ;  /* 0x000000011a1a7824 */ /* 0x000fe400008e0603 */
[----:B------:R-:W-:Y:S01]  /*1be20*/  IMAD.MOV.U32 R8, RZ, RZ, R15 ;  /* 0x000000ffff087224 */ /* 0x000fe200078e000f */
[----:B------:R-:W-:Y:S04]  /*1be30*/  STL [R1+0x644], R17 ;  /* 0x0006441101007387 */ /* 0x000fe80000100800 */
[----:B------:R1:W-:Y:S04]  /*1be40*/  STL [R1+0x600], R26 ;  /* 0x0006001a01007387 */ /* 0x0003e80000100800 */
[----:B------:R-:W3:Y:S04]  /*1be50*/  LDL.LU R15, [R1+0x7c4] ;  /* 0x0007c400010f7983 */ /* 0x000ee80000300800 */
[----:B------:R-:W3:Y:S04]  /*1be60*/  LDL.LU R27, [R1+0x780] ;  /* 0x00078000011b7983 */ /* 0x000ee80000300800 */
[----:B------:R1:W-:Y:S02]  /*1be70*/  LDGSTS.E [R5+0x900], desc[UR8][R8.64], P3 ;  /* 0x0090000008057fae */ /* 0x0003e40009921848 */
[----:B-1----:R-:W-:-:S02]  /*1be80*/  IMAD.MOV.U32 R8, RZ, RZ, R10 ;  /* 0x000000ffff087224 */ /* 0x002fc400078e000a */
[----:B------:R-:W-:-:S05]  /*1be90*/  IMAD.MOV.U32 R9, RZ, RZ, R26 ;  /* 0x000000ffff097224 */ /* 0x000fca00078e001a */
[----:B------:R1:W-:Y:S01]  /*1bea0*/  LDGSTS.E [R5+0xd00], desc[UR8][R8.64], P3 ;  /* 0x00d0000008057fae */ /* 0x0003e20009921848 */
[----:B------:R-:W-:Y:S01]  /*1beb0*/  IADD3 R13, P1, R13, R4, RZ ;  /* 0x000000040d0d7210 */ /* 0x000fe20007f3e0ff */
[----:B------:R-:W-:-:S04]  /*1bec0*/  IMAD.X R25, R25, 0x1, R3, P0 ;  /* 0x0000000119197824 */ /* 0x000fc800000e0603 */
[----:B------:R-:W-:Y:S04]  /*1bed0*/  STL [R1+0x684], R13 ;  /* 0x0006840d01007387 */ /* 0x000fe80000100800 */
[----:B------:R4:W-:Y:S01]  /*1bee0*/  STL [R1+0x640], R25 ;  /* 0x0006401901007387 */ /* 0x0009e20000100800 */
[----:B-1----:R-:W-:Y:S02]  /*1bef0*/  IMAD.MOV.U32 R8, RZ, RZ, R17 ;  /* 0x000000ffff087224 */ /* 0x002fe400078e0011 */
[----:B------:R-:W-:Y:S01]  /*1bf00*/  IMAD.MOV.U32 R9, RZ, RZ, R25 ;  /* 0x000000ffff097224 */ /* 0x000fe200078e0019 */
[----:B------:R-:W3:Y:S04]  /*1bf10*/  LDL.LU R10, [R1+0x804] ;  /* 0x00080400010a7983 */ /* 0x000ee80000300800 */
[----:B------:R-:W3:Y:S04]  /*1bf20*/  LDL.LU R26, [R1+0x7c0] ;  /* 0x0007c000011a7983 */ /* 0x000ee80000300800 */
[----:B------:R1:W-:Y:S02]  /*1bf30*/  LDGSTS.E [R5+0x1100], desc[UR8][R8.64], P3 ;  /* 0x0110000008057fae */ /* 0x0003e40009921848 */
[----:B-1----:R-:W-:-:S02]  /*1bf40*/  MOV R8, R13 ;  /* 0x0000000d00087202 */ /* 0x002fc40000000f00 */
[----:B----4-:R-:W-:Y:S02]  /*1bf50*/  IADD3 R24, P0, R24, R4, RZ ;  /* 0x0000000418187210 */ /* 0x010fe40007f1e0ff */
[----:B------:R-:W-:-:S03]  /*1bf60*/  IADD3.X R19, R19, R3, RZ, P1, !PT ;  /* 0x0000000313137210 */ /* 0x000fc60000ffe4ff */
[----:B------:R-:W-:Y:S04]  /*1bf70*/  STL [R1+0x6c4], R24 ;  /* 0x0006c41801007387 */ /* 0x000fe80000100800 */
[----:B------:R1:W-:Y:S01]  /*1bf80*/  STL [R1+0x680], R19 ;  /* 0x0006801301007387 */ /* 0x0003e20000100800 */
[----:B------:R-:W-:-:S03]  /*1bf90*/  IMAD.MOV.U32 R9, RZ, RZ, R19 ;  /* 0x000000ffff097224 */ /* 0x000fc600078e0013 */
[----:B------:R-:W4:Y:S04]  /*1bfa0*/  LDL.LU R25, [R1+0x800] ;  /* 0x0008000001197983 */ /* 0x000f280000300800 */
[----:B------:R-:W4:Y:S01]  /*1bfb0*/  LDL.LU R17, [R1+0x844] ;  /* 0x0008440001117983 */ /* 0x000f220000300800 */
[----:B--2---:R-:W-:-:S03]  /*1bfc0*/  IADD3 R18, P1, R18, R4, RZ ;  /* 0x0000000412127210 */ /* 0x004fc60007f3e0ff */
[----:B-1----:R-:W2:Y:S01]  /*1bfd0*/  LDL.LU R19, [R1+0x840] ;  /* 0x0008400001137983 */ /* 0x002ea20000300800 */
[----:B---3--:R-:W-:-:S03]  /*1bfe0*/  IMAD.X R6, R6, 0x1, R3, P0 ;  /* 0x0000000106067824 */ /* 0x008fc600000e0603 */
[----:B------:R-:W-:Y:S04]  /*1bff0*/  STL [R1+0x704], R18 ;  /* 0x0007041201007387 */ /* 0x000fe80000100800 */
[----:B------:R1:W-:Y:S04]  /*1c000*/  STL [R1+0x6c0], R6 ;  /* 0x0006c00601007387 */ /* 0x0003e80000100800 */
[----:B------:R-:W3:Y:S04]  /*1c010*/  LDL.LU R13, [R1+0x884] ;  /* 0x00088400010d7983 */ /* 0x000ee80000300800 */
[----:B------:R1:W-:Y:S02]  /*1c020*/  LDGSTS.E [R5+0x1500], desc[UR8][R8.64], P3 ;  /* 0x0150000008057fae */ /* 0x0003e40009921848 */
[----:B-1----:R-:W-:Y:S01]  /*1c030*/  IMAD.MOV.U32 R8, RZ, RZ, R24 ;  /* 0x000000ffff087224 */ /* 0x002fe200078e0018 */
[----:B------:R-:W-:Y:S01]  /*1c040*/  MOV R9, R6 ;  /* 0x0000000600097202 */ /* 0x000fe20000000f00 */
[----:B------:R-:W3:Y:S04]  /*1c050*/  LDL.LU R24, [R1+0x880] ;  /* 0x0008800001187983 */ /* 0x000ee80000300800 */
[----:B------:R1:W-:Y:S02]  /*1c060*/  LDGSTS.E [R5+0x1900], desc[UR8][R8.64], P3 ;  /* 0x0190000008057fae */ /* 0x0003e40009921848 */
[----:B-1----:R-:W-:Y:S01]  /*1c070*/  IMAD.MOV.U32 R8, RZ, RZ, R18 ;  /* 0x000000ffff087224 */ /* 0x002fe200078e0012 */
[----:B------:R-:W-:-:S05]  /*1c080*/  IADD3 R11, P0, R11, R4, RZ ;  /* 0x000000040b0b7210 */ /* 0x000fca0007f1e0ff */
[----:B------:R-:W-:Y:S01]  /*1c090*/  STL [R1+0x744], R11 ;  /* 0x0007440b01007387 */ /* 0x000fe20000100800 */
[----:B------:R-:W-:-:S05]  /*1c0a0*/  IMAD.X R22, R22, 0x1, R3, P1 ;  /* 0x0000000116167824 */ /* 0x000fca00008e0603 */
[----:B------:R1:W-:Y:S01]  /*1c0b0*/  STL [R1+0x700], R22 ;  /* 0x0007001601007387 */ /* 0x0003e20000100800 */
[----:B------:R-:W-:-:S03]  /*1c0c0*/  IMAD.MOV.U32 R9, RZ, RZ, R22 ;  /* 0x000000ffff097224 */ /* 0x000fc600078e0016 */
[----:B------:R-:W3:Y:S01]  /*1c0d0*/  LDL.LU R6, [R1+0x8c4] ;  /* 0x0008c40001067983 */ /* 0x000ee20000300800 */
[----:B------:R-:W-:-:S03]  /*1c0e0*/  IADD3 R16, P1, R16, R4, RZ ;  /* 0x0000000410107210 */ /* 0x000fc60007f3e0ff */
[----:B------:R-:W3:Y:S01]  /*1c0f0*/  LDL.LU R18, [R1+0x8c0] ;  /* 0x0008c00001127983 */ /* 0x000ee20000300800 */
[----:B------:R-:W-:-:S03]  /*1c100*/  IMAD.X R23, R23, 0x1, R3, P0 ;  /* 0x0000000117177824 */ /* 0x000fc600000e0603 */
[----:B------:R-:W-:Y:S04]  /*1c110*/  STL [R1+0x784], R16 ;  /* 0x0007841001007387 */ /* 0x000fe80000100800 */
[----:B------:R1:W-:Y:S04]  /*1c120*/  STL [R1+0x740], R23 ;  /* 0x0007401701007387 */ /* 0x0003e80000100800 */
[----:B-1----:R-:W3:Y:S01]  /*1c130*/  LDL.LU R22, [R1+0x904] ;  /* 0x0009040001167983 */ /* 0x002ee20000300800 */
[----:B------:R-:W-:-:S03]  /*1c140*/  IADD3 R15, P0, R15, R4, RZ ;  /* 0x000000040f0f7210 */ /* 0x000fc60007f1e0ff */
[----:B------:R1:W-:Y:S01]  /*1c150*/  LDGSTS.E [R5+0x1d00], desc[UR8][R8.64], P3 ;  /* 0x01d0000008057fae */ /* 0x0003e20009921848 */
[----:B------:R-:W-:Y:S01]  /*1c160*/  IADD3.X R27, R27, R3, RZ, P1, !PT ;  /* 0x000000031b1b7210 */ /* 0x000fe20000ffe4ff */
[----:B-1----:R-:W-:Y:S02]  /*1c170*/  IMAD.MOV.U32 R9, RZ, RZ, R23 ;  /* 0x000000ffff097224 */ /* 0x002fe400078e0017 */
[----:B------:R-:W3:Y:S01]  /*1c180*/  LDL.LU R23, [R1+0x900] ;  /* 0x0009000001177983 */ /* 0x000ee20000300800 */
[----:B------:R-:W-:-:S03]  /*1c190*/  IMAD.MOV.U32 R8, RZ, RZ, R11 ;  /* 0x000000ffff087224 */ /* 0x000fc600078e000b */
[----:B------:R1:W-:Y:S04]  /*1c1a0*/  STL [R1+0x7c4], R15 ;  /* 0x0007c40f01007387 */ /* 0x0003e80000100800 */
[----:B------:R3:W-:Y:S04]  /*1c1b0*/  STL [R1+0x780], R27 ;  /* 0x0007801b01007387 */ /* 0x0007e80000100800 */
[----:B------:R-:W3:Y:S04]  /*1c1c0*/  LDL.LU R11, [R1+0x54c] ;  /* 0x00054c00010b7983 */ /* 0x000ee80000300800 */
[----:B------:R1:W-:Y:S01]  /*1c1d0*/  LDGSTS.E [R5+0x2100], desc[UR8][R8.64], P3 ;  /* 0x0210000008057fae */ /* 0x0003e20009921848 */
[----:B------:R-:W-:Y:S01]  /*1c1e0*/  IADD3 R10, P1, R10, R4, RZ ;  /* 0x000000040a0a7210 */ /* 0x000fe20007f3e0ff */
[----:B-1----:R-:W-:Y:S01]  /*1c1f0*/  IMAD.MOV.U32 R9, RZ, RZ, R27 ;  /* 0x000000ffff097224 */ /* 0x002fe200078e001b */
[----:B------:R-:W-:Y:S01]  /*1c200*/  MOV R8, R16 ;  /* 0x0000001000087202 */ /* 0x000fe20000000f00 */
[----:B------:R-:W-:Y:S01]  /*1c210*/  IMAD.X R26, R26, 0x1, R3, P0 ;  /* 0x000000011a1a7824 */ /* 0x000fe200000e0603 */
[----:B------:R-:W3:Y:S04]  /*1c220*/  LDL.LU R16, [R1+0x58c] ;  /* 0x00058c0001107983 */ /* 0x000ee80000300800 */
[----:B------:R1:W-:Y:S04]  /*1c230*/  STL [R1+0x804], R10 ;  /* 0x0008040a01007387 */ /* 0x0003e80000100800 */
[----:B------:R1:W-:Y:S04]  /*1c240*/  LDGSTS.E [R5+0x2500], desc[UR8][R8.64], P3 ;  /* 0x0250000008057fae */ /* 0x0003e80009921848 */
[----:B------:R-:W-:Y:S04]  /*1c250*/  STL [R1+0x7c0], R26 ;  /* 0x0007c01a01007387 */ /* 0x000fe80000100800 */
[----:B------:R-:W3:Y:S01]  /*1c260*/  LDL.LU R29, [R1+0x548] ;  /* 0x00054800011d7983 */ /* 0x000ee20000300800 */
[----:B-1----:R-:W-:Y:S01]  /*1c270*/  IMAD.MOV.U32 R8, RZ, RZ, R15 ;  /* 0x000000ffff087224 */ /* 0x002fe200078e000f */
[----:B------:R-:W-:-:S05]  /*1c280*/  MOV R9, R26 ;  /* 0x0000001a00097202 */ /* 0x000fca0000000f00 */
[----:B------:R1:W-:Y:S02]  /*1c290*/  LDGSTS.E [R5+0x2900], desc[UR8][R8.64], P3 ;  /* 0x0290000008057fae */ /* 0x0003e40009921848 */
[----:B-1----:R-:W-:Y:S02]  /*1c2a0*/  IMAD.MOV.U32 R8, RZ, RZ, R10 ;  /* 0x000000ffff087224 */ /* 0x002fe400078e000a */
[----:B----4-:R-:W-:Y:S01]  /*1c2b0*/  IMAD.X R25, R25, 0x1, R3, P1 ;  /* 0x0000000119197824 */ /* 0x010fe200008e0603 */
[----:B------:R-:W-:-:S03]  /*1c2c0*/  IADD3 R17, P0, R17, R4, RZ ;  /* 0x0000000411117210 */ /* 0x000fc60007f1e0ff */
[----:B------:R-:W-:Y:S02]  /*1c2d0*/  IMAD.MOV.U32 R9, RZ, RZ, R25 ;  /* 0x000000ffff097224 */ /* 0x000fe400078e0019 */
[----:B------:R-:W-:Y:S01]  /*1c2e0*/  STL [R1+0x844], R17 ;  /* 0x0008441101007387 */ /* 0x000fe20000100800 */
[----:B--2---:R-:W-:-:S03]  /*1c2f0*/  IMAD.X R19, R19, 0x1, R3, P0 ;  /* 0x0000000113137824 */ /* 0x004fc600000e0603 */
[----:B------:R-:W-:Y:S04]  /*1c300*/  STL [R1+0x800], R25 ;  /* 0x0008001901007387 */ /* 0x000fe80000100800 */
[----:B------:R-:W2:Y:S01]  /*1c310*/  LDL.LU R15, [R1+0x5cc] ;  /* 0x0005cc00010f7983 */ /* 0x000ea20000300800 */
[----:B---3--:R-:W-:-:S03]  /*1c320*/  IADD3 R13, P1, R13, R4, RZ ;  /* 0x000000040d0d7210 */ /* 0x008fc60007f3e0ff */
[----:B------:R-:W3:Y:S04]  /*1c330*/  LDL.LU R27, [R1+0x588] ;  /* 0x00058800011b7983 */ /* 0x000ee80000300800 */
[----:B------:R-:W-:Y:S04]  /*1c340*/  STL [R1+0x884], R13 ;  /* 0x0008840d01007387 */ /* 0x000fe80000100800 */
[----:B------:R1:W-:Y:S04]  /*1c350*/  STL [R1+0x840], R19 ;  /* 0x0008401301007387 */ /* 0x0003e80000100800 */
[----:B------:R4:W-:Y:S04]  /*1c360*/  LDGSTS.E [R5+0x2d00], desc[UR8][R8.64], P3 ;  /* 0x02d0000008057fae */ /* 0x0009e80009921848 */
[----:B------:R-:W3:Y:S01]  /*1c370*/  LDL.LU R10, [R1+0x60c] ;  /* 0x00060c00010a7983 */ /* 0x000ee20000300800 */
[----:B------:R-:W-:Y:S01]  /*1c380*/  IADD3.X R24, R24, R3, RZ, P1, !PT ;  /* 0x0000000318187210 */ /* 0x000fe20000ffe4ff */
[----:B----4-:R-:W-:-:S02]  /*1c390*/  IMAD.MOV.U32 R9, RZ, RZ, R19 ;  /* 0x000000ffff097224 */ /* 0x010fc400078e0013 */
[----:B-1----:R-:W4:Y:S01]  /*1c3a0*/  LDL.LU R19, [R1+0x5c8] ;  /* 0x0005c80001137983 */ /* 0x002f220000300800 */
[----:B------:R-:W-:-:S05]  /*1c3b0*/  IMAD.MOV.U32 R8, RZ, RZ, R17 ;  /* 0x000000ffff087224 */ /* 0x000fca00078e0011 */
[----:B------:R1:W-:Y:S02]  /*1c3c0*/  LDGSTS.E [R5+0x3100], desc[UR8][R8.64], P3 ;  /* 0x0310000008057fae */ /* 0x0003e40009921848 */
[----:B-1----:R-:W-:Y:S01]  /*1c3d0*/  MOV R8, R13 ;  /* 0x0000000d00087202 */ /* 0x002fe20000000f00 */
[----:B------:R-:W-:-:S05]  /*1c3e0*/  IMAD.MOV.U32 R9, RZ, RZ, R24 ;  /* 0x000000ffff097224 */ /* 0x000fca00078e0018 */
[----:B------:R1:W-:Y:S01]  /*1c3f0*/  LDGSTS.E [R5+0x3500], desc[UR8][R8.64], P3 ;  /* 0x0350000008057fae */ /* 0x0003e20009921848 */
[----:B------:R-:W-:-:S05]  /*1c400*/  IADD3 R6, P0, R6, R4, RZ ;  /* 0x0000000406067210 */ /* 0x000fca0007f1e0ff */
[----:B------:R-:W-:Y:S01]  /*1c410*/  STL [R1+0x8c4], R6 ;  /* 0x0008c40601007387 */ /* 0x000fe20000100800 */
[----:B------:R-:W-:-:S03]  /*1c420*/  IMAD.X R18, R18, 0x1, R3, P0 ;  /* 0x0000000112127824 */ /* 0x000fc600000e0603 */
[----:B------:R-:W-:Y:S04]  /*1c430*/  STL [R1+0x880], R24 ;  /* 0x0008801801007387 */ /* 0x000fe80000100800 */
[----:B------:R-:W4:Y:S04]  /*1c440*/  LDL.LU R17, [R1+0x64c] ;  /* 0x00064c0001117983 */ /* 0x000f280000300800 */
[----:B------:R-:W4:Y:S01]  /*1c450*/  LDL.LU R26, [R1+0x608] ;  /* 0x00060800011a7983 */ /* 0x000f220000300800 */
[----:B------:R-:W-:-:S05]  /*1c460*/  IADD3 R22, P1, R22, R4, RZ ;  /* 0x0000000416167210 */ /* 0x000fca0007f3e0ff */
[----:B------:R-:W-:Y:S04]  /*1c470*/  STL [R1+0x904], R22 ;  /* 0x0009041601007387 */ /* 0x000fe80000100800 */
[----:B------:R1:W-:Y:S04]  /*1c480*/  STL [R1+0x8c0], R18 ;  /* 0x0008c01201007387 */ /* 0x0003e80000100800 */
[----:B------:R-:W4:Y:S01]  /*1c490*/  LDL.LU R13, [R1+0x68c] ;  /* 0x00068c00010d7983 */ /* 0x000f220000300800 */
[----:B-1----:R-:W-:-:S03]  /*1c4a0*/  IMAD.MOV.U32 R8, RZ, RZ, R6 ;  /* 0x000000ffff087224 */ /* 0x002fc600078e0006 */
[----:B------:R-:W4:Y:S01]  /*1c4b0*/  LDL.LU R25, [R1+0x648] ;  /* 0x0006480001197983 */ /* 0x000f220000300800 */
[----:B------:R-:W-:Y:S01]  /*1c4c0*/  IMAD.X R23, R23, 0x1, R3, P1 ;  /* 0x0000000117177824 */ /* 0x000fe200008e0603 */
[----:B------:R-:W-:-:S05]  /*1c4d0*/  MOV R9, R18 ;  /* 0x0000001200097202 */ /* 0x000fca0000000f00 */
[----:B------:R1:W-:Y:S01]  /*1c4e0*/  LDGSTS.E [R5+0x3900], desc[UR8][R8.64], P3 ;  /* 0x0390000008057fae */ /* 0x0003e20009921848 */
[----:B------:R-:W-:-:S05]  /*1c4f0*/  IADD3 R11, P0, R11, R4, RZ ;  /* 0x000000040b0b7210 */ /* 0x000fca0007f1e0ff */
[----:B------:R-:W-:Y:S01]  /*1c500*/  STL [R1+0x54c], R11 ;  /* 0x00054c0b01007387 */ /* 0x000fe20000100800 */
[----:B-1----:R-:W-:-:S03]  /*1c510*/  IMAD.MOV.U32 R9, RZ, RZ, R23 ;  /* 0x000000ffff097224 */ /* 0x002fc600078e0017 */
[----:B------:R1:W-:Y:S04]  /*1c520*/  STL [R1+0x900], R23 ;  /* 0x0009001701007387 */ /* 0x0003e80000100800 */
[----:B------:R-:W4:Y:S04]  /*1c530*/  LDL.LU R18, [R1+0x6cc] ;  /* 0x0006cc0001127983 */ /* 0x000f280000300800 */
[----:B-1----:R-:W4:Y:S01]  /*1c540*/  LDL.LU R23, [R1+0x688] ;  /* 0x0006880001177983 */ /* 0x002f220000300800 */
[----:B------:R-:W-:Y:S01]  /*1c550*/  IADD3 R16, P1, R16, R4, RZ ;  /* 0x0000000410107210 */ /* 0x000fe20007f3e0ff */
[----:B------:R-:W-:Y:S01]  /*1c560*/  IMAD.MOV.U32 R8, RZ, RZ, R22 ;  /* 0x000000ffff087224 */ /* 0x000fe200078e0016 */
[----:B------:R-:W-:-:S03]  /*1c570*/  LOP3.LUT R6, R28, 0x30, RZ, 0x3c, !PT ;  /* 0x000000301c067812 */ /* 0x000fc600078e3cff */
[----:B------:R1:W-:Y:S01]  /*1c580*/  STL [R1+0x58c], R16 ;  /* 0x00058c1001007387 */ /* 0x0003e20000100800 */
[----:B------:R-:W-:-:S03]  /*1c590*/  IADD3 R6, R6, UR7, RZ ;  /* 0x0000000706067c10 */ /* 0x000fc6000fffe0ff */
[----:B------:R1:W-:Y:S01]  /*1c5a0*/  LDGSTS.E [R5+0x3d00], desc[UR8][R8.64], P3 ;  /* 0x03d0000008057fae */ /* 0x0003e20009921848 */
[----:B------:R-:W-:-:S05]  /*1c5b0*/  IMAD.X R29, R29, 0x1, R3, P0 ;  /* 0x000000011d1d7824 */ /* 0x000fca00000e0603 */
[----:B------:R-:W-:Y:S01]  /*1c5c0*/  STL [R1+0x548], R29 ;  /* 0x0005481d01007387 */ /* 0x000fe20000100800 */
[----:B-1----:R-:W-:Y:S02]  /*1c5d0*/  IMAD.MOV.U32 R8, RZ, RZ, R11 ;  /* 0x000000ffff087224 */ /* 0x002fe400078e000b */
[----:B------:R-:W-:Y:S01]  /*1c5e0*/  IMAD.MOV.U32 R9, RZ, RZ, R29 ;  /* 0x000000ffff097224 */ /* 0x000fe200078e001d */
[----:B------:R-:W4:Y:S04]  /*1c5f0*/  LDL.LU R24, [R1+0x6c8] ;  /* 0x0006c80001187983 */ /* 0x000f280000300800 */
[----:B------:R-:W4:Y:S04]  /*1c600*/  LDL.LU R22, [R1+0x70c] ;  /* 0x00070c0001167983 */ /* 0x000f280000300800 */
[----:B------:R1:W-:Y:S04]  /*1c610*/  LDGSTS.E [R6+0x180], desc[UR8][R8.64], P3 ;  /* 0x0018000008067fae */ /* 0x0003e80009921848 */
[----:B------:R-:W4:Y:S01]  /*1c620*/  LDL.LU R11, [R1+0x74c] ;  /* 0x00074c00010b7983 */ /* 0x000f220000300800 */
[----:B-1----:R-:W-:Y:S01]  /*1c630*/  IMAD.MOV.U32 R8, RZ, RZ, R16 ;  /* 0x000000ffff087224 */ /* 0x002fe200078e0010 */
[----:B--2---:R-:W-:Y:S01]  /*1c640*/  IADD3 R15, P0, R15, R4, RZ ;  /* 0x000000040f0f7210 */ /* 0x004fe20007f1e0ff */
[----:B---3--:R-:W-:-:S04]  /*1c650*/  IMAD.X R27, R27, 0x1, R3, P1 ;  /* 0x000000011b1b7824 */ /* 0x008fc800008e0603 */
[----:B------:R-:W-:Y:S01]  /*1c660*/  STL [R1+0x5cc], R15 ;  /* 0x0005cc0f01007387 */ /* 0x000fe20000100800 */
[----:B------:R-:W-:-:S03]  /*1c670*/  IMAD.MOV.U32 R9, RZ, RZ, R27 ;  /* 0x000000ffff097224 */ /* 0x000fc600078e001b */
[----:B------:R-:W-:Y:S04]  /*1c680*/  STL [R1+0x588], R27 ;  /* 0x0005881b01007387 */ /* 0x000fe80000100800 */
[----:B------:R-:W2:Y:S04]  /*1c690*/  LDL.LU R5, [R1+0x708] ;  /* 0x0007080001057983 */ /* 0x000ea80000300800 */
[----:B------:R1:W-:Y:S01]  /*1c6a0*/  LDGSTS.E [R6+0x580], desc[UR8][R8.64], P3 ;  /* 0x0058000008067fae */ /* 0x0003e20009921848 */
[----:B------:R-:W-:-:S05]  /*1c6b0*/  IADD3 R10, P1, R10, R4, RZ ;  /* 0x000000040a0a7210 */ /* 0x000fca0007f3e0ff */
[----:B------:R-:W-:Y:S01]  /*1c6c0*/  STL [R1+0x60c], R10 ;  /* 0x00060c0a01007387 */ /* 0x000fe20000100800 */
[----:B----4-:R-:W-:-:S05]  /*1c6d0*/  IADD3.X R19, R19, R3, RZ, P0, !PT ;  /* 0x0000000313137210 */ /* 0x010fca00007fe4ff */
[----:B------:R3:W-:Y:S01]  /*1c6e0*/  STL [R1+0x5c8], R19 ;  /* 0x0005c81301007387 */ /* 0x0007e20000100800 */
[----:B-1----:R-:W-:-:S03]  /*1c6f0*/  IMAD.MOV.U32 R9, RZ, RZ, R19 ;  /* 0x000000ffff097224 */ /* 0x002fc600078e0013 */
[----:B------:R-:W4:Y:S01]  /*1c700*/  LDL.LU R16, [R1+0x78c] ;  /* 0x00078c0001107983 */ /* 0x000f220000300800 */
[----:B------:R-:W-:-:S03]  /*1c710*/  MOV R8, R15 ;  /* 0x0000000f00087202 */ /* 0x000fc60000000f00 */
[----:B---3--:R-:W3:Y:S04]  /*1c720*/  LDL.LU R19, [R1+0x748] ;  /* 0x0007480001137983 */ /* 0x008ee80000300800 */
[----:B------:R1:W-:Y:S02]  /*1c730*/  LDGSTS.E [R6+0x980], desc[UR8][R8.64], P3 ;  /* 0x0098000008067fae */ /* 0x0003e40009921848 */
[----:B-1----:R-:W-:Y:S01]  /*1c740*/  IMAD.MOV.U32 R8, RZ, RZ, R10 ;  /* 0x000000ffff087224 */ /* 0x002fe200078e000a */
[----:B------:R-:W-:Y:S01]  /*1c750*/  IADD3 R17, P0, R17, R4, RZ ;  /* 0x0000000411117210 */ /* 0x000fe20007f1e0ff */
[----:B------:R-:W-:-:S04]  /*1c760*/  IMAD.X R26, R26, 0x1, R3, P1 ;  /* 0x000000011a1a7824 */ /* 0x000fc800008e0603 */
[----:B------:R-:W-:Y:S04]  /*1c770*/  STL [R1+0x64c], R17 ;  /* 0x00064c1101007387 */ /* 0x000fe80000100800 */
[----:B------:R1:W-:Y:S04]  /*1c780*/  STL [R1+0x608], R26 ;  /* 0x0006081a01007387 */ /* 0x0003e80000100800 */
[----:B------:R-:W3:Y:S01]  /*1c790*/  LDL.LU R15, [R1+0x7cc] ;  /* 0x0007cc00010f7983 */ /* 0x000ee20000300800 */
[----:B------:R-:W-:-:S03]  /*1c7a0*/  IADD3 R13, P1, R13, R4, RZ ;  /* 0x000000040d0d7210 */ /* 0x000fc60007f3e0ff */
[----:B------:R-:W3:Y:S01]  /*1c7b0*/  LDL.LU R27, [R1+0x788] ;  /* 0x00078800011b7983 */ /* 0x000ee20000300800 */
[----:B------:R-:W-:-:S03]  /*1c7c0*/  IMAD.X R25, R25, 0x1, R3, P0 ;  /* 0x0000000119197824 */ /* 0x000fc600000e0603 */
[----:B------:R-:W-:Y:S01]  /*1c7d0*/  STL [R1+0x68c], R13 ;  /* 0x00068c0d01007387 */ /* 0x000fe20000100800 */
[----:B------:R-:W-:-:S03]  /*1c7e0*/  MOV R9, R26 ;  /* 0x0000001a00097202 */ /* 0x000fc60000000f00 */
[----:B------:R1:W-:Y:S04]  /*1c7f0*/  STL [R1+0x648], R25 ;  /* 0x0006481901007387 */ /* 0x0003e80000100800 */
[----:B------:R-:W3:Y:S04]  /*1c800*/  LDL.LU R10, [R1+0x80c] ;  /* 0x00080c00010a7983 */ /* 0x000ee80000300800 */
[----:B-1----:R-:W3:Y:S04]  /*1c810*/  LDL.LU R26, [R1+0x7c8] ;  /* 0x0007c800011a7983 */ /* 0x002ee80000300800 */
[----:B------:R1:W-:Y:S01]  /*1c820*/  LDGSTS.E [R6+0xd80], desc[UR8][R8.64], P3 ;  /* 0x00d8000008067fae */ /* 0x0003e20009921848 */
[----:B------:R-:W-:Y:S01]  /*1c830*/  IADD3 R18, P0, R18, R4, RZ ;  /* 0x0000000412127210 */ /* 0x000fe20007f1e0ff */
[----:B------:R-:W-:-:S04]  /*1c840*/  IMAD.X R23, R23, 0x1, R3, P1 ;  /* 0x0000000117177824 */ /* 0x000fc800008e0603 */
[----:B------:R-:W-:Y:S01]  /*1c850*/  STL [R1+0x6cc], R18 ;  /* 0x0006cc1201007387 */ /* 0x000fe20000100800 */
[----:B-1----:R-:W-:Y:S02]  /*1c860*/  IMAD.MOV.U32 R8, RZ, RZ, R17 ;  /* 0x000000ffff087224 */ /* 0x002fe400078e0011 */
[----:B------:R-:W-:Y:S01]  /*1c870*/  IMAD.MOV.U32 R9, RZ, RZ, R25 ;  /* 0x000000ffff097224 */ /* 0x000fe200078e0019 */
[----:B------:R1:W-:Y:S04]  /*1c880*/  STL [R1+0x688], R23 ;  /* 0x0006881701007387 */ /* 0x0003e80000100800 */
[----:B------:R-:W3:Y:S04]  /*1c890*/  LDL.LU R17, [R1+0x84c] ;  /* 0x00084c0001117983 */ /* 0x000ee80000300800 */
[----:B------:R-:W3:Y:S04]  /*1c8a0*/  LDL.LU R25, [R1+0x808] ;  /* 0x0008080001197983 */ /* 0x000ee80000300800 */
[----:B------:R1:W-:Y:S01]  /*1c8b0*/  LDGSTS.E [R6+0x1180], desc[UR8][R8.64], P3 ;  /* 0x0118000008067fae */ /* 0x0003e20009921848 */
[----:B------:R-:W-:-:S02]  /*1c8c0*/  IADD3.X R24, R24, R3, RZ, P0, !PT ;  /* 0x0000000318187210 */ /* 0x000fc400007fe4ff */
[-C--:B------:R-:W-:Y:S01]  /*1c8d0*/  IADD3 R22, P1, R22, R4.reuse, RZ ;  /* 0x0000000416167210 */ /* 0x080fe20007f3e0ff */
[----:B-1----:R-:W-:Y:S02]  /*1c8e0*/  IMAD.MOV.U32 R8, RZ, RZ, R13 ;  /* 0x000000ffff087224 */ /* 0x002fe400078e000d */
[----:B------:R-:W-:Y:S02]  /*1c8f0*/  IMAD.MOV.U32 R9, RZ, RZ, R23 ;  /* 0x000000ffff097224 */ /* 0x000fe400078e0017 */
[----:B------:R-:W-:Y:S01]  /*1c900*/  STL [R1+0x70c], R22 ;  /* 0x00070c1601007387 */ /* 0x000fe20000100800 */
[----:B------:R-:W-:-:S03]  /*1c910*/  IADD3 R11, P0, R11, R4, RZ ;  /* 0x000000040b0b7210 */ /* 0x000fc60007f1e0ff */
[----:B------:R1:W-:Y:S04]  /*1c920*/  STL [R1+0x6c8], R24 ;  /* 0x0006c81801007387 */ /* 0x0003e80000100800 */
[----:B------:R-:W3:Y:S04]  /*1c930*/  LDL.LU R23, [R1+0x848] ;  /* 0x0008480001177983 */ /* 0x000ee80000300800 */
[----:B------:R1:W-:Y:S04]  /*1c940*/  LDGSTS.E [R6+0x1580], desc[UR8][R8.64], P3 ;  /* 0x0158000008067fae */ /* 0x0003e80009921848 */
[----:B------:R-:W3:Y:S01]  /*1c950*/  LDL.LU R13, [R1+0x88c] ;  /* 0x00088c00010d7983 */ /* 0x000ee20000300800 */
[----:B-1----:R-:W-:Y:S01]  /*1c960*/  MOV R8, R18 ;  /* 0x0000001200087202 */ /* 0x002fe20000000f00 */
[----:B------:R-:W-:-:S02]  /*1c970*/  IMAD.MOV.U32 R9, RZ, RZ, R24 ;  /* 0x000000ffff097224 */ /* 0x000fc400078e0018 */
[----:B------:R-:W3:Y:S04]  /*1c980*/  LDL.LU R24, [R1+0x888] ;  /* 0x0008880001187983 */ /* 0x000ee80000300800 */
[----:B------:R-:W-:Y:S04]  /*1c990*/  STL [R1+0x74c], R11 ;  /* 0x00074c0b01007387 */ /* 0x000fe80000100800 */
[----:B------:R1:W-:Y:S02]  /*1c9a0*/  LDGSTS.E [R6+0x1980], desc[UR8][R8.64], P3 ;  /* 0x0198000008067fae */ /* 0x0003e40009921848 */
[----:B-1----:R-:W-:-:S02]  /*1c9b0*/  IMAD.MOV.U32 R8, RZ, RZ, R22 ;  /* 0x000000ffff087224 */ /* 0x002fc400078e0016 */
[----:B--2---:R-:W-:-:S05]  /*1c9c0*/  IMAD.X R5, R5, 0x1, R3, P1 ;  /* 0x0000000105057824 */ /* 0x004fca00008e0603 */
[----:B------:R1:W-:Y:S01]  /*1c9d0*/  STL [R1+0x708], R5 ;  /* 0x0007080501007387 */ /* 0x0003e20000100800 */
[----:B------:R-:W-:-:S03]  /*1c9e0*/  MOV R9, R5 ;  /* 0x0000000500097202 */ /* 0x000fc60000000f00 */
[----:B------:R-:W2:Y:S04]  /*1c9f0*/  LDL.LU R18, [R1+0x8cc] ;  /* 0x0008cc0001127983 */ /* 0x000ea80000300800 */
[----:B------:R-:W2:Y:S04]  /*1ca00*/  LDL.LU R22, [R1+0x8c8] ;  /* 0x0008c80001167983 */ /* 0x000ea80000300800 */
[----:B------:R1:W-:Y:S01]  /*1ca10*/  LDGSTS.E [R6+0x1d80], desc[UR8][R8.64], P3 ;  /* 0x01d8000008067fae */ /* 0x0003e20009921848 */
[----:B----4-:R-:W-:Y:S01]  /*1ca20*/  IADD3 R16, P1, R16, R4, RZ ;  /* 0x0000000410107210 */ /* 0x010fe20007f3e0ff */
[----:B---3--:R-:W-:-:S04]  /*1ca30*/  IMAD.X R19, R19, 0x1, R3, P0 ;  /* 0x0000000113137824 */ /* 0x008fc800000e0603 */
[----:B------:R-:W-:Y:S01]  /*1ca40*/  STL [R1+0x78c], R16 ;  /* 0x00078c1001007387 */ /* 0x000fe20000100800 */
[----:B-1----:R-:W-:-:S03]  /*1ca50*/  IMAD.MOV.U32 R8, RZ, RZ, R11 ;  /* 0x000000ffff087224 */ /* 0x002fc600078e000b */
[----:B------:R1:W-:Y:S01]  /*1ca60*/  STL [R1+0x748], R19 ;  /* 0x0007481301007387 */ /* 0x0003e20000100800 */
[----:B------:R-:W-:-:S03]  /*1ca70*/  IMAD.MOV.U32 R9, RZ, RZ, R19 ;  /* 0x000000ffff097224 */ /* 0x000fc600078e0013 */
[----:B------:R-:W3:Y:S04]  /*1ca80*/  LDL.LU R5, [R1+0x90c] ;  /* 0x00090c0001057983 */ /* 0x000ee80000300800 */
[----:B------:R4:W-:Y:S04]  /*1ca90*/  LDGSTS.E [R6+0x2180], desc[UR8][R8.64], P3 ;  /* 0x0218000008067fae */ /* 0x0009e80009921848 */
[----:B-1----:R-:W3:Y:S01]  /*1caa0*/  LDL.LU R19, [R1+0x908] ;  /* 0x0009080001137983 */ /* 0x002ee20000300800 */
[----:B----4-:R-:W-:Y:S01]  /*1cab0*/  IMAD.MOV.U32 R8, RZ, RZ, R16 ;  /* 0x000000ffff087224 */ /* 0x010fe200078e0010 */
[----:B------:R-:W-:Y:S01]  /*1cac0*/  IADD3 R15, P0, R15, R4, RZ ;  /* 0x000000040f0f7210 */ /* 0x000fe20007f1e0ff */
[----:B------:R-:W-:-:S04]  /*1cad0*/  IMAD.X R27, R27, 0x1, R3, P1 ;  /* 0x000000011b1b7824 */ /* 0x000fc800008e0603 */
[----:B------:R-:W-:Y:S01]  /*1cae0*/  STL [R1+0x7cc], R15 ;  /* 0x0007cc0f01007387 */ /* 0x000fe20000100800 */
[----:B------:R-:W-:-:S03]  /*1caf0*/  IMAD.MOV.U32 R9, RZ, RZ, R27 ;  /* 0x000000ffff097224 */ /* 0x000fc600078e001b */
[----:B------:R1:W-:Y:S04]  /*1cb00*/  STL [R1+0x788], R27 ;  /* 0x0007881b01007387 */ /* 0x0003e80000100800 */
[----:B------:R-:W4:Y:S01]  /*1cb10*/  LDL.LU R11, [R1+0x554] ;  /* 0x00055400010b7983 */ /* 0x000f220000300800 */
[----:B------:R-:W-:-:S03]  /*1cb20*/  IADD3 R10, P1, R10, R4, RZ ;  /* 0x000000040a0a7210 */ /* 0x000fc60007f3e0ff */
[----:B------:R1:W-:Y:S01]  /*1cb30*/  LDGSTS.E [R6+0x2580], desc[UR8][R8.64], P3 ;  /* 0x0258000008067fae */ /* 0x0003e20009921848 */
[----:B------:R-:W-:-:S03]  /*1cb40*/  IADD3.X R26, R26, R3, RZ, P0, !PT ;  /* 0x000000031a1a7210 */ /* 0x000fc600007fe4ff */
[----:B-1----:R-:W4:Y:S04]  /*1cb50*/  LDL.LU R27, [R1+0x550] ;  /* 0x00055000011b7983 */ /* 0x002f280000300800 */
[----:B------:R-:W-:Y:S04]  /*1cb60*/  STL [R1+0x80c], R10 ;  /* 0x00080c0a01007387 */ /* 0x000fe80000100800 */
[----:B------:R1:W-:Y:S04]  /*1cb70*/  STL [R1+0x7c8], R26 ;  /* 0x0007c81a01007387 */ /* 0x0003e80000100800 */
[----:B------:R-:W4:Y:S01]  /*1cb80*/  LDL.LU R16, [R1+0x594] ;  /* 0x0005940001107983 */ /* 0x000f220000300800 */
[----:B------:R-:W-:Y:S01]  /*1cb90*/  MOV R8, R15 ;  /* 0x0000000f00087202 */ /* 0x000fe20000000f00 */
[----:B------:R-:W-:-:S02]  /*1cba0*/  IMAD.MOV.U32 R9, RZ, RZ, R26 ;  /* 0x000000ffff097224 */ /* 0x000fc400078e001a */
[----:B------:R-:W4:Y:S04]  /*1cbb0*/  LDL.LU R15, [R1+0x5d4] ;  /* 0x0005d400010f7983 */ /* 0x000f280000300800 */
[----:B------:R1:W-:Y:S01]  /*1cbc0*/  LDGSTS.E [R6+0x2980], desc[UR8][R8.64], P3 ;  /* 0x0298000008067fae */ /* 0x0003e20009921848 */
[----:B------:R-:W-:Y:S01]  /*1cbd0*/  IADD3 R17, P0, R17, R4, RZ ;  /* 0x0000000411117210 */ /* 0x000fe20007f1e0ff */
[----:B------:R-:W-:-:S04]  /*1cbe0*/  IMAD.X R25, R25, 0x1, R3, P1 ;  /* 0x0000000119197824 */ /* 0x000fc800008e0603 */
[----:B------:R-:W-:Y:S04]  /*1cbf0*/  STL [R1+0x84c], R17 ;  /* 0x00084c1101007387 */ /* 0x000fe80000100800 */
[----:B------:R-:W-:Y:S04]  /*1cc00*/  STL [R1+0x808], R25 ;  /* 0x0008081901007387 */ /* 0x000fe80000100800 */
[----:B-1----:R-:W4:Y:S01]  /*1cc10*/  LDL.LU R26, [R1+0x590] ;  /* 0x00059000011a7983 */ /* 0x002f220000300800 */
[----:B------:R-:W-:Y:S01]  /*1cc20*/  IMAD.MOV.U32 R8, RZ, RZ, R10 ;  /* 0x000000ffff087224 */ /* 0x000fe200078e000a */
[----:B------:R-:W-:-:S05]  /*1cc30*/  MOV R9, R25 ;  /* 0x0000001900097202 */ /* 0x000fca0000000f00 */
[----:B------:R1:W-:Y:S01]  /*1cc40*/  LDGSTS.E [R6+0x2d80], desc[UR8][R8.64], P3 ;  /* 0x02d8000008067fae */ /* 0x0003e20009921848 */
[----:B------:R-:W-:Y:S01]  /*1cc50*/  IMAD.X R23, R23, 0x1, R3, P0 ;  /* 0x0000000117177824 */ /* 0x000fe200000e0603 */
[----:B------:R-:W-:Y:S01]  /*1cc60*/  IADD3 R13, P1, R13, R4, RZ ;  /* 0x000000040d0d7210 */ /* 0x000fe20007f3e0ff */
[----:B-1----:R-:W-:Y:S02]  /*1cc70*/  IMAD.MOV.U32 R8, RZ, RZ, R17 ;  /* 0x000000ffff087224 */ /* 0x002fe400078e0011 */
[----:B------:R-:W-:Y:S02]  /*1cc80*/  IMAD.MOV.U32 R9, RZ, RZ, R23 ;  /* 0x000000ffff097224 */ /* 0x000fe400078e0017 */
[----:B------:R-:W-:Y:S04]  /*1cc90*/  STL [R1+0x88c], R13 ;  /* 0x00088c0d01007387 */ /* 0x000fe80000100800 */
[----:B------:R1:W-:Y:S01]  /*1cca0*/  STL [R1+0x848], R23 ;  /* 0x0008481701007387 */ /* 0x0003e20000100800 */
[----:B------:R-:W-:-:S03]  /*1ccb0*/  IMAD.X R24, R24, 0x1, R3, P1 ;  /* 0x0000000118187824 */ /* 0x000fc600008e0603 */
[----:B------:R-:W4:Y:S04]  /*1ccc0*/  LDL.LU R10, [R1+0x614] ;  /* 0x00061400010a7983 */ /* 0x000f280000300800 */
[----:B------:R1:W-:Y:S04]  /*1ccd0*/  LDGSTS.E [R6+0x3180], desc[UR8][R8.64], P3 ;  /* 0x0318000008067fae */ /* 0x0003e80009921848 */
[----:B-1----:R-:W4:Y:S01]  /*1cce0*/  LDL.LU R23, [R1+0x5d0] ;  /* 0x0005d00001177983 */ /* 0x002f220000300800 */
[----:B------:R-:W-:Y:S02]  /*1ccf0*/  IMAD.MOV.U32 R8, RZ, RZ, R13 ;  /* 0x000000ffff087224 */ /* 0x000fe400078e000d */
[----:B------:R-:W-:-:S05]  /*1cd00*/  IMAD.MOV.U32 R9, RZ, RZ, R24 ;  /* 0x000000ffff097224 */ /* 0x000fca00078e0018 */
[----:B------:R1:W-:Y:S01]  /*1cd10*/  LDGSTS.E [R6+0x3580], desc[UR8][R8.64], P3 ;  /* 0x0358000008067fae */ /* 0x0003e20009921848 */
[----:B--2---:R-:W-:-:S04]  /*1cd20*/  IADD3 R18, P0, R18, R4, RZ ;  /* 0x0000000412127210 */ /* 0x004fc80007f1e0ff */
[----:B------:R-:W-:Y:S01]  /*1cd30*/  IADD3.X R22, R22, R3, RZ, P0, !PT ;  /* 0x0000000316167210 */ /* 0x000fe200007fe4ff */
[----:B------:R-:W-:Y:S04]  /*1cd40*/  STL [R1+0x8cc], R18 ;  /* 0x0008cc1201007387 */ /* 0x000fe80000100800 */
[----:B------:R2:W-:Y:S04]  /*1cd50*/  STL [R1+0x888], R24 ;  /* 0x0008881801007387 */ /* 0x0005e80000100800 */
[----:B------:R-:W4:Y:S04]  /*1cd60*/  LDL.LU R17, [R1+0x654] ;  /* 0x0006540001117983 */ /* 0x000f280000300800 */
[----:B------:R-:W4:Y:S01]  /*1cd70*/  LDL.LU R25, [R1+0x610] ;  /* 0x0006100001197983 */ /* 0x000f220000300800 */
[----:B-1----:R-:W-:Y:S01]  /*1cd80*/  MOV R8, R18 ;  /* 0x0000001200087202 */ /* 0x002fe20000000f00 */
[----:B------:R-:W-:-:S05]  /*1cd90*/  IMAD.MOV.U32 R9, RZ, RZ, R22 ;  /* 0x000000ffff097224 */ /* 0x000fca00078e0016 */
[----:B------:R1:W-:Y:S01]  /*1cda0*/  LDGSTS.E [R6+0x3980], desc[UR8][R8.64], P3 ;  /* 0x0398000008067fae */ /* 0x0003e20009921848 */
[----:B---3--:R-:W-:-:S05]  /*1cdb0*/  IADD3 R5, P1, R5, R4, RZ ;  /* 0x0000000405057210 */ /* 0x008fca0007f3e0ff */
[----:B------:R3:W-:Y:S04]  /*1cdc0*/  STL [R1+0x90c], R5 ;  /* 0x00090c0501007387 */ /* 0x0007e80000100800 */
[----:B------:R-:W-:Y:S01]  /*1cdd0*/  STL [R1+0x8c8], R22 ;  /* 0x0008c81601007387 */ /* 0x000fe20000100800 */
[----:B------:R-:W-:-:S03]  /*1cde0*/  IMAD.X R19, R19, 0x1, R3, P1 ;  /* 0x0000000113137824 */ /* 0x000fc600008e0603 */
[----:B------:R-:W4:Y:S04]  /*1cdf0*/  LDL.LU R13, [R1+0x694] ;  /* 0x00069400010d7983 */ /* 0x000f280000300800 */
[----:B--2---:R-:W2:Y:S01]  /*1ce00*/  LDL.LU R24, [R1+0x650] ;  /* 0x0006500001187983 */ /* 0x004ea20000300800 */
[----:B-1----:R-:W-:Y:S01]  /*1ce10*/  MOV R9, R19 ;  /* 0x0000001300097202 */ /* 0x002fe20000000f00 */
[----:B------:R-:W-:Y:S02]  /*1ce20*/  IMAD.MOV.U32 R8, RZ, RZ, R5 ;  /* 0x000000ffff087224 */ /* 0x000fe400078e0005 */
[----:B---3--:R-:W-:-:S03]  /*1ce30*/  VIADD R5, R20, UR7 ;  /* 0x0000000714057c36 */ /* 0x008fc60008000000 */
[----:B------:R1:W-:Y:S01]  /*1ce40*/  LDGSTS.E [R6+0x3d80], desc[UR8][R8.64], P3 ;  /* 0x03d8000008067fae */ /* 0x0003e20009921848 */
[----:B----4-:R-:W-:-:S05]  /*1ce50*/  IADD3 R11, P0, R11, R4, RZ ;  /* 0x000000040b0b7210 */ /* 0x010fca0007f1e0ff */
[----:B------:R-:W-:Y:S01]  /*1ce60*/  STL [R1+0x554], R11 ;  /* 0x0005540b01007387 */ /* 0x000fe20000100800 */
[----:B------:R-:W-:-:S03]  /*1ce70*/  IMAD.X R27, R27, 0x1, R3, P0 ;  /* 0x000000011b1b7824 */ /* 0x000fc600000e0603 */
[----:B------:R3:W-:Y:S04]  /*1ce80*/  STL [R1+0x908], R19 ;  /* 0x0009081301007387 */ /* 0x0007e80000100800 */
[----:B------:R-:W4:Y:S04]  /*1ce90*/  LDL.LU R18, [R1+0x6d4] ;  /* 0x0006d40001127983 */ /* 0x000f280000300800 */
[----:B---3--:R-:W3:Y:S01]  /*1cea0*/  LDL.LU R19, [R1+0x690] ;  /* 0x0006900001137983 */ /* 0x008ee20000300800 */
[----:B------:R-:W-:-:S05]  /*1ceb0*/  IADD3 R16, P1, R16, R4, RZ ;  /* 0x0000000410107210 */ /* 0x000fca0007f3e0ff */
[----:B------:R1:W-:Y:S01]  /*1cec0*/  STL [R1+0x594], R16 ;  /* 0x0005941001007387 */ /* 0x0003e20000100800 */
[----:B------:R-:W-:-:S03]  /*1ced0*/  IADD3 R15, P0, R15, R4, RZ ;  /* 0x000000040f0f7210 */ /* 0x000fc60007f1e0ff */
[----:B------:R-:W-:Y:S04]  /*1cee0*/  STL [R1+0x550], R27 ;  /* 0x0005501b01007387 */ /* 0x000fe80000100800 */
[----:B------:R-:W3:Y:S04]  /*1cef0*/  LDL.LU R20, [R1+0x6d0] ;  /* 0x0006d00001147983 */ /* 0x000ee80000300800 */
[----:B------:R-:W3:Y:S01]  /*1cf00*/  LDL.LU R22, [R1+0x714] ;  /* 0x0007140001167983 */ /* 0x000ee20000300800 */
[----:B-1----:R-:W-:-:S03]  /*1cf10*/  IMAD.MOV.U32 R8, RZ, RZ, R11 ;  /* 0x000000ffff087224 */ /* 0x002fc600078e000b */
[----:B------:R-:W3:Y:S01]  /*1cf20*/  LDL.LU R11, [R1+0x754] ;  /* 0x00075400010b7983 */ /* 0x000ee20000300800 */
[----:B------:R-:W-:-:S03]  /*1cf30*/  IMAD.X R26, R26, 0x1, R3, P1 ;  /* 0x000000011a1a7824 */ /* 0x000fc600008e0603 */
[----:B------:R-:W-:Y:S04]  /*1cf40*/  STL [R1+0x5d4], R15 ;  /* 0x0005d40f01007387 */ /* 0x000fe80000100800 */
[----:B------:R-:W-:Y:S04]  /*1cf50*/  STL [R1+0x590], R26 ;  /* 0x0005901a01007387 */ /* 0x000fe80000100800 */
[----:B------:R-:W3:Y:S01]  /*1cf60*/  LDL.LU R6, [R1+0x710] ;  /* 0x0007100001067983 */ /* 0x000ee20000300800 */
[----:B------:R-:W-:-:S05]  /*1cf70*/  MOV R9, R27 ;  /* 0x0000001b00097202 */ /* 0x000fca0000000f00 */
[----:B------:R1:W-:Y:S02]  /*1cf80*/  LDGSTS.E [R5+0x200], desc[UR8][R8.64], P3 ;  /* 0x0020000008057fae */ /* 0x0003e40009921848 */
[----:B-1----:R-:W-:Y:S02]  /*1cf90*/  IMAD.MOV.U32 R8, RZ, RZ, R16 ;  /* 0x000000ffff087224 */ /* 0x002fe400078e0010 */
[----:B------:R-:W-:-:S05]  /*1cfa0*/  IMAD.MOV.U32 R9, RZ, RZ, R26 ;  /* 0x000000ffff097224 */ /* 0x000fca00078e001a */
        /* <DEDUP_REMOVED lines=8> */
[----:B------:R1:W-:Y:S04]  /*1d030*/  LDGSTS.E [R5+0xa00], desc[UR8][R8.64], P3 ;  /* 0x00a0000008057fae */ /* 0x0003e80009921848 */
[----:B-1----:R-:W3:Y:S01]  /*1d040*/  LDL.LU R23, [R1+0x750] ;  /* 0x0007500001177983 */ /* 0x002ee20000300800 */
[----:B------:R-:W-:-:S02]  /*1d050*/  MOV R8, R10 ;  /* 0x0000000a00087202 */ /* 0x000fc40000000f00 */
[----:B------:R-:W-:Y:S02]  /*1d060*/  IADD3 R17, P0, R17, R4, RZ ;  /* 0x0000000411117210 */ /* 0x000fe40007f1e0ff */
[----:B------:R-:W-:-:S03]  /*1d070*/  IADD3.X R25, R25, R3, RZ, P1, !PT ;  /* 0x0000000319197210 */ /* 0x000fc60000ffe4ff */
[----:B------:R-:W-:Y:S04]  /*1d080*/  STL [R1+0x654], R17 ;  /* 0x0006541101007387 */ /* 0x000fe80000100800 */
[----:B------:R1:W-:Y:S01]  /*1d090*/  STL [R1+0x610], R25 ;  /* 0x0006101901007387 */ /* 0x0003e20000100800 */
[----:B------:R-:W-:-:S03]  /*1d0a0*/  IMAD.MOV.U32 R9, RZ, RZ, R25 ;  /* 0x000000ffff097224 */ /* 0x000fc600078e0019 */
[----:B------:R-:W3:Y:S04]  /*1d0b0*/  LDL.LU R15, [R1+0x7d4] ;  /* 0x0007d400010f7983 */ /* 0x000ee80000300800 */
[----:B------:R-:W3:Y:S04]  /*1d0c0*/  LDL.LU R26, [R1+0x790] ;  /* 0x00079000011a7983 */ /* 0x000ee80000300800 */
[----:B------:R1:W-:Y:S01]  /*1d0d0*/  LDGSTS.E [R5+0xe00], desc[UR8][R8.64], P3 ;  /* 0x00e0000008057fae */ /* 0x0003e20009921848 */
[----:B------:R-:W-:Y:S01]  /*1d0e0*/  IADD3 R13, P1, R13, R4, RZ ;  /* 0x000000040d0d7210 */ /* 0x000fe20007f3e0ff */
[----:B--2---:R-:W-:-:S04]  /*1d0f0*/  IMAD.X R24, R24, 0x1, R3, P0 ;  /* 0x0000000118187824 */ /* 0x004fc800000e0603 */
[----:B------:R-:W-:Y:S04]  /*1d100*/  STL [R1+0x694], R13 ;  /* 0x0006940d01007387 */ /* 0x000fe80000100800 */
[----:B------:R2:W-:Y:S04]  /*1d110*/  STL [R1+0x650], R24 ;  /* 0x0006501801007387 */ /* 0x0005e80000100800 */
[----:B------:R-:W2:Y:S01]  /*1d120*/  LDL.LU R10, [R1+0x814] ;  /* 0x00081400010a7983 */ /* 0x000ea20000300800 */
[----:B-1----:R-:W-:-:S03]  /*1d130*/  IMAD.MOV.U32 R8, RZ, RZ, R17 ;  /* 0x000000ffff087224 */ /* 0x002fc600078e0011 */
[----:B------:R-:W2:Y:S01]  /*1d140*/  LDL.LU R25, [R1+0x7d0] ;  /* 0x0007d00001197983 */ /* 0x000ea20000300800 */
[----:B------:R-:W-:-:S05]  /*1d150*/  MOV R9, R24 ;  /* 0x0000001800097202 */ /* 0x000fca0000000f00 */
[----:B------:R1:W-:Y:S02]  /*1d160*/  LDGSTS.E [R5+0x1200], desc[UR8][R8.64], P3 ;  /* 0x0120000008057fae */ /* 0x0003e40009921848 */
[----:B-1----:R-:W-:Y:S01]  /*1d170*/  IMAD.MOV.U32 R8, RZ, RZ, R13 ;  /* 0x000000ffff087224 */ /* 0x002fe200078e000d */
[----:B----4-:R-:W-:Y:S01]  /*1d180*/  IADD3 R18, P0, R18, R4, RZ ;  /* 0x0000000412127210 */ /* 0x010fe20007f1e0ff */
[----:B---3--:R-:W-:-:S04]  /*1d190*/  IMAD.X R19, R19, 0x1, R3, P1 ;  /* 0x0000000113137824 */ /* 0x008fc800008e0603 */
[----:B------:R-:W-:Y:S04]  /*1d1a0*/  STL [R1+0x6d4], R18 ;  /* 0x0006d41201007387 */ /* 0x000fe80000100800 */
[----:B------:R1:W-:Y:S01]  /*1d1b0*/  STL [R1+0x690], R19 ;  /* 0x0006901301007387 */ /* 0x0003e20000100800 */
[----:B------:R-:W-:-:S03]  /*1d1c0*/  IMAD.MOV.U32 R9, RZ, RZ, R19 ;  /* 0x000000ffff097224 */ /* 0x000fc600078e0013 */
[----:B------:R-:W3:Y:S04]  /*1d1d0*/  LDL.LU R17, [R1+0x854] ;  /* 0x0008540001117983 */ /* 0x000ee80000300800 */
[----:B--2---:R-:W2:Y:S01]  /*1d1e0*/  LDL.LU R24, [R1+0x810] ;  /* 0x0008100001187983 */ /* 0x004ea20000300800 */
[----:B------:R-:W-:-:S03]  /*1d1f0*/  IMAD.X R20, R20, 0x1, R3, P0 ;  /* 0x0000000114147824 */ /* 0x000fc600000e0603 */
[----:B------:R4:W-:Y:S01]  /*1d200*/  LDGSTS.E [R5+0x1600], desc[UR8][R8.64], P3 ;  /* 0x0160000008057fae */ /* 0x0009e20009921848 */
[----:B------:R-:W-:-:S05]  /*1d210*/  IADD3 R22, P1, R22, R4, RZ ;  /* 0x0000000416167210 */ /* 0x000fca0007f3e0ff */
[----:B------:R-:W-:Y:S01]  /*1d220*/  STL [R1+0x714], R22 ;  /* 0x0007141601007387 */ /* 0x000fe20000100800 */
[----:B------:R-:W-:-:S03]  /*1d230*/  IADD3 R11, P0, R11, R4, RZ ;  /* 0x000000040b0b7210 */ /* 0x000fc60007f1e0ff */
[----:B------:R4:W-:Y:S04]  /*1d240*/  STL [R1+0x6d0], R20 ;  /* 0x0006d01401007387 */ /* 0x0009e80000100800 */
[----:B-1----:R-:W2:Y:S01]  /*1d250*/  LDL.LU R19, [R1+0x850] ;  /* 0x0008500001137983 */ /* 0x002ea20000300800 */
[----:B----4-:R-:W-:-:S03]  /*1d260*/  IMAD.MOV.U32 R9, RZ, RZ, R20 ;  /* 0x000000ffff097224 */ /* 0x010fc600078e0014 */
[----:B------:R-:W4:Y:S01]  /*1d270*/  LDL.LU R13, [R1+0x894] ;  /* 0x00089400010d7983 */ /* 0x000f220000300800 */
[----:B------:R-:W-:-:S03]  /*1d280*/  IADD3.X R6, R6, R3, RZ, P1, !PT ;  /* 0x0000000306067210 */ /* 0x000fc60000ffe4ff */
[----:B------:R-:W4:Y:S01]  /*1d290*/  LDL.LU R20, [R1+0x890] ;  /* 0x0008900001147983 */ /* 0x000f220000300800 */
[----:B------:R-:W-:-:S03]  /*1d2a0*/  IMAD.MOV.U32 R8, RZ, RZ, R18 ;  /* 0x000000ffff087224 */ /* 0x000fc600078e0012 */
[----:B------:R-:W-:Y:S04]  /*1d2b0*/  STL [R1+0x754], R11 ;  /* 0x0007540b01007387 */ /* 0x000fe80000100800 */
[----:B------:R1:W-:Y:S04]  /*1d2c0*/  STL [R1+0x710], R6 ;  /* 0x0007100601007387 */ /* 0x0003e80000100800 */
[----:B------:R-:W4:Y:S04]  /*1d2d0*/  LDL.LU R18, [R1+0x8d4] ;  /* 0x0008d40001127983 */ /* 0x000f280000300800 */
[----:B------:R1:W-:Y:S02]  /*1d2e0*/  LDGSTS.E [R5+0x1a00], desc[UR8][R8.64], P3 ;  /* 0x01a0000008057fae */ /* 0x0003e40009921848 */
[----:B-1----:R-:W-:Y:S01]  /*1d2f0*/  MOV R8, R22 ;  /* 0x0000001600087202 */ /* 0x002fe20000000f00 */
[----:B------:R-:W-:Y:S01]  /*1d300*/  IMAD.MOV.U32 R9, RZ, RZ, R6 ;  /* 0x000000ffff097224 */ /* 0x000fe200078e0006 */
[----:B------:R-:W4:Y:S04]  /*1d310*/  LDL.LU R22, [R1+0x8d0] ;  /* 0x0008d00001167983 */ /* 0x000f280000300800 */
[----:B------:R1:W-:Y:S01]  /*1d320*/  LDGSTS.E [R5+0x1e00], desc[UR8][R8.64], P3 ;  /* 0x01e0000008057fae */ /* 0x0003e20009921848 */
[----:B------:R-:W-:Y:S01]  /*1d330*/  IADD3 R16, P1, R16, R4, RZ ;  /* 0x0000000410107210 */ /* 0x000fe20007f3e0ff */
[----:B-1----:R-:W-:-:S02]  /*1d340*/  IMAD.MOV.U32 R8, RZ, RZ, R11 ;  /* 0x000000ffff087224 */ /* 0x002fc400078e000b */
[----:B------:R-:W-:Y:S02]  /*1d350*/  IMAD.X R23, R23, 0x1, R3, P0 ;  /* 0x0000000117177824 */ /* 0x000fe400000e0603 */
[----:B------:R-:W-:Y:S04]  /*1d360*/  STL [R1+0x794], R16 ;  /* 0x0007941001007387 */ /* 0x000fe80000100800 */
[----:B------:R1:W-:Y:S01]  /*1d370*/  STL [R1+0x750], R23 ;  /* 0x0007501701007387 */ /* 0x0003e20000100800 */
[----:B------:R-:W-:-:S03]  /*1d380*/  MOV R9, R23 ;  /* 0x0000001700097202 */ /* 0x000fc60000000f00 */
[----:B------:R-:W4:Y:S04]  /*1d390*/  LDL.LU R6, [R1+0x914] ;  /* 0x0009140001067983 */ /* 0x000f280000300800 */
[----:B------:R1:W-:Y:S04]  /*1d3a0*/  LDGSTS.E [R5+0x2200], desc[UR8][R8.64], P3 ;  /* 0x0220000008057fae */ /* 0x0003e80009921848 */
[----:B-1----:R-:W4:Y:S01]  /*1d3b0*/  LDL.LU R23, [R1+0x910] ;  /* 0x0009100001177983 */ /* 0x002f220000300800 */
[----:B------:R-:W-:Y:S01]  /*1d3c0*/  IMAD.MOV.U32 R8, RZ, RZ, R16 ;  /* 0x000000ffff087224 */ /* 0x000fe200078e0010 */
[----:B------:R-:W-:Y:S01]  /*1d3d0*/  IADD3 R15, P0, R15, R4, RZ ;  /* 0x000000040f0f7210 */ /* 0x000fe20007f1e0ff */
[----:B------:R-:W-:-:S04]  /*1d3e0*/  IMAD.X R26, R26, 0x1, R3, P1 ;  /* 0x000000011a1a7824 */ /* 0x000fc800008e0603 */
[----:B------:R-:W-:Y:S01]  /*1d3f0*/  STL [R1+0x7d4], R15 ;  /* 0x0007d40f01007387 */ /* 0x000fe20000100800 */
[----:B------:R-:W-:-:S03]  /*1d400*/  IMAD.MOV.U32 R9, RZ, RZ, R26 ;  /* 0x000000ffff097224 */ /* 0x000fc600078e001a */
[----:B------:R1:W-:Y:S04]  /*1d410*/  STL [R1+0x790], R26 ;  /* 0x0007901a01007387 */ /* 0x0003e80000100800 */
[----:B------:R-:W4:Y:S04]  /*1d420*/  LDL.LU R11, [R1+0x55c] ;  /* 0x00055c00010b7983 */ /* 0x000f280000300800 */
[----:B------:R1:W-:Y:S04]  /*1d430*/  LDGSTS.E [R5+0x2600], desc[UR8][R8.64], P3 ;  /* 0x0260000008057fae */ /* 0x0003e80009921848 */
[----:B-1----:R-:W4:Y:S01]  /*1d440*/  LDL.LU R26, [R1+0x558] ;  /* 0x00055800011a7983 */ /* 0x002f220000300800 */
[----:B------:R-:W-:Y:S01]  /*1d450*/  IADD3 R10, P1, R10, R4, RZ ;  /* 0x000000040a0a7210 */ /* 0x000fe20007f3e0ff */
[----:B------:R-:W-:-:S04]  /*1d460*/  IMAD.X R25, R25, 0x1, R3, P0 ;  /* 0x0000000119197824 */ /* 0x000fc800000e0603 */
[----:B------:R-:W-:Y:S01]  /*1d470*/  STL [R1+0x814], R10 ;  /* 0x0008140a01007387 */ /* 0x000fe20000100800 */
[----:B------:R-:W-:-:S03]  /*1d480*/  IMAD.MOV.U32 R8, RZ, RZ, R15 ;  /* 0x000000ffff087224 */ /* 0x000fc600078e000f */
[----:B------:R1:W-:Y:S01]  /*1d490*/  STL [R1+0x7d0], R25 ;  /* 0x0007d01901007387 */ /* 0x0003e20000100800 */
[----:B------:R-:W-:-:S03]  /*1d4a0*/  IMAD.MOV.U32 R9, RZ, RZ, R25 ;  /* 0x000000ffff097224 */ /* 0x000fc600078e0019 */
[----:B------:R-:W4:Y:S04]  /*1d4b0*/  LDL.LU R16, [R1+0x59c] ;  /* 0x00059c0001107983 */ /* 0x000f280000300800 */
[----:B------:R-:W4:Y:S04]  /*1d4c0*/  LDL.LU R15, [R1+0x5dc] ;  /* 0x0005dc00010f7983 */ /* 0x000f280000300800 */
[----:B------:R1:W-:Y:S02]  /*1d4d0*/  LDGSTS.E [R5+0x2a00], desc[UR8][R8.64], P3 ;  /* 0x02a0000008057fae */ /* 0x0003e40009921848 */
[----:B-1----:R-:W-:-:S02]  /*1d4e0*/  MOV R8, R10 ;  /* 0x0000000a00087202 */ /* 0x002fc40000000f00 */
[----:B---3--:R-:W-:Y:S02]  /*1d4f0*/  IADD3 R17, P0, R17, R4, RZ ;  /* 0x0000000411117210 */ /* 0x008fe40007f1e0ff */
[----:B--2---:R-:W-:-:S03]  /*1d500*/  IADD3.X R24, R24, R3, RZ, P1, !PT ;  /* 0x0000000318187210 */ /* 0x004fc60000ffe4ff */
[----:B------:R-:W-:Y:S02]  /*1d510*/  STL [R1+0x854], R17 ;  /* 0x0008541101007387 */ /* 0x000fe40000100800 */
[----:B------:R-:W-:Y:S02]  /*1d520*/  IMAD.MOV.U32 R9, RZ, RZ, R24 ;  /* 0x000000ffff097224 */ /* 0x000fe400078e0018 */
[----:B------:R-:W-:Y:S04]  /*1d530*/  STL [R1+0x810], R24 ;  /* 0x0008101801007387 */ /* 0x000fe80000100800 */
[----:B------:R-:W2:Y:S04]  /*1d540*/  LDL.LU R25, [R1+0x598] ;  /* 0x0005980001197983 */ /* 0x000ea80000300800 */
[----:B------:R1:W-:Y:S01]  /*1d550*/  LDGSTS.E [R5+0x2e00], desc[UR8][R8.64], P3 ;  /* 0x02e0000008057fae */ /* 0x0003e20009921848 */
[----:B------:R-:W-:Y:S01]  /*1d560*/  IMAD.X R19, R19, 0x1, R3, P0 ;  /* 0x0000000113137824 */ /* 0x000fe200000e0603 */
[----:B----4-:R-:W-:-:S05]  /*1d570*/  IADD3 R13, P1, R13, R4, RZ ;  /* 0x000000040d0d7210 */ /* 0x010fca0007f3e0ff */
[----:B------:R-:W-:Y:S01]  /*1d580*/  STL [R1+0x894], R13 ;  /* 0x0008940d01007387 */ /* 0x000fe20000100800 */
[----:B------:R-:W-:Y:S01]  /*1d590*/  IMAD.X R20, R20, 0x1, R3, P1 ;  /* 0x0000000114147824 */ /* 0x000fe200008e0603 */
[----:B-1----:R-:W-:Y:S01]  /*1d5a0*/  MOV R9, R19 ;  /* 0x0000001300097202 */ /* 0x002fe20000000f00 */
[----:B------:R-:W-:Y:S01]  /*1d5b0*/  IMAD.MOV.U32 R8, RZ, RZ, R17 ;  /* 0x000000ffff087224 */ /* 0x000fe200078e0011 */
[----:B------:R1:W-:Y:S04]  /*1d5c0*/  STL [R1+0x850], R19 ;  /* 0x0008501301007387 */ /* 0x0003e80000100800 */
[----:B------:R-:W3:Y:S01]  /*1d5d0*/  LDL.LU R10, [R1+0x61c] ;  /* 0x00061c00010a7983 */ /* 0x000ee20000300800 */
[----:B------:R-:W-:-:S03]  /*1d5e0*/  IADD3 R18, P0, R18, R4, RZ ;  /* 0x0000000412127210 */ /* 0x000fc60007f1e0ff */
[----:B------:R4:W-:Y:S04]  /*1d5f0*/  LDGSTS.E [R5+0x3200], desc[UR8][R8.64], P3 ;  /* 0x0320000008057fae */ /* 0x0009e80009921848 */
[----:B-1----:R-:W3:Y:S04]  /*1d600*/  LDL.LU R19, [R1+0x5d8] ;  /* 0x0005d80001137983 */ /* 0x002ee80000300800 */
[----:B------:R-:W-:Y:S04]  /*1d610*/  STL [R1+0x8d4], R18 ;  /* 0x0008d41201007387 */ /* 0x000fe80000100800 */
[----:B------:R1:W-:Y:S01]  /*1d620*/  STL [R1+0x890], R20 ;  /* 0x0008901401007387 */ /* 0x0003e20000100800 */
[----:B----4-:R-:W-:-:S03]  /*1d630*/  IMAD.MOV.U32 R9, RZ, RZ, R20 ;  /* 0x000000ffff097224 */ /* 0x010fc600078e0014 */
[----:B------:R-:W4:Y:S04]  /*1d640*/  LDL.LU R17, [R1+0x65c] ;  /* 0x00065c0001117983 */ /* 0x000f280000300800 */
[----:B-1----:R-:W4:Y:S01]  /*1d650*/  LDL.LU R20, [R1+0x618] ;  /* 0x0006180001147983 */ /* 0x002f220000300800 */
[----:B------:R-:W-:Y:S02]  /*1d660*/  IMAD.MOV.U32 R8, RZ, RZ, R13 ;  /* 0x000000ffff087224 */ /* 0x000fe400078e000d */
[----:B------:R-:W-:-:S03]  /*1d670*/  IMAD.X R22, R22, 0x1, R3, P0 ;  /* 0x0000000116167824 */ /* 0x000fc600000e0603 */
[----:B------:R1:W-:Y:S02]  /*1d680*/  LDGSTS.E [R5+0x3600], desc[UR8][R8.64], P3 ;  /* 0x0360000008057fae */ /* 0x0003e40009921848 */
[----:B-1----:R-:W-:Y:S02]  /*1d690*/  IMAD.MOV.U32 R8, RZ, RZ, R18 ;  /* 0x000000ffff087224 */ /* 0x002fe400078e0012 */
[----:B------:R-:W-:-:S05]  /*1d6a0*/  IMAD.MOV.U32 R9, RZ, RZ, R22 ;  /* 0x000000ffff097224 */ /* 0x000fca00078e0016 */
[----:B------:R1:W-:Y:S01]  /*1d6b0*/  LDGSTS.E [R5+0x3a00], desc[UR8][R8.64], P3 ;  /* 0x03a0000008057fae */ /* 0x0003e20009921848 */
[----:B------:R-:W-:-:S05]  /*1d6c0*/  IADD3 R6, P1, R6, R4, RZ ;  /* 0x0000000406067210 */ /* 0x000fca0007f3e0ff */
[----:B------:R-:W-:Y:S01]  /*1d6d0*/  STL [R1+0x914], R6 ;  /* 0x0009140601007387 */ /* 0x000fe20000100800 */
[----:B------:R-:W-:-:S03]  /*1d6e0*/  IADD3.X R23, R23, R3, RZ, P1, !PT ;  /* 0x0000000317177210 */ /* 0x000fc60000ffe4ff */
[----:B------:R1:W-:Y:S04]  /*1d6f0*/  STL [R1+0x8d0], R22 ;  /* 0x0008d01601007387 */ /* 0x0003e80000100800 */
[----:B------:R-:W4:Y:S01]  /*1d700*/  LDL.LU R13, [R1+0x69c] ;  /* 0x00069c00010d7983 */ /* 0x000f220000300800 */
[----:B-1----:R-:W-:-:S03]  /*1d710*/  MOV R8, R6 ;  /* 0x0000000600087202 */ /* 0x002fc60000000f00 */
[----:B------:R-:W4:Y:S01]  /*1d720*/  LDL.LU R22, [R1+0x658] ;  /* 0x0006580001167983 */ /* 0x000f220000300800 */
[----:B------:R-:W-:Y:S01]  /*1d730*/  IMAD.MOV.U32 R9, RZ, RZ, R23 ;  /* 0x000000ffff097224 */ /* 0x000fe200078e0017 */
[----:B------:R-:W-:-:S04]  /*1d740*/  LOP3.LUT R6, R21, 0x50, RZ, 0x3c, !PT ;  /* 0x0000005015067812 */ /* 0x000fc800078e3cff */
[----:B------:R1:W-:Y:S01]  /*1d750*/  LDGSTS.E [R5+0x3e00], desc[UR8][R8.64], P3 ;  /* 0x03e0000008057fae */ /* 0x0003e20009921848 */
[----:B------:R-:W-:Y:S01]  /*1d760*/  VIADD R6, R6, UR7 ;  /* 0x0000000706067c36 */ /* 0x000fe20008000000 */
[----:B------:R-:W-:-:S05]  /*1d770*/  IADD3 R11, P0, R11, R4, RZ ;  /* 0x000000040b0b7210 */ /* 0x000fca0007f1e0ff */
[----:B------:R-:W-:Y:S01]  /*1d780*/  STL [R1+0x55c], R11 ;  /* 0x00055c0b01007387 */ /* 0x000fe20000100800 */
[----:B------:R-:W-:-:S03]  /*1d790*/  IMAD.X R26, R26, 0x1, R3, P0 ;  /* 0x000000011a1a7824 */ /* 0x000fc600000e0603 */
[----:B------:R1:W-:Y:S04]  /*1d7a0*/  STL [R1+0x910], R23 ;  /* 0x0009101701007387 */ /* 0x0003e80000100800 */
[----:B------:R-:W4:Y:S04]  /*1d7b0*/  LDL.LU R18, [R1+0x6dc] ;  /* 0x0006dc0001127983 */ /* 0x000f280000300800 */
[----:B------:R-:W4:Y:S01]  /*1d7c0*/  LDL.LU R21, [R1+0x698] ;  /* 0x0006980001157983 */ /* 0x000f220000300800 */
[----:B-1----:R-:W-:Y:S01]  /*1d7d0*/  MOV R8, R11 ;  /* 0x0000000b00087202 */ /* 0x002fe20000000f00 */
[----:B------:R-:W-:-:S05]  /*1d7e0*/  IMAD.MOV.U32 R9, RZ, RZ, R26 ;  /* 0x000000ffff097224 */ /* 0x000fca00078e001a */
[----:B------:R1:W-:Y:S01]  /*1d7f0*/  LDGSTS.E [R6+0x280], desc[UR8][R8.64], P3 ;  /* 0x0028000008067fae */ /* 0x0003e20009921848 */
[----:B------:R-:W-:-:S05]  /*1d800*/  IADD3 R16, P1, R16, R4, RZ ;  /* 0x0000000410107210 */ /* 0x000fca0007f3e0ff */
[----:B------:R3:W-:Y:S01]  /*1d810*/  STL [R1+0x59c], R16 ;  /* 0x00059c1001007387 */ /* 0x0007e20000100800 */
[----:B------:R-:W-:-:S03]  /*1d820*/  IADD3 R15, P0, R15, R4, RZ ;  /* 0x000000040f0f7210 */ /* 0x000fc60007f1e0ff */
[----:B------:R-:W-:Y:S04]  /*1d830*/  STL [R1+0x558], R26 ;  /* 0x0005581a01007387 */ /* 0x000fe80000100800 */
[----:B------:R-:W4:Y:S04]  /*1d840*/  LDL.LU R24, [R1+0x6d8] ;  /* 0x0006d80001187983 */ /* 0x000f280000300800 */
[----:B------:R-:W4:Y:S01]  /*1d850*/  LDL.LU R23, [R1+0x71c] ;  /* 0x00071c0001177983 */ /* 0x000f220000300800 */
[----:B-1----:R-:W-:-:S03]  /*1d860*/  IMAD.MOV.U32 R8, RZ, RZ, R16 ;  /* 0x000000ffff087224 */ /* 0x002fc600078e0010 */
[----:B------:R-:W4:Y:S04]  /*1d870*/  LDL.LU R11, [R1+0x75c] ;  /* 0x00075c00010b7983 */ /* 0x000f280000300800 */
[----:B------:R-:W-:Y:S01]  /*1d880*/  STL [R1+0x5dc], R15 ;  /* 0x0005dc0f01007387 */ /* 0x000fe20000100800 */
[----:B--2---:R-:W-:-:S05]  /*1d890*/  IMAD.X R25, R25, 0x1, R3, P1 ;  /* 0x0000000119197824 */ /* 0x004fca00008e0603 */
[----:B------:R-:W-:Y:S01]  /*1d8a0*/  STL [R1+0x598], R25 ;  /* 0x0005981901007387 */ /* 0x000fe20000100800 */
[----:B------:R-:W-:-:S03]  /*1d8b0*/  MOV R9, R25 ;  /* 0x0000001900097202 */ /* 0x000fc60000000f00 */
[----:B------:R-:W2:Y:S04]  /*1d8c0*/  LDL.LU R5, [R1+0x718] ;  /* 0x0007180001057983 */ /* 0x000ea80000300800 */
[----:B------:R1:W-:Y:S01]  /*1d8d0*/  LDGSTS.E [R6+0x680], desc[UR8][R8.64], P3 ;  /* 0x0068000008067fae */ /* 0x0003e20009921848 */
[----:B---3--:R-:W-:Y:S01]  /*1d8e0*/  IADD3 R10, P1, R10, R4, RZ ;  /* 0x000000040a0a7210 */ /* 0x008fe20007f3e0ff */
[----:B-1----:R-:W-:Y:S02]  /*1d8f0*/  IMAD.MOV.U32 R8, RZ, RZ, R15 ;  /* 0x000000ffff087224 */ /* 0x002fe400078e000f */
[----:B------:R-:W-:Y:S02]  /*1d900*/  IMAD.X R19, R19, 0x1, R3, P0 ;  /* 0x0000000113137824 */ /* 0x000fe400000e0603 */
[----:B------:R-:W-:Y:S02]  /*1d910*/  STL [R1+0x61c], R10 ;  /* 0x00061c0a01007387 */ /* 0x000fe40000100800 */
[----:B------:R-:W-:-:S02]  /*1d920*/  IMAD.MOV.U32 R9, RZ, RZ, R19 ;  /* 0x000000ffff097224 */ /* 0x000fc400078e0013 */
[----:B------:R1:W-:Y:S04]  /*1d930*/  STL [R1+0x5d8], R19 ;  /* 0x0005d81301007387 */ /* 0x0003e80000100800 */
[----:B------:R-:W3:Y:S01]  /*1d940*/  LDL.LU R16, [R1+0x79c] ;  /* 0x00079c0001107983 */ /* 0x000ee20000300800 */
[----:B----4-:R-:W-:-:S03]  /*1d950*/  IADD3 R17, P0, R17, R4, RZ ;  /* 0x0000000411117210 */ /* 0x010fc60007f1e0ff */
[----:B------:R4:W-:Y:S04]  /*1d960*/  LDGSTS.E [R6+0xa80], desc[UR8][R8.64], P3 ;  /* 0x00a8000008067fae */ /* 0x0009e80009921848 */
[----:B-1----:R-:W3:Y:S01]  /*1d970*/  LDL.LU R19, [R1+0x758] ;  /* 0x0007580001137983 */ /* 0x002ee20000300800 */
[----:B------:R-:W-:-:S03]  /*1d980*/  IMAD.X R20, R20, 0x1, R3, P1 ;  /* 0x0000000114147824 */ /* 0x000fc600008e0603 */
[----:B------:R-:W-:Y:S04]  /*1d990*/  STL [R1+0x65c], R17 ;  /* 0x00065c1101007387 */ /* 0x000fe80000100800 */
[----:B------:R1:W-:Y:S01]  /*1d9a0*/  STL [R1+0x618], R20 ;  /* 0x0006181401007387 */ /* 0x0003e20000100800 */
[----:B----4-:R-:W-:-:S03]  /*1d9b0*/  IMAD.MOV.U32 R9, RZ, RZ, R20 ;  /* 0x000000ffff097224 */ /* 0x010fc600078e0014 */
[----:B------:R-:W4:Y:S04]  /*1d9c0*/  LDL.LU R15, [R1+0x7dc] ;  /* 0x0007dc00010f7983 */ /* 0x000f280000300800 */
[----:B-1----:R-:W4:Y:S01]  /*1d9d0*/  LDL.LU R20, [R1+0x798] ;  /* 0x0007980001147983 */ /* 0x002f220000300800 */
[----:B------:R-:W-:-:S05]  /*1d9e0*/  IMAD.MOV.U32 R8, RZ, RZ, R10 ;  /* 0x000000ffff087224 */ /* 0x000fca00078e000a */
[----:B------:R1:W-:Y:S02]  /*1d9f0*/  LDGSTS.E [R6+0xe80], desc[UR8][R8.64], P3 ;  /* 0x00e8000008067fae */ /* 0x0003e40009921848 */
[----:B-1----:R-:W-:Y:S02]  /*1da00*/  MOV R8, R17 ;  /* 0x0000001100087202 */ /* 0x002fe40000000f00 */
[----:B------:R-:W-:Y:S02]  /*1da10*/  IADD3 R13, P1, R13, R4, RZ ;  /* 0x000000040d0d7210 */ /* 0x000fe40007f3e0ff */
[----:B------:R-:W-:-:S03]  /*1da20*/  IADD3.X R22, R22, R3, RZ, P0, !PT ;  /* 0x0000000316167210 */ /* 0x000fc600007fe4ff */
[----:B------:R-:W-:Y:S04]  /*1da30*/  STL [R1+0x69c], R13 ;  /* 0x00069c0d01007387 */ /* 0x000fe80000100800 */
[----:B------:R1:W-:Y:S01]  /*1da40*/  STL [R1+0x658], R22 ;  /* 0x0006581601007387 */ /* 0x0003e20000100800 */
[----:B------:R-:W-:-:S03]  /*1da50*/  IMAD.MOV.U32 R9, RZ, RZ, R22 ;  /* 0x000000ffff097224 */ /* 0x000fc600078e0016 */
[----:B------:R-:W4:Y:S04]  /*1da60*/  LDL.LU R10, [R1+0x81c] ;  /* 0x00081c00010a7983 */ /* 0x000f280000300800 */
[----:B------:R-:W4:Y:S04]  /*1da70*/  LDL.LU R25, [R1+0x7d8] ;  /* 0x0007d80001197983 */ /* 0x000f280000300800 */
[----:B------:R1:W-:Y:S02]  /*1da80*/  LDGSTS.E [R6+0x1280], desc[UR8][R8.64], P3 ;  /* 0x0128000008067fae */ /* 0x0003e40009921848 */
[----:B-1----:R-:W-:Y:S01]  /*1da90*/  IMAD.MOV.U32 R8, RZ, RZ, R13 ;  /* 0x000000ffff087224 */ /* 0x002fe200078e000d */
[----:B------:R-:W-:Y:S01]  /*1daa0*/  IADD3 R18, P0, R18, R4, RZ ;  /* 0x0000000412127210 */ /* 0x000fe20007f1e0ff */
[----:B------:R-:W-:-:S04]  /*1dab0*/  IMAD.X R21, R21, 0x1, R3, P1 ;  /* 0x0000000115157824 */ /* 0x000fc800008e0603 */
[----:B------:R-:W-:Y:S04]  /*1dac0*/  STL [R1+0x6dc], R18 ;  /* 0x0006dc1201007387 */ /* 0x000fe80000100800 */
[----:B------:R1:W-:Y:S01]  /*1dad0*/  STL [R1+0x698], R21 ;  /* 0x0006981501007387 */ /* 0x0003e20000100800 */
[----:B------:R-:W-:-:S03]  /*1dae0*/  MOV R9, R21 ;  /* 0x0000001500097202 */ /* 0x000fc60000000f00 */
[----:B------:R-:W4:Y:S04]  /*1daf0*/  LDL.LU R17, [R1+0x85c] ;  /* 0x00085c0001117983 */ /* 0x000f280000300800 */
[----:B------:R-:W4:Y:S04]  /*1db00*/  LDL.LU R22, [R1+0x818] ;  /* 0x0008180001167983 */ /* 0x000f280000300800 */
[----:B------:R1:W-:Y:S01]  /*1db10*/  LDGSTS.E [R6+0x1680], desc[UR8][R8.64], P3 ;  /* 0x0168000008067fae */ /* 0x0003e20009921848 */
[----:B------:R-:W-:Y:S01]  /*1db20*/  IMAD.X R24, R24, 0x1, R3, P0 ;  /* 0x0000000118187824 */ /* 0x000fe200000e0603 */
[----:B------:R-:W-:-:S05]  /*1db30*/  IADD3 R23, P1, R23, R4, RZ ;  /* 0x0000000417177210 */ /* 0x000fca0007f3e0ff */
[----:B------:R-:W-:Y:S01]  /*1db40*/  STL [R1+0x71c], R23 ;  /* 0x00071c1701007387 */ /* 0x000fe20000100800 */
[----:B------:R-:W-:-:S03]  /*1db50*/  IADD3 R11, P0, R11, R4, RZ ;  /* 0x000000040b0b7210 */ /* 0x000fc60007f1e0ff */
[----:B------:R1:W-:Y:S02]  /*1db60*/  STL [R1+0x6d8], R24 ;  /* 0x0006d81801007387 */ /* 0x0003e40000100800 */
[----:B-1----:R-:W-:Y:S02]  /*1db70*/  IMAD.MOV.U32 R8, RZ, RZ, R18 ;  /* 0x000000ffff087224 */ /* 0x002fe400078e0012 */
[----:B------:R-:W4:Y:S01]  /*1db80*/  LDL.LU R21, [R1+0x858] ;  /* 0x0008580001157983 */ /* 0x000f220000300800 */
[----:B------:R-:W-:-:S03]  /*1db90*/  IMAD.MOV.U32 R9, RZ, RZ, R24 ;  /* 0x000000ffff097224 */ /* 0x000fc600078e0018 */
[----:B------:R-:W4:Y:S04]  /*1dba0*/  LDL.LU R13, [R1+0x89c] ;  /* 0x00089c00010d7983 */ /* 0x000f280000300800 */
[----:B------:R-:W4:Y:S04]  /*1dbb0*/  LDL.LU R24, [R1+0x898] ;  /* 0x0008980001187983 */ /* 0x000f280000300800 */
[----:B------:R-:W-:Y:S04]  /*1dbc0*/  STL [R1+0x75c], R11 ;  /* 0x00075c0b01007387 */ /* 0x000fe80000100800 */
[----:B------:R1:W-:Y:S02]  /*1dbd0*/  LDGSTS.E [R6+0x1a80], desc[UR8][R8.64], P3 ;  /* 0x01a8000008067fae */ /* 0x0003e40009921848 */
[----:B-1----:R-:W-:-:S02]  /*1dbe0*/  IMAD.MOV.U32 R8, RZ, RZ, R23 ;  /* 0x000000ffff087224 */ /* 0x002fc400078e0017 */
[----:B--2---:R-:W-:-:S05]  /*1dbf0*/  IMAD.X R5, R5, 0x1, R3, P1 ;  /* 0x0000000105057824 */ /* 0x004fca00008e0603 */
[----:B------:R1:W-:Y:S01]  /*1dc00*/  STL [R1+0x718], R5 ;  /* 0x0007180501007387 */ /* 0x0003e20000100800 */
[----:B------:R-:W-:-:S03]  /*1dc10*/  IMAD.MOV.U32 R9, RZ, RZ, R5 ;  /* 0x000000ffff097224 */ /* 0x000fc600078e0005 */
[----:B------:R-:W2:Y:S04]  /*1dc20*/  LDL.LU R18, [R1+0x8dc] ;  /* 0x0008dc0001127983 */ /* 0x000ea80000300800 */
[----:B------:R-:W2:Y:S04]  /*1dc30*/  LDL.LU R23, [R1+0x8d8] ;  /* 0x0008d80001177983 */ /* 0x000ea80000300800 */
[----:B------:R1:W-:Y:S01]  /*1dc40*/  LDGSTS.E [R6+0x1e80], desc[UR8][R8.64], P3 ;  /* 0x01e8000008067fae */ /* 0x0003e20009921848 */
[----:B---3--:R-:W-:Y:S02]  /*1dc50*/  IADD3 R16, P1, R16, R4, RZ ;  /* 0x0000000410107210 */ /* 0x008fe40007f3e0ff */
[----:B------:R-:W-:-:S03]  /*1dc60*/  IADD3.X R19, R19, R3, RZ, P0, !PT ;  /* 0x0000000313137210 */ /* 0x000fc600007fe4ff */
[----:B------:R-:W-:Y:S04]  /*1dc70*/  STL [R1+0x79c], R16 ;  /* 0x00079c1001007387 */ /* 0x000fe80000100800 */
[----:B------:R3:W-:Y:S01]  /*1dc80*/  STL [R1+0x758], R19 ;  /* 0x0007581301007387 */ /* 0x0007e20000100800 */
[----:B-1----:R-:W-:-:S03]  /*1dc90*/  IMAD.MOV.U32 R9, RZ, RZ, R19 ;  /* 0x000000ffff097224 */ /* 0x002fc600078e0013 */
[----:B------:R-:W2:Y:S01]  /*1dca0*/  LDL.LU R5, [R1+0x91c] ;  /* 0x00091c0001057983 */ /* 0x000ea20000300800 */
[----:B----4-:R-:W-:-:S03]  /*1dcb0*/  IADD3 R15, P0, R15, R4, RZ ;  /* 0x000000040f0f7210 */ /* 0x010fc60007f1e0ff */
[----:B---3--:R-:W3:Y:S01]  /*1dcc0*/  LDL.LU R19, [R1+0x918] ;  /* 0x0009180001137983 */ /* 0x008ee20000300800 */
[----:B------:R-:W-:-:S03]  /*1dcd0*/  IMAD.X R20, R20, 0x1, R3, P1 ;  /* 0x0000000114147824 */ /* 0x000fc600008e0603 */
[----:B------:R-:W-:Y:S01]  /*1dce0*/  STL [R1+0x7dc], R15 ;  /* 0x0007dc0f01007387 */ /* 0x000fe20000100800 */
[----:B------:R-:W-:-:S03]  /*1dcf0*/  MOV R8, R11 ;  /* 0x0000000b00087202 */ /* 0x000fc60000000f00 */
[----:B------:R1:W-:Y:S04]  /*1dd00*/  STL [R1+0x798], R20 ;  /* 0x0007981401007387 */ /* 0x0003e80000100800 */
[----:B------:R-:W4:Y:S04]  /*1dd10*/  LDL.LU R11, [R1+0x564] ;  /* 0x00056400010b7983 */ /* 0x000f280000300800 */
[----:B------:R1:W-:Y:S02]  /*1dd20*/  LDGSTS.E [R6+0x2280], desc[UR8][R8.64], P3 ;  /* 0x0228000008067fae */ /* 0x0003e40009921848 */
[----:B-1----:R-:W-:Y:S01]  /*1dd30*/  IMAD.MOV.U32 R8, RZ, RZ, R16 ;  /* 0x000000ffff087224 */ /* 0x002fe200078e0010 */
[----:B------:R-:W-:Y:S01]  /*1dd40*/  MOV R9, R20 ;  /* 0x0000001400097202 */ /* 0x000fe20000000f00 */
[----:B------:R-:W4:Y:S04]  /*1dd50*/  LDL.LU R16, [R1+0x560] ;  /* 0x0005600001107983 */ /* 0x000f280000300800 */
[----:B------:R1:W-:Y:S01]  /*1dd60*/  LDGSTS.E [R6+0x2680], desc[UR8][R8.64], P3 ;  /* 0x0268000008067fae */ /* 0x0003e20009921848 */
[----:B------:R-:W-:Y:S01]  /*1dd70*/  IADD3 R10, P1, R10, R4, RZ ;  /* 0x000000040a0a7210 */ /* 0x000fe20007f3e0ff */
[----:B------:R-:W-:-:S04]  /*1dd80*/  IMAD.X R25, R25, 0x1, R3, P0 ;  /* 0x0000000119197824 */ /* 0x000fc800000e0603 */
[----:B------:R-:W-:Y:S01]  /*1dd90*/  STL [R1+0x81c], R10 ;  /* 0x00081c0a01007387 */ /* 0x000fe20000100800 */
[----:B-1----:R-:W-:Y:S02]  /*1dda0*/  IMAD.MOV.U32 R8, RZ, RZ, R15 ;  /* 0x000000ffff087224 */ /* 0x002fe400078e000f */
[----:B------:R-:W-:Y:S01]  /*1ddb0*/  IMAD.MOV.U32 R9, RZ, RZ, R25 ;  /* 0x000000ffff097224 */ /* 0x000fe200078e0019 */
[----:B------:R-:W-:Y:S04]  /*1ddc0*/  STL [R1+0x7d8], R25 ;  /* 0x0007d81901007387 */ /* 0x000fe80000100800 */
[----:B------:R-:W4:Y:S04]  /*1ddd0*/  LDL.LU R20, [R1+0x5a4] ;  /* 0x0005a40001147983 */ /* 0x000f280000300800 */
[----:B------:R-:W4:Y:S04]  /*1dde0*/  LDL.LU R15, [R1+0x5e4] ;  /* 0x0005e400010f7983 */ /* 0x000f280000300800 */
[----:B------:R1:W-:Y:S02]  /*1ddf0*/  LDGSTS.E [R6+0x2a80], desc[UR8][R8.64], P3 ;  /* 0x02a8000008067fae */ /* 0x0003e40009921848 */
[----:B-1----:R-:W-:Y:S01]  /*1de00*/  IMAD.MOV.U32 R8, RZ, RZ, R10 ;  /* 0x000000ffff087224 */ /* 0x002fe200078e000a */
[----:B------:R-:W-:Y:S01]  /*1de10*/  IADD3 R17, P0, R17, R4, RZ ;  /* 0x0000000411117210 */ /* 0x000fe20007f1e0ff */
[----:B------:R-:W-:-:S04]  /*1de20*/  IMAD.X R22, R22, 0x1, R3, P1 ;  /* 0x0000000116167824 */ /* 0x000fc800008e0603 */
[----:B------:R-:W-:Y:S01]  /*1de30*/  STL [R1+0x85c], R17 ;  /* 0x00085c1101007387 */ /* 0x000fe20000100800 */
[----:B------:R-:W-:-:S03]  /*1de40*/  IMAD.MOV.U32 R9, RZ, RZ, R22 ;  /* 0x000000ffff097224 */ /* 0x000fc600078e0016 */
[----:B------:R1:W-:Y:S04]  /*1de50*/  STL [R1+0x818], R22 ;  /* 0x0008181601007387 */ /* 0x0003e80000100800 */
[----:B------:R1:W-:Y:S04]  /*1de60*/  LDGSTS.E [R6+0x2e80], desc[UR8][R8.64], P3 ;  /* 0x02e8000008067fae */ /* 0x0003e80009921848 */
[----:B-1----:R-:W4:Y:S01]  /*1de70*/  LDL.LU R22, [R1+0x5a0] ;  /* 0x0005a00001167983 */ /* 0x002f220000300800 */
[----:B------:R-:W-:Y:S02]  /*1de80*/  MOV R8, R17 ;  /* 0x0000001100087202 */ /* 0x000fe40000000f00 */
[----:B------:R-:W-:-:S02]  /*1de90*/  IADD3.X R21, R21, R3, RZ, P0, !PT ;  /* 0x0000000315157210 */ /* 0x000fc400007fe4ff */
[----:B------:R-:W-:-:S03]  /*1dea0*/  IADD3 R13, P1, R13, R4, RZ ;  /* 0x000000040d0d7210 */ /* 0x000fc60007f3e0ff */
[----:B------:R-:W-:Y:S02]  /*1deb0*/  IMAD.MOV.U32 R9, RZ, RZ, R21 ;  /* 0x000000ffff097224 */ /* 0x000fe400078e0015 */
[----:B------:R-:W-:Y:S01]  /*1dec0*/  STL [R1+0x89c], R13 ;  /* 0x00089c0d01007387 */ /* 0x000fe20000100800 */
[----:B------:R-:W-:-:S03]  /*1ded0*/  IMAD.X R24, R24, 0x1, R3, P1 ;  /* 0x0000000118187824 */ /* 0x000fc600008e0603 */
[----:B------:R1:W-:Y:S04]  /*1dee0*/  STL [R1+0x858], R21 ;  /* 0x0008581501007387 */ /* 0x0003e80000100800 */
[----:B------:R-:W4:Y:S04]  /*1def0*/  LDL.LU R10, [R1+0x624] ;  /* 0x00062400010a7983 */ /* 0x000f280000300800 */
[----:B------:R1:W-:Y:S04]  /*1df00*/  LDGSTS.E [R6+0x3280], desc[UR8][R8.64], P3 ;  /* 0x0328000008067fae */ /* 0x0003e80009921848 */
[----:B-1----:R-:W4:Y:S01]  /*1df10*/  LDL.LU R21, [R1+0x5e0] ;  /* 0x0005e00001157983 */ /* 0x002f220000300800 */
[----:B------:R-:W-:Y:S01]  /*1df20*/  IMAD.MOV.U32 R8, RZ, RZ, R13 ;  /* 0x000000ffff087224 */ /* 0x000fe200078e000d */
[----:B------:R-:W-:-:S05]  /*1df30*/  MOV R9, R24 ;  /* 0x0000001800097202 */ /* 0x000fca0000000f00 */
[----:B------:R1:W-:Y:S01]  /*1df40*/  LDGSTS.E [R6+0x3680], desc[UR8][R8.64], P3 ;  /* 0x0368000008067fae */ /* 0x0003e20009921848 */
[----:B--2---:R-:W-:-:S05]  /*1df50*/  IADD3 R18, P0, R18, R4, RZ ;  /* 0x0000000412127210 */ /* 0x004fca0007f1e0ff */
[----:B------:R2:W-:Y:S01]  /*1df60*/  STL [R1+0x8dc], R18 ;  /* 0x0008dc1201007387 */ /* 0x0005e20000100800 */
[----:B------:R-:W-:-:S03]  /*1df70*/  IMAD.X R23, R23, 0x1, R3, P0 ;  /* 0x0000000117177824 */ /* 0x000fc600000e0603 */
[----:B------:R-:W-:Y:S04]  /*1df80*/  STL [R1+0x898], R24 ;  /* 0x0008981801007387 */ /* 0x000fe80000100800 */
[----:B------:R-:W4:Y:S04]  /*1df90*/  LDL.LU R17, [R1+0x664] ;  /* 0x0006640001117983 */ /* 0x000f280000300800 */
[----:B------:R-:W4:Y:S01]  /*1dfa0*/  LDL.LU R25, [R1+0x620] ;  /* 0x0006200001197983 */ /* 0x000f220000300800 */
[----:B-1----:R-:W-:Y:S02]  /*1dfb0*/  IMAD.MOV.U32 R8, RZ, RZ, R18 ;  /* 0x000000ffff087224 */ /* 0x002fe400078e0012 */
[----:B------:R-:W-:-:S05]  /*1dfc0*/  IMAD.MOV.U32 R9, RZ, RZ, R23 ;  /* 0x000000ffff097224 */ /* 0x000fca00078e0017 */
[----:B------:R1:W-:Y:S01]  /*1dfd0*/  LDGSTS.E [R6+0x3a80], desc[UR8][R8.64], P3 ;  /* 0x03a8000008067fae */ /* 0x0003e20009921848 */
[----:B------:R-:W-:-:S05]  /*1dfe0*/  IADD3 R5, P1, R5, R4, RZ ;  /* 0x0000000405057210 */ /* 0x000fca0007f3e0ff */
[----:B------:R-:W-:Y:S01]  /*1dff0*/  STL [R1+0x91c], R5 ;  /* 0x00091c0501007387 */ /* 0x000fe20000100800 */
[----:B---3--:R-:W-:-:S03]  /*1e000*/  IMAD.X R19, R19, 0x1, R3, P1 ;  /* 0x0000000113137824 */ /* 0x008fc600008e0603 */
[----:B------:R3:W-:Y:S04]  /*1e010*/  STL [R1+0x8d8], R23 ;  /* 0x0008d81701007387 */ /* 0x0007e80000100800 */
[----:B------:R-:W3:Y:S04]  /*1e020*/  LDL.LU R13, [R1+0x6a4] ;  /* 0x0006a400010d7983 */ /* 0x000ee80000300800 */
[----:B--2---:R-:W2:Y:S01]  /*1e030*/  LDL.LU R18, [R1+0x660] ;  /* 0x0006600001127983 */ /* 0x004ea20000300800 */
[----:B----4-:R-:W-:Y:S01]  /*1e040*/  IADD3 R11, P0, R11, R4, RZ ;  /* 0x000000040b0b7210 */ /* 0x010fe20007f1e0ff */
[----:B-1----:R-:W-:-:S04]  /*1e050*/  IMAD.MOV.U32 R9, RZ, RZ, R19 ;  /* 0x000000ffff097224 */ /* 0x002fc800078e0013 */
[----:B------:R-:W-:Y:S04]  /*1e060*/  STL [R1+0x564], R11 ;  /* 0x0005640b01007387 */ /* 0x000fe80000100800 */
[----:B------:R1:W-:Y:S04]  /*1e070*/  STL [R1+0x918], R19 ;  /* 0x0009181301007387 */ /* 0x0003e80000100800 */
[----:B---3--:R-:W3:Y:S04]  /*1e080*/  LDL.LU R23, [R1+0x6e4] ;  /* 0x0006e40001177983 */ /* 0x008ee80000300800 */
[----:B-1----:R-:W4:Y:S01]  /*1e090*/  LDL.LU R19, [R1+0x6a0] ;  /* 0x0006a00001137983 */ /* 0x002f220000300800 */
[----:B------:R-:W-:Y:S01]  /*1e0a0*/  IMAD.MOV.U32 R8, RZ, RZ, R5 ;  /* 0x000000ffff087224 */ /* 0x000fe200078e0005 */
[----:B------:R-:W-:Y:S01]  /*1e0b0*/  IADD3.X R16, R16, R3, RZ, P0, !PT ;  /* 0x0000000310107210 */ /* 0x000fe200007fe4ff */
[----:B------:R-:W-:-:S03]  /*1e0c0*/  VIADD R5, R14, UR7 ;  /* 0x000000070e057c36 */ /* 0x000fc60008000000 */
[----:B------:R1:W-:Y:S02]  /*1e0d0*/  LDGSTS.E [R6+0x3e80], desc[UR8][R8.64], P3 ;  /* 0x03e8000008067fae */ /* 0x0003e40009921848 */
[----:B-1----:R-:W-:Y:S02]  /*1e0e0*/  IMAD.MOV.U32 R8, RZ, RZ, R11 ;  /* 0x000000ffff087224 */ /* 0x002fe400078e000b */
[----:B------:R-:W-:-:S05]  /*1e0f0*/  IMAD.MOV.U32 R9, RZ, RZ, R16 ;  /* 0x000000ffff097224 */ /* 0x000fca00078e0010 */
[----:B------:R1:W-:Y:S01]  /*1e100*/  LDGSTS.E [R5+0x300], desc[UR8][R8.64], P3 ;  /* 0x0030000008057fae */ /* 0x0003e20009921848 */
[----:B------:R-:W-:-:S05]  /*1e110*/  IADD3 R20, P1, R20, R4, RZ ;  /* 0x0000000414147210 */ /* 0x000fca0007f3e0ff */
[----:B------:R-:W-:Y:S01]  /*1e120*/  STL [R1+0x5a4], R20 ;  /* 0x0005a41401007387 */ /* 0x000fe20000100800 */
[----:B------:R-:W-:-:S03]  /*1e130*/  IADD3 R15, P0, R15, R4, RZ ;  /* 0x000000040f0f7210 */ /* 0x000fc60007f1e0ff */
[----:B------:R1:W-:Y:S04]  /*1e140*/  STL [R1+0x560], R16 ;  /* 0x0005601001007387 */ /* 0x0003e80000100800 */
[----:B------:R-:W4:Y:S04]  /*1e150*/  LDL.LU R24, [R1+0x6e0] ;  /* 0x0006e00001187983 */ /* 0x000f280000300800 */
[----:B------:R-:W4:Y:S01]  /*1e160*/  LDL.LU R14, [R1+0x724] ;  /* 0x00072400010e7983 */ /* 0x000f220000300800 */
[----:B-1----:R-:W-:-:S03]  /*1e170*/  MOV R8, R20 ;  /* 0x0000001400087202 */ /* 0x002fc60000000f00 */
[----:B------:R-:W4:Y:S04]  /*1e180*/  LDL.LU R16, [R1+0x720] ;  /* 0x0007200001107983 */ /* 0x000f280000300800 */
[----:B------:R-:W-:Y:S01]  /*1e190*/  STL [R1+0x5e4], R15 ;  /* 0x0005e40f01007387 */ /* 0x000fe20000100800 */
[----:B------:R-:W-:-:S05]  /*1e1a0*/  IADD3.X R22, R22, R3, RZ, P1, !PT ;  /* 0x0000000316167210 */ /* 0x000fca0000ffe4ff */
[----:B------:R-:W-:Y:S01]  /*1e1b0*/  IMAD.MOV.U32 R9, RZ, RZ, R22 ;  /* 0x000000ffff097224 */ /* 0x000fe200078e0016 */
[----:B------:R1:W-:Y:S04]  /*1e1c0*/  STL [R1+0x5a0], R22 ;  /* 0x0005a01601007387 */ /* 0x0003e80000100800 */
[----:B------:R-:W4:Y:S04]  /*1e1d0*/  LDL.LU R11, [R1+0x764] ;  /* 0x00076400010b7983 */ /* 0x000f280000300800 */
[----:B------:R1:W-:Y:S04]  /*1e1e0*/  LDGSTS.E [R5+0x700], desc[UR8][R8.64], P3 ;  /* 0x0070000008057fae */ /* 0x0003e80009921848 */
[----:B-1----:R-:W4:Y:S01]  /*1e1f0*/  LDL.LU R22, [R1+0x760] ;  /* 0x0007600001167983 */ /* 0x002f220000300800 */
[----:B------:R-:W-:Y:S01]  /*1e200*/  IMAD.MOV.U32 R8, RZ, RZ, R15 ;  /* 0x000000ffff087224 */ /* 0x000fe200078e000f */
[----:B------:R-:W-:Y:S01]  /*1e210*/  IADD3 R10, P1, R10, R4, RZ ;  /* 0x000000040a0a7210 */ /* 0x000fe20007f3e0ff */
[----:B------:R-:W-:-:S04]  /*1e220*/  IMAD.X R21, R21, 0x1, R3, P0 ;  /* 0x0000000115157824 */ /* 0x000fc800000e0603 */
[----:B------:R-:W-:Y:S01]  /*1e230*/  STL [R1+0x624], R10 ;  /* 0x0006240a01007387 */ /* 0x000fe20000100800 */
[----:B------:R-:W-:-:S03]  /*1e240*/  MOV R9, R21 ;  /* 0x0000001500097202 */ /* 0x000fc60000000f00 */
        /* <DEDUP_REMOVED lines=9> */
[----:B------:R-:W-:Y:S04]  /*1e2e0*/  STL [R1+0x620], R25 ;  /* 0x0006201901007387 */ /* 0x000fe80000100800 */
[----:B------:R-:W4:Y:S04]  /*1e2f0*/  LDL.LU R15, [R1+0x7e4] ;  /* 0x0007e400010f7983 */ /* 0x000f280000300800 */
[----:B------:R-:W4:Y:S04]  /*1e300*/  LDL.LU R10, [R1+0x824] ;  /* 0x00082400010a7983 */ /* 0x000f280000300800 */
[----:B------:R1:W-:Y:S02]  /*1e310*/  LDGSTS.E [R5+0xf00], desc[UR8][R8.64], P3 ;  /* 0x00f0000008057fae */ /* 0x0003e40009921848 */
[----:B-1----:R-:W-:Y:S01]  /*1e320*/  IMAD.MOV.U32 R8, RZ, RZ, R17 ;  /* 0x000000ffff087224 */ /* 0x002fe200078e0011 */
[----:B------:R-:W-:Y:S01]  /*1e330*/  IADD3 R13, P1, R13, R4, RZ ;  /* 0x000000040d0d7210 */ /* 0x000fe20007f3e0ff */
[----:B--2---:R-:W-:-:S04]  /*1e340*/  IMAD.X R18, R18, 0x1, R3, P0 ;  /* 0x0000000112127824 */ /* 0x004fc800000e0603 */
[----:B------:R-:W-:Y:S01]  /*1e350*/  STL [R1+0x6a4], R13 ;  /* 0x0006a40d01007387 */ /* 0x000fe20000100800 */
[----:B------:R-:W-:-:S03]  /*1e360*/  IMAD.MOV.U32 R9, RZ, RZ, R18 ;  /* 0x000000ffff097224 */ /* 0x000fc600078e0012 */
[----:B------:R1:W-:Y:S04]  /*1e370*/  STL [R1+0x660], R18 ;  /* 0x0006601201007387 */ /* 0x0003e80000100800 */
[----:B------:R2:W-:Y:S01]  /*1e380*/  LDGSTS.E [R5+0x1300], desc[UR8][R8.64], P3 ;  /* 0x0130000008057fae */ /* 0x0005e20009921848 */
[----:B---3--:R-:W-:-:S03]  /*1e390*/  IADD3 R23, P0, R23, R4, RZ ;  /* 0x0000000417177210 */ /* 0x008fc60007f1e0ff */
[----:B-1----:R-:W3:Y:S01]  /*1e3a0*/  LDL.LU R18, [R1+0x7e0] ;  /* 0x0007e00001127983 */ /* 0x002ee20000300800 */
[----:B----4-:R-:W-:-:S03]  /*1e3b0*/  IADD3.X R19, R19, R3, RZ, P1, !PT ;  /* 0x0000000313137210 */ /* 0x010fc60000ffe4ff */
[----:B------:R-:W-:Y:S04]  /*1e3c0*/  STL [R1+0x6e4], R23 ;  /* 0x0006e41701007387 */ /* 0x000fe80000100800 */
[----:B------:R1:W-:Y:S01]  /*1e3d0*/  STL [R1+0x6a0], R19 ;  /* 0x0006a01301007387 */ /* 0x0003e20000100800 */
[----:B--2---:R-:W-:-:S03]  /*1e3e0*/  IMAD.MOV.U32 R9, RZ, RZ, R19 ;  /* 0x000000ffff097224 */ /* 0x004fc600078e0013 */
[----:B------:R-:W2:Y:S04]  /*1e3f0*/  LDL.LU R17, [R1+0x864] ;  /* 0x0008640001117983 */ /* 0x000ea80000300800 */
[----:B-1----:R-:W4:Y:S01]  /*1e400*/  LDL.LU R19, [R1+0x820] ;  /* 0x0008200001137983 */ /* 0x002f220000300800 */
[----:B------:R-:W-:-:S05]  /*1e410*/  MOV R8, R13 ;  /* 0x0000000d00087202 */ /* 0x000fca0000000f00 */
[----:B------:R1:W-:Y:S02]  /*1e420*/  LDGSTS.E [R5+0x1700], desc[UR8][R8.64], P3 ;  /* 0x0170000008057fae */ /* 0x0003e40009921848 */
[----:B-1----:R-:W-:Y:S02]  /*1e430*/  IMAD.MOV.U32 R8, RZ, RZ, R23 ;  /* 0x000000ffff087224 */ /* 0x002fe400078e0017 */
[----:B------:R-:W-:Y:S01]  /*1e440*/  IMAD.X R24, R24, 0x1, R3, P0 ;  /* 0x0000000118187824 */ /* 0x000fe200000e0603 */
[----:B------:R-:W-:-:S04]  /*1e450*/  IADD3 R14, P1, R14, R4, RZ ;  /* 0x000000040e0e7210 */ /* 0x000fc80007f3e0ff */
[----:B------:R-:W-:Y:S01]  /*1e460*/  MOV R9, R24 ;  /* 0x0000001800097202 */ /* 0x000fe20000000f00 */
[----:B------:R1:W-:Y:S01]  /*1e470*/  STL [R1+0x724], R14 ;  /* 0x0007240e01007387 */ /* 0x0003e20000100800 */
[----:B------:R-:W-:-:S03]  /*1e480*/  IMAD.X R16, R16, 0x1, R3, P1 ;  /* 0x0000000110107824 */ /* 0x000fc600008e0603 */
[----:B------:R-:W-:Y:S04]  /*1e490*/  STL [R1+0x6e0], R24 ;  /* 0x0006e01801007387 */ /* 0x000fe80000100800 */
[----:B------:R-:W4:Y:S04]  /*1e4a0*/  LDL.LU R13, [R1+0x8a4] ;  /* 0x0008a400010d7983 */ /* 0x000f280000300800 */
[----:B------:R-:W4:Y:S04]  /*1e4b0*/  LDL.LU R25, [R1+0x860] ;  /* 0x0008600001197983 */ /* 0x000f280000300800 */
[----:B------:R1:W-:Y:S02]  /*1e4c0*/  LDGSTS.E [R5+0x1b00], desc[UR8][R8.64], P3 ;  /* 0x01b0000008057fae */ /* 0x0003e40009921848 */
[----:B-1----:R-:W-:-:S02]  /*1e4d0*/  IMAD.MOV.U32 R8, RZ, RZ, R14 ;  /* 0x000000ffff087224 */ /* 0x002fc400078e000e */
[----:B------:R-:W-:Y:S01]  /*1e4e0*/  IMAD.MOV.U32 R9, RZ, RZ, R16 ;  /* 0x000000ffff097224 */ /* 0x000fe200078e0010 */
[----:B------:R-:W-:-:S04]  /*1e4f0*/  IADD3 R11, P0, R11, R4, RZ ;  /* 0x000000040b0b7210 */ /* 0x000fc80007f1e0ff */
[----:B------:R1:W-:Y:S04]  /*1e500*/  LDGSTS.E [R5+0x1f00], desc[UR8][R8.64], P3 ;  /* 0x01f0000008057fae */ /* 0x0003e80009921848 */
[----:B------:R-:W-:Y:S01]  /*1e510*/  STL [R1+0x764], R11 ;  /* 0x0007640b01007387 */ /* 0x000fe20000100800 */
[----:B------:R-:W-:-:S03]  /*1e520*/  IMAD.X R22, R22, 0x1, R3, P0 ;  /* 0x0000000116167824 */ /* 0x000fc600000e0603 */
[----:B------:R1:W-:Y:S04]  /*1e530*/  STL [R1+0x720], R16 ;  /* 0x0007201001007387 */ /* 0x0003e80000100800 */
[----:B------:R-:W4:Y:S01]  /*1e540*/  LDL.LU R6, [R1+0x8e4] ;  /* 0x0008e40001067983 */ /* 0x000f220000300800 */
[----:B-1----:R-:W-:-:S03]  /*1e550*/  IMAD.MOV.U32 R8, RZ, RZ, R11 ;  /* 0x000000ffff087224 */ /* 0x002fc600078e000b */
[----:B------:R-:W4:Y:S01]  /*1e560*/  LDL.LU R14, [R1+0x8a0] ;  /* 0x0008a000010e7983 */ /* 0x000f220000300800 */
[----:B------:R-:W-:-:S05]  /*1e570*/  IMAD.MOV.U32 R9, RZ, RZ, R22 ;  /* 0x000000ffff097224 */ /* 0x000fca00078e0016 */
[----:B------:R1:W-:Y:S01]  /*1e580*/  LDGSTS.E [R5+0x2300], desc[UR8][R8.64], P3 ;  /* 0x0230000008057fae */ /* 0x0003e20009921848 */
[----:B------:R-:W-:-:S05]  /*1e590*/  IADD3 R20, P1, R20, R4, RZ ;  /* 0x0000000414147210 */ /* 0x000fca0007f3e0ff */
[----:B------:R-:W-:Y:S01]  /*1e5a0*/  STL [R1+0x7a4], R20 ;  /* 0x0007a41401007387 */ /* 0x000fe20000100800 */
[----:B------:R-:W-:-:S03]  /*1e5b0*/  IADD3.X R21, R21, R3, RZ, P1, !PT ;  /* 0x0000000315157210 */ /* 0x000fc60000ffe4ff */
[----:B------:R1:W-:Y:S04]  /*1e5c0*/  STL [R1+0x760], R22 ;  /* 0x0007601601007387 */ /* 0x0003e80000100800 */
[----:B------:R-:W4:Y:S04]  /*1e5d0*/  LDL.LU R16, [R1+0x924] ;  /* 0x0009240001107983 */ /* 0x000f280000300800 */
[----:B------:R-:W4:Y:S01]  /*1e5e0*/  LDL.LU R11, [R1+0x8e0] ;  /* 0x0008e000010b7983 */ /* 0x000f220000300800 */
[----:B-1----:R-:W-:Y:S01]  /*1e5f0*/  MOV R8, R20 ;  /* 0x0000001400087202 */ /* 0x002fe20000000f00 */
[----:B------:R-:W-:-:S05]  /*1e600*/  IMAD.MOV.U32 R9, RZ, RZ, R21 ;  /* 0x000000ffff097224 */ /* 0x000fca00078e0015 */
[----:B------:R1:W-:Y:S01]  /*1e610*/  LDGSTS.E [R5+0x2700], desc[UR8][R8.64], P3 ;  /* 0x0270000008057fae */ /* 0x0003e20009921848 */
[-C--:B------:R-:W-:Y:S02]  /*1e620*/  IADD3 R15, P0, R15, R4.reuse, RZ ;  /* 0x000000040f0f7210 */ /* 0x080fe40007f1e0ff */
[----:B------:R-:W-:-:S03]  /*1e630*/  IADD3 R10, P1, R10, R4, RZ ;  /* 0x000000040a0a7210 */ /* 0x000fc60007f3e0ff */
[----:B------:R-:W-:Y:S04]  /*1e640*/  STL [R1+0x7e4], R15 ;  /* 0x0007e40f01007387 */ /* 0x000fe80000100800 */
[----:B------:R2:W-:Y:S04]  /*1e650*/  STL [R1+0x7a0], R21 ;  /* 0x0007a01501007387 */ /* 0x0005e80000100800 */
[----:B------:R-:W4:Y:S04]  /*1e660*/  LDL.LU R24, [R1+0x920] ;  /* 0x0009200001187983 */ /* 0x000f280000300800 */
[----:B------:R-:W4:Y:S04]  /*1e670*/  LDL.LU R22, [R1+0x56c] ;  /* 0x00056c0001167983 */ /* 0x000f280000300800 */
[----:B------:R-:W4:Y:S04]  /*1e680*/  LDL.LU R23, [R1+0x568] ;  /* 0x0005680001177983 */ /* 0x000f280000300800 */
[----:B------:R-:W-:Y:S01]  /*1e690*/  STL [R1+0x824], R10 ;  /* 0x0008240a01007387 */ /* 0x000fe20000100800 */
[----:B-1----:R-:W-:-:S02]  /*1e6a0*/  IMAD.MOV.U32 R8, RZ, RZ, R15 ;  /* 0x000000ffff087224 */ /* 0x002fc400078e000f */
[----:B---3--:R-:W-:-:S05]  /*1e6b0*/  IMAD.X R18, R18, 0x1, R3, P0 ;  /* 0x0000000112127824 */ /* 0x008fca00000e0603 */
[----:B------:R1:W-:Y:S04]  /*1e6c0*/  STL [R1+0x7e0], R18 ;  /* 0x0007e01201007387 */ /* 0x0003e80000100800 */
[----:B------:R-:W3:Y:S01]  /*1e6d0*/  LDL.LU R20, [R1+0x5ac] ;  /* 0x0005ac0001147983 */ /* 0x000ee20000300800 */
[----:B--2---:R-:W-:-:S03]  /*1e6e0*/  IADD3 R17, P0, R17, R4, RZ ;  /* 0x0000000411117210 */ /* 0x004fc60007f1e0ff */
[----:B------:R-:W2:Y:S01]  /*1e6f0*/  LDL.LU R21, [R1+0x5a8] ;  /* 0x0005a80001157983 */ /* 0x000ea20000300800 */
[----:B----4-:R-:W-:-:S03]  /*1e700*/  IMAD.X R19, R19, 0x1, R3, P1 ;  /* 0x0000000113137824 */ /* 0x010fc600008e0603 */
[----:B------:R-:W-:Y:S01]  /*1e710*/  STL [R1+0x864], R17 ;  /* 0x0008641101007387 */ /* 0x000fe20000100800 */
[----:B------:R-:W-:-:S03]  /*1e720*/  MOV R9, R18 ;  /* 0x0000001200097202 */ /* 0x000fc60000000f00 */
[----:B------:R4:W-:Y:S04]  /*1e730*/  STL [R1+0x820], R19 ;  /* 0x0008201301007387 */ /* 0x0009e80000100800 */
[----:B-1----:R-:W2:Y:S04]  /*1e740*/  LDL.LU R18, [R1+0x5ec] ;  /* 0x0005ec0001127983 */ /* 0x002ea80000300800 */
[----:B------:R1:W-:Y:S04]  /*1e750*/  LDGSTS.E [R5+0x2b00], desc[UR8][R8.64], P3 ;  /* 0x02b0000008057fae */ /* 0x0003e80009921848 */
[----:B------:R-:W2:Y:S01]  /*1e760*/  LDL.LU R15, [R1+0x62c] ;  /* 0x00062c00010f7983 */ /* 0x000ea20000300800 */
[----:B-1----:R-:W-:-:S03]  /*1e770*/  IMAD.MOV.U32 R9, RZ, RZ, R19 ;  /* 0x000000ffff097224 */ /* 0x002fc600078e0013 */
[----:B----4-:R-:W4:Y:S01]  /*1e780*/  LDL.LU R19, [R1+0x5e8] ;  /* 0x0005e80001137983 */ /* 0x010f220000300800 */
[----:B------:R-:W-:-:S05]  /*1e790*/  IMAD.MOV.U32 R8, RZ, RZ, R10 ;  /* 0x000000ffff087224 */ /* 0x000fca00078e000a */
[----:B------:R1:W-:Y:S01]  /*1e7a0*/  LDGSTS.E [R5+0x2f00], desc[UR8][R8.64], P3 ;  /* 0x02f0000008057fae */ /* 0x0003e20009921848 */
[----:B------:R-:W-:Y:S01]  /*1e7b0*/  IADD3 R13, P1, R13, R4, RZ ;  /* 0x000000040d0d7210 */ /* 0x000fe20007f3e0ff */
[----:B------:R-:W-:-:S04]  /*1e7c0*/  IMAD.X R25, R25, 0x1, R3, P0 ;  /* 0x0000000119197824 */ /* 0x000fc800000e0603 */
[----:B------:R-:W-:Y:S01]  /*1e7d0*/  STL [R1+0x8a4], R13 ;  /* 0x0008a40d01007387 */ /* 0x000fe20000100800 */
[----:B-1----:R-:W-:-:S03]  /*1e7e0*/  IMAD.MOV.U32 R8, RZ, RZ, R17 ;  /* 0x000000ffff087224 */ /* 0x002fc600078e0011 */
[----:B------:R-:W-:Y:S01]  /*1e7f0*/  STL [R1+0x860], R25 ;  /* 0x0008601901007387 */ /* 0x000fe20000100800 */
[----:B------:R-:W-:-:S03]  /*1e800*/  IMAD.MOV.U32 R9, RZ, RZ, R25 ;  /* 0x000000ffff097224 */ /* 0x000fc600078e0019 */
[----:B------:R-:W4:Y:S04]  /*1e810*/  LDL.LU R10, [R1+0x66c] ;  /* 0x00066c00010a7983 */ /* 0x000f280000300800 */
[----:B------:R-:W4:Y:S04]  /*1e820*/  LDL.LU R17, [R1+0x628] ;  /* 0x0006280001117983 */ /* 0x000f280000300800 */
[----:B------:R1:W-:Y:S02]  /*1e830*/  LDGSTS.E [R5+0x3300], desc[UR8][R8.64], P3 ;  /* 0x0330000008057fae */ /* 0x0003e40009921848 */
[----:B-1----:R-:W-:-:S02]  /*1e840*/  MOV R8, R13 ;  /* 0x0000000d00087202 */ /* 0x002fc40000000f00 */
[----:B------:R-:W-:Y:S02]  /*1e850*/  IADD3 R6, P0, R6, R4, RZ ;  /* 0x0000000406067210 */ /* 0x000fe40007f1e0ff */
[----:B------:R-:W-:-:S03]  /*1e860*/  IADD3.X R14, R14, R3, RZ, P1, !PT ;  /* 0x000000030e0e7210 */ /* 0x000fc60000ffe4ff */
[----:B------:R-:W-:Y:S04]  /*1e870*/  STL [R1+0x8e4], R6 ;  /* 0x0008e40601007387 */ /* 0x000fe80000100800 */
[----:B------:R1:W-:Y:S01]  /*1e880*/  STL [R1+0x8a0], R14 ;  /* 0x0008a00e01007387 */ /* 0x0003e20000100800 */
[----:B------:R-:W-:-:S05]  /*1e890*/  IMAD.MOV.U32 R9, RZ, RZ, R14 ;  /* 0x000000ffff097224 */ /* 0x000fca00078e000e */
[----:B------:R1:W-:Y:S04]  /*1e8a0*/  LDGSTS.E [R5+0x3700], desc[UR8][R8.64], P3 ;  /* 0x0370000008057fae */ /* 0x0003e80009921848 */
[----:B-1----:R-:W4:Y:S01]  /*1e8b0*/  LDL.LU R14, [R1+0x6ac] ;  /* 0x0006ac00010e7983 */ /* 0x002f220000300800 */
[----:B------:R-:W-:Y:S01]  /*1e8c0*/  IMAD.MOV.U32 R8, RZ, RZ, R6 ;  /* 0x000000ffff087224 */ /* 0x000fe200078e0006 */
[----:B------:R-:W-:Y:S01]  /*1e8d0*/  IADD3 R16, P1, R16, R4, RZ ;  /* 0x0000000410107210 */ /* 0x000fe20007f3e0ff */
[----:B------:R-:W-:-:S04]  /*1e8e0*/  IMAD.X R11, R11, 0x1, R3, P0 ;  /* 0x000000010b0b7824 */ /* 0x000fc800000e0603 */
[----:B------:R-:W-:Y:S04]  /*1e8f0*/  STL [R1+0x924], R16 ;  /* 0x0009241001007387 */ /* 0x000fe80000100800 */
[----:B------:R1:W-:Y:S01]  /*1e900*/  STL [R1+0x8e0], R11 ;  /* 0x0008e00b01007387 */ /* 0x0003e20000100800 */
[----:B------:R-:W-:-:S03]  /*1e910*/  MOV R9, R11 ;  /* 0x0000000b00097202 */ /* 0x000fc60000000f00 */
[----:B------:R-:W4:Y:S04]  /*1e920*/  LDL.LU R13, [R1+0x668] ;  /* 0x00066800010d7983 */ /* 0x000f280000300800 */
[----:B------:R1:W-:Y:S01]  /*1e930*/  LDGSTS.E [R5+0x3b00], desc[UR8][R8.64], P3 ;  /* 0x03b0000008057fae */ /* 0x0003e20009921848 */
[----:B------:R-:W-:Y:S01]  /*1e940*/  LOP3.LUT R6, R28, 0x70, RZ, 0x3c, !PT ;  /* 0x000000701c067812 */ /* 0x000fe200078e3cff */
[----:B-1----:R-:W-:Y:S02]  /*1e950*/  IMAD.MOV.U32 R8, RZ, RZ, R16 ;  /* 0x000000ffff087224 */ /* 0x002fe400078e0010 */
[----:B------:R-:W-:Y:S01]  /*1e960*/  IMAD.X R24, R24, 0x1, R3, P1 ;  /* 0x0000000118187824 */ /* 0x000fe200008e0603 */
[----:B------:R-:W-:-:S03]  /*1e970*/  IADD3 R22, P0, R22, R4, RZ ;  /* 0x0000000416167210 */ /* 0x000fc60007f1e0ff */
[----:B------:R-:W-:Y:S02]  /*1e980*/  IMAD.MOV.U32 R9, RZ, RZ, R24 ;  /* 0x000000ffff097224 */ /* 0x000fe400078e0018 */
[----:B------:R-:W-:Y:S01]  /*1e990*/  IMAD.X R23, R23, 0x1, R3, P0 ;  /* 0x0000000117177824 */ /* 0x000fe200000e0603 */
[----:B------:R-:W-:Y:S04]  /*1e9a0*/  STL [R1+0x56c], R22 ;  /* 0x00056c1601007387 */ /* 0x000fe80000100800 */
[----:B------:R-:W-:Y:S04]  /*1e9b0*/  STL [R1+0x920], R24 ;  /* 0x0009201801007387 */ /* 0x000fe80000100800 */
[----:B------:R-:W4:Y:S04]  /*1e9c0*/  LDL.LU R11, [R1+0x6ec] ;  /* 0x0006ec00010b7983 */ /* 0x000f280000300800 */
[----:B------:R1:W-:Y:S01]  /*1e9d0*/  LDGSTS.E [R5+0x3f00], desc[UR8][R8.64], P3 ;  /* 0x03f0000008057fae */ /* 0x0003e20009921848 */
[----:B---3--:R-:W-:-:S05]  /*1e9e0*/  IADD3 R20, P1, R20, R4, RZ ;  /* 0x0000000414147210 */ /* 0x008fca0007f3e0ff */
[----:B------:R-:W-:Y:S01]  /*1e9f0*/  STL [R1+0x5ac], R20 ;  /* 0x0005ac1401007387 */ /* 0x000fe20000100800 */
[----:B--2---:R-:W-:-:S03]  /*1ea00*/  IMAD.X R21, R21, 0x1, R3, P1 ;  /* 0x0000000115157824 */ /* 0x004fc600008e0603 */
[----:B------:R2:W-:Y:S04]  /*1ea10*/  STL [R1+0x568], R23 ;  /* 0x0005681701007387 */ /* 0x0005e80000100800 */
[----:B------:R-:W3:Y:S04]  /*1ea20*/  LDL.LU R16, [R1+0x6a8] ;  /* 0x0006a80001107983 */ /* 0x000ee80000300800 */
[----:B------:R-:W3:Y:S01]  /*1ea30*/  LDL.LU R5, [R1+0x72c] ;  /* 0x00072c0001057983 */ /* 0x000ee20000300800 */
[----:B------:R-:W-:-:S05]  /*1ea40*/  IADD3 R18, P0, R18, R4, RZ ;  /* 0x0000000412127210 */ /* 0x000fca0007f1e0ff */
[----:B------:R-:W-:Y:S04]  /*1ea50*/  STL [R1+0x5ec], R18 ;  /* 0x0005ec1201007387 */ /* 0x000fe80000100800 */
[----:B------:R2:W-:Y:S04]  /*1ea60*/  STL [R1+0x5a8], R21 ;  /* 0x0005a81501007387 */ /* 0x0005e80000100800 */
[----:B------:R-:W3:Y:S01]  /*1ea70*/  LDL.LU R28, [R1+0x6e8] ;  /* 0x0006e800011c7983 */ /* 0x000ee20000300800 */
[----:B------:R-:W-:Y:S02]  /*1ea80*/  IADD3 R15, P1, R15, R4, RZ ;  /* 0x000000040f0f7210 */ /* 0x000fe40007f3e0ff */
[----:B----4-:R-:W-:-:S03]  /*1ea90*/  IADD3.X R19, R19, R3, RZ, P0, !PT ;  /* 0x0000000313137210 */ /* 0x010fc600007fe4ff */
[----:B------:R-:W-:Y:S04]  /*1eaa0*/  STL [R1+0x62c], R15 ;  /* 0x00062c0f01007387 */ /* 0x000fe80000100800 */
[----:B------:R4:W-:Y:S04]  /*1eab0*/  STL [R1+0x5e8], R19 ;  /* 0x0005e81301007387 */ /* 0x0009e80000100800 */
[----:B------:R-:W3:Y:S04]  /*1eac0*/  LDL.LU R25, [R1+0x76c] ;  /* 0x00076c0001197983 */ /* 0x000ee80000300800 */
[----:B------:R-:W3:Y:S01]  /*1ead0*/  LDL.LU R27, [R1+0x728] ;  /* 0x00072800011b7983 */ /* 0x000ee20000300800 */
[----:B------:R-:W-:Y:S01]  /*1eae0*/  IADD3 R6, R6, UR7, RZ ;  /* 0x0000000706067c10 */ /* 0x000fe2000fffe0ff */
[----:B-1----:R-:W-:-:S02]  /*1eaf0*/  IMAD.MOV.U32 R8, RZ, RZ, R22 ;  /* 0x000000ffff087224 */ /* 0x002fc400078e0016 */
        /* <DEDUP_REMOVED lines=9> */
[----:B--2---:R-:W2:Y:S04]  /*1eb90*/  LDL.LU R23, [R1+0x7ac] ;  /* 0x0007ac0001177983 */ /* 0x004ea80000300800 */
[----:B------:R1:W-:Y:S04]  /*1eba0*/  LDGSTS.E [R6+0x780], desc[UR8][R8.64], P3 ;  /* 0x0078000008067fae */ /* 0x0003e80009921848 */
[----:B------:R-:W2:Y:S04]  /*1ebb0*/  LDL.LU R21, [R1+0x7ec] ;  /* 0x0007ec0001157983 */ /* 0x000ea80000300800 */
[----:B------:R-:W2:Y:S01]  /*1ebc0*/  LDL.LU R24, [R1+0x7a8] ;  /* 0x0007a80001187983 */ /* 0x000ea20000300800 */
[----:B-1----:R-:W-:Y:S01]  /*1ebd0*/  MOV R8, R18 ;  /* 0x0000001200087202 */ /* 0x002fe20000000f00 */
[----:B------:R-:W-:-:S05]  /*1ebe0*/  IMAD.MOV.U32 R9, RZ, RZ, R19 ;  /* 0x000000ffff097224 */ /* 0x000fca00078e0013 */
[----:B------:R1:W-:Y:S01]  /*1ebf0*/  LDGSTS.E [R6+0xb80], desc[UR8][R8.64], P3 ;  /* 0x00b8000008067fae */ /* 0x0003e20009921848 */
[----:B------:R-:W-:-:S05]  /*1ec00*/  IADD3 R14, P1, R14, R4, RZ ;  /* 0x000000040e0e7210 */ /* 0x000fca0007f3e0ff */
[----:B------:R-:W-:Y:S01]  /*1ec10*/  STL [R1+0x6ac], R14 ;  /* 0x0006ac0e01007387 */ /* 0x000fe20000100800 */
[----:B-1----:R-:W-:Y:S01]  /*1ec20*/  IMAD.MOV.U32 R8, RZ, RZ, R15 ;  /* 0x000000ffff087224 */ /* 0x002fe200078e000f */
[----:B------:R-:W-:-:S05]  /*1ec30*/  MOV R9, R17 ;  /* 0x0000001100097202 */ /* 0x000fca0000000f00 */
[----:B------:R1:W-:Y:S02]  /*1ec40*/  LDGSTS.E [R6+0xf80], desc[UR8][R8.64], P3 ;  /* 0x00f8000008067fae */ /* 0x0003e40009921848 */
[----:B-1----:R-:W-:Y:S02]  /*1ec50*/  IMAD.MOV.U32 R8, RZ, RZ, R10 ;  /* 0x000000ffff087224 */ /* 0x002fe400078e000a */
[----:B------:R-:W-:-:S05]  /*1ec60*/  IMAD.X R13, R13, 0x1, R3, P0 ;  /* 0x000000010d0d7824 */ /* 0x000fca00000e0603 */
[----:B------:R1:W-:Y:S04]  /*1ec70*/  STL [R1+0x668], R13 ;  /* 0x0006680d01007387 */ /* 0x0003e80000100800 */
[----:B------:R-:W2:Y:S04]  /*1ec80*/  LDL.LU R22, [R1+0x7e8] ;  /* 0x0007e80001167983 */ /* 0x000ea80000300800 */
[----:B----4-:R-:W4:Y:S01]  /*1ec90*/  LDL.LU R19, [R1+0x82c] ;  /* 0x00082c0001137983 */ /* 0x010f220000300800 */
[----:B------:R-:W-:-:S03]  /*1eca0*/  IMAD.MOV.U32 R9, RZ, RZ, R13 ;  /* 0x000000ffff097224 */ /* 0x000fc600078e000d */
[----:B------:R-:W4:Y:S04]  /*1ecb0*/  LDL.LU R17, [R1+0x86c] ;  /* 0x00086c0001117983 */ /* 0x000f280000300800 */
[----:B------:R-:W4:Y:S04]  /*1ecc0*/  LDL.LU R20, [R1+0x828] ;  /* 0x0008280001147983 */ /* 0x000f280000300800 */
[----:B------:R1:W-:Y:S02]  /*1ecd0*/  LDGSTS.E [R6+0x1380], desc[UR8][R8.64], P3 ;  /* 0x0138000008067fae */ /* 0x0003e40009921848 */
[----:B-1----:R-:W-:Y:S01]  /*1ece0*/  IMAD.MOV.U32 R8, RZ, RZ, R14 ;  /* 0x000000ffff087224 */ /* 0x002fe200078e000e */
[----:B------:R-:W-:-:S05]  /*1ecf0*/  IADD3 R11, P0, R11, R4, RZ ;  /* 0x000000040b0b7210 */ /* 0x000fca0007f1e0ff */
[----:B------:R-:W-:Y:S01]  /*1ed00*/  STL [R1+0x6ec], R11 ;  /* 0x0006ec0b01007387 */ /* 0x000fe20000100800 */
[----:B---3--:R-:W-:Y:S01]  /*1ed10*/  IMAD.X R16, R16, 0x1, R3, P1 ;  /* 0x0000000110107824 */ /* 0x008fe200008e0603 */
[----:B------:R-:W-:-:S04]  /*1ed20*/  IADD3 R5, P1, R5, R4, RZ ;  /* 0x0000000405057210 */ /* 0x000fc80007f3e0ff */
[----:B------:R1:W-:Y:S01]  /*1ed30*/  STL [R1+0x6a8], R16 ;  /* 0x0006a81001007387 */ /* 0x0003e20000100800 */
[----:B------:R-:W-:-:S03]  /*1ed40*/  IMAD.MOV.U32 R9, RZ, RZ, R16 ;  /* 0x000000ffff097224 */ /* 0x000fc600078e0010 */
[----:B------:R-:W3:Y:S04]  /*1ed50*/  LDL.LU R18, [R1+0x868] ;  /* 0x0008680001127983 */ /* 0x000ee80000300800 */
[----:B------:R-:W3:Y:S04]  /*1ed60*/  LDL.LU R15, [R1+0x8ac] ;  /* 0x0008ac00010f7983 */ /* 0x000ee80000300800 */
[----:B------:R-:W3:Y:S01]  /*1ed70*/  LDL.LU R13, [R1+0x8ec] ;  /* 0x0008ec00010d7983 */ /* 0x000ee20000300800 */
[----:B------:R-:W-:-:S03]  /*1ed80*/  IADD3.X R28, R28, R3, RZ, P0, !PT ;  /* 0x000000031c1c7210 */ /* 0x000fc600007fe4ff */
[----:B------:R-:W3:Y:S04]  /*1ed90*/  LDL.LU R10, [R1+0x92c] ;  /* 0x00092c00010a7983 */ /* 0x000ee80000300800 */
[----:B-1----:R-:W3:Y:S04]  /*1eda0*/  LDL.LU R16, [R1+0x8a8] ;  /* 0x0008a80001107983 */ /* 0x002ee80000300800 */
[----:B------:R1:W-:Y:S04]  /*1edb0*/  STL [R1+0x72c], R5 ;  /* 0x00072c0501007387 */ /* 0x0003e80000100800 */
[----:B------:R1:W-:Y:S04]  /*1edc0*/  STL [R1+0x6e8], R28 ;  /* 0x0006e81c01007387 */ /* 0x0003e80000100800 */
[----:B------:R1:W-:Y:S04]  /*1edd0*/  LDGSTS.E [R6+0x1780], desc[UR8][R8.64], P3 ;  /* 0x0178000008067fae */ /* 0x0003e80009921848 */
[----:B------:R-:W3:Y:S01]  /*1ede0*/  LDL.LU R14, [R1+0x8e8] ;  /* 0x0008e800010e7983 */ /* 0x000ee20000300800 */
[----:B------:R-:W-:Y:S01]  /*1edf0*/  IADD3 R25, P0, R25, R4, RZ ;  /* 0x0000000419197210 */ /* 0x000fe20007f1e0ff */
[----:B------:R-:W-:Y:S01]  /*1ee00*/  IMAD.X R27, R27, 0x1, R3, P1 ;  /* 0x000000011b1b7824 */ /* 0x000fe200008e0603 */
[----:B-1----:R-:W-:-:S02]  /*1ee10*/  MOV R8, R11 ;  /* 0x0000000b00087202 */ /* 0x002fc40000000f00 */
[----:B------:R-:W3:Y:S01]  /*1ee20*/  LDL.LU R11, [R1+0x928] ;  /* 0x00092800010b7983 */ /* 0x000ee20000300800 */
[----:B------:R-:W-:-:S03]  /*1ee30*/  IMAD.MOV.U32 R9, RZ, RZ, R28 ;  /* 0x000000ffff097224 */ /* 0x000fc600078e001c */
[----:B------:R1:W-:Y:S04]  /*1ee40*/  STL [R1+0x76c], R25 ;  /* 0x00076c1901007387 */ /* 0x0003e80000100800 */
[----:B------:R1:W-:Y:S04]  /*1ee50*/  LDGSTS.E [R6+0x1b80], desc[UR8][R8.64], P3 ;  /* 0x01b8000008067fae */ /* 0x0003e80009921848 */
[----:B------:R2:W-:Y:S01]  /*1ee60*/  STL [R1+0x728], R27 ;  /* 0x0007281b01007387 */ /* 0x0005e20000100800 */
[----:B-1----:R-:W-:-:S03]  /*1ee70*/  IMAD.MOV.U32 R8, RZ, RZ, R5 ;  /* 0x000000ffff087224 */ /* 0x002fc600078e0005 */
[----:B------:R-:W3:Y:S01]  /*1ee80*/  LDL R5, [R1+0x938] ;  /* 0x0009380001057983 */ /* 0x000ee20000100800 */
[----:B------:R-:W-:Y:S01]  /*1ee90*/  MOV R9, R27 ;  /* 0x0000001b00097202 */ /* 0x000fe20000000f00 */
[----:B------:R-:W-:Y:S01]  /*1eea0*/  IMAD.X R26, R26, 0x1, R3, P0 ;  /* 0x000000011a1a7824 */ /* 0x000fe200000e0603 */
[----:B--2---:R-:W-:-:S03]  /*1eeb0*/  IADD3 R23, P1, R23, R4, RZ ;  /* 0x0000000417177210 */ /* 0x004fc60007f3e0ff */
[----:B------:R1:W-:Y:S01]  /*1eec0*/  LDGSTS.E [R6+0x1f80], desc[UR8][R8.64], P3 ;  /* 0x01f8000008067fae */ /* 0x0003e20009921848 */
[----:B------:R-:W-:Y:S01]  /*1eed0*/  IADD3 R21, P0, R21, R4, RZ ;  /* 0x0000000415157210 */ /* 0x000fe20007f1e0ff */
[----:B------:R-:W-:Y:S02]  /*1eee0*/  IMAD.X R24, R24, 0x1, R3, P1 ;  /* 0x0000000118187824 */ /* 0x000fe400008e0603 */
[----:B-1----:R-:W-:Y:S02]  /*1eef0*/  IMAD.MOV.U32 R8, RZ, RZ, R25 ;  /* 0x000000ffff087224 */ /* 0x002fe400078e0019 */
[----:B------:R-:W-:-:S05]  /*1ef00*/  IMAD.MOV.U32 R9, RZ, RZ, R26 ;  /* 0x000000ffff097224 */ /* 0x000fca00078e001a */
[----:B------:R1:W-:Y:S02]  /*1ef10*/  LDGSTS.E [R6+0x2380], desc[UR8][R8.64], P3 ;  /* 0x0238000008067fae */ /* 0x0003e40009921848 */
[----:B-1----:R-:W-:Y:S02]  /*1ef20*/  IMAD.MOV.U32 R8, RZ, RZ, R23 ;  /* 0x000000ffff087224 */ /* 0x002fe400078e0017 */
[----:B------:R-:W-:-:S05]  /*1ef30*/  IMAD.MOV.U32 R9, RZ, RZ, R24 ;  /* 0x000000ffff097224 */ /* 0x000fca00078e0018 */
[----:B------:R1:W-:Y:S04]  /*1ef40*/  LDGSTS.E [R6+0x2780], desc[UR8][R8.64], P3 ;  /* 0x0278000008067fae */ /* 0x0003e80009921848 */
[----:B------:R2:W-:Y:S01]  /*1ef50*/  STL [R1+0x7ac], R23 ;  /* 0x0007ac1701007387 */ /* 0x0005e20000100800 */
[----:B-1----:R-:W-:-:S03]  /*1ef60*/  MOV R8, R21 ;  /* 0x0000001500087202 */ /* 0x002fc60000000f00 */
[----:B------:R2:W-:Y:S01]  /*1ef70*/  STL [R1+0x768], R26 ;  /* 0x0007681a01007387 */ /* 0x0005e20000100800 */
[----:B------:R-:W-:Y:S02]  /*1ef80*/  IADD3.X R22, R22, R3, RZ, P0, !PT ;  /* 0x0000000316167210 */ /* 0x000fe400007fe4ff */
[----:B----4-:R-:W-:-:S03]  /*1ef90*/  IADD3 R19, P1, R19, R4, RZ ;  /* 0x0000000413137210 */ /* 0x010fc60007f3e0ff */
[----:B------:R-:W-:Y:S01]  /*1efa0*/  IMAD.MOV.U32 R9, RZ, RZ, R22 ;  /* 0x000000ffff097224 */ /* 0x000fe200078e0016 */
[----:B------:R-:W-:Y:S01]  /*1efb0*/  IADD3 R17, P0, R17, R4, RZ ;  /* 0x0000000411117210 */ /* 0x000fe20007f1e0ff */
[----:B------:R2:W-:Y:S01]  /*1efc0*/  STL [R1+0x7ec], R21 ;  /* 0x0007ec1501007387 */ /* 0x0005e20000100800 */
[----:B------:R-:W-:-:S03]  /*1efd0*/  IMAD.X R20, R20, 0x1, R3, P1 ;  /* 0x0000000114147824 */ /* 0x000fc600008e0603 */
[----:B------:R1:W-:Y:S04]  /*1efe0*/  LDGSTS.E [R6+0x2b80], desc[UR8][R8.64], P3 ;  /* 0x02b8000008067fae */ /* 0x0003e80009921848 */
[----:B------:R2:W-:Y:S04]  /*1eff0*/  STL [R1+0x7a8], R24 ;  /* 0x0007a81801007387 */ /* 0x0005e80000100800 */
[----:B------:R2:W-:Y:S01]  /*1f000*/  STL [R1+0x82c], R19 ;  /* 0x00082c1301007387 */ /* 0x0005e20000100800 */
[----:B-1----:R-:W-:Y:S01]  /*1f010*/  IMAD.MOV.U32 R8, RZ, RZ, R19 ;  /* 0x000000ffff087224 */ /* 0x002fe200078e0013 */
[----:B------:R-:W-:-:S02]  /*1f020*/  MOV R9, R20 ;  /* 0x0000001400097202 */ /* 0x000fc40000000f00 */
[----:B------:R2:W-:Y:S04]  /*1f030*/  STL [R1+0x7e8], R22 ;  /* 0x0007e81601007387 */ /* 0x0005e80000100800 */
[----:B------:R2:W-:Y:S01]  /*1f040*/  STL [R1+0x86c], R17 ;  /* 0x00086c1101007387 */ /* 0x0005e20000100800 */
[----:B------:R-:W-:-:S03]  /*1f050*/  IADD3 R12, R12, 0x1, RZ ;  /* 0x000000010c0c7810 */ /* 0x000fc60007ffe0ff */
[----:B------:R2:W-:Y:S04]  /*1f060*/  STL [R1+0x828], R20 ;  /* 0x0008281401007387 */ /* 0x0005e80000100800 */
[----:B------:R1:W-:Y:S02]  /*1f070*/  LDGSTS.E [R6+0x2f80], desc[UR8][R8.64], P3 ;  /* 0x02f8000008067fae */ /* 0x0003e40009921848 */
[----:B-1----:R-:W-:Y:S02]  /*1f080*/  IMAD.MOV.U32 R8, RZ, RZ, R17 ;  /* 0x000000ffff087224 */ /* 0x002fe400078e0011 */
[----:B---3--:R-:W-:Y:S01]  /*1f090*/  IMAD.X R18, R18, 0x1, R3, P0 ;  /* 0x0000000112127824 */ /* 0x008fe200000e0603 */
[-C--:B------:R-:W-:Y:S02]  /*1f0a0*/  IADD3 R15, P1, R15, R4.reuse, RZ ;  /* 0x000000040f0f7210 */ /* 0x080fe40007f3e0ff */
[----:B------:R-:W-:-:S02]  /*1f0b0*/  IADD3 R13, P2, R13, R4, RZ ;  /* 0x000000040d0d7210 */ /* 0x000fc40007f5e0ff */
[----:B------:R-:W-:Y:S01]  /*1f0c0*/  IADD3 R10, P0, R10, R4, RZ ;  /* 0x000000040a0a7210 */ /* 0x000fe20007f1e0ff */
[----:B------:R2:W-:Y:S01]  /*1f0d0*/  STL [R1+0x8ac], R15 ;  /* 0x0008ac0f01007387 */ /* 0x0005e20000100800 */
[----:B------:R-:W-:Y:S01]  /*1f0e0*/  MOV R9, R18 ;  /* 0x0000001200097202 */ /* 0x000fe20000000f00 */
[--C-:B------:R-:W-:Y:S02]  /*1f0f0*/  IMAD.X R16, R16, 0x1, R3.reuse, P1 ;  /* 0x0000000110107824 */ /* 0x100fe400008e0603 */
[----:B------:R2:W-:Y:S04]  /*1f100*/  STL [R1+0x868], R18 ;  /* 0x0008681201007387 */ /* 0x0005e80000100800 */
[----:B------:R2:W-:Y:S04]  /*1f110*/  STL [R1+0x8ec], R13 ;  /* 0x0008ec0d01007387 */ /* 0x0005e80000100800 */
[----:B------:R2:W-:Y:S01]  /*1f120*/  STL [R1+0x92c], R10 ;  /* 0x00092c0a01007387 */ /* 0x0005e20000100800 */
[----:B------:R-:W-:-:S03]  /*1f130*/  IMAD.X R14, R14, 0x1, R3, P2 ;  /* 0x000000010e0e7824 */ /* 0x000fc600010e0603 */
[----:B------:R2:W-:Y:S04]  /*1f140*/  STL [R1+0x8a8], R16 ;  /* 0x0008a81001007387 */ /* 0x0005e80000100800 */
[----:B------:R1:W-:Y:S01]  /*1f150*/  LDGSTS.E [R6+0x3380], desc[UR8][R8.64], P3 ;  /* 0x0338000008067fae */ /* 0x0003e20009921848 */
[----:B------:R-:W-:-:S03]  /*1f160*/  IMAD.X R11, R11, 0x1, R3, P0 ;  /* 0x000000010b0b7824 */ /* 0x000fc600000e0603 */
[----:B------:R2:W-:Y:S04]  /*1f170*/  STL [R1+0x8e8], R14 ;  /* 0x0008e80e01007387 */ /* 0x0005e80000100800 */
[----:B------:R2:W-:Y:S01]  /*1f180*/  STL [R1+0x928], R11 ;  /* 0x0009280b01007387 */ /* 0x0005e20000100800 */
[----:B-1----:R-:W-:Y:S02]  /*1f190*/  IMAD.MOV.U32 R8, RZ, RZ, R15 ;  /* 0x000000ffff087224 */ /* 0x002fe400078e000f */
[----:B------:R-:W-:Y:S01]  /*1f1a0*/  IMAD.MOV.U32 R9, RZ, RZ, R16 ;  /* 0x000000ffff097224 */ /* 0x000fe200078e0010 */
[----:B------:R2:W-:Y:S04]  /*1f1b0*/  STL [R1+0x32c], R12 ;  /* 0x00032c0c01007387 */ /* 0x0005e80000100800 */
[----:B------:R1:W-:Y:S01]  /*1f1c0*/  LDGSTS.E [R6+0x3780], desc[UR8][R8.64], P3 ;  /* 0x0378000008067fae */ /* 0x0003e20009921848 */
[----:B------:R-:W-:-:S02]  /*1f1d0*/  ISETP.NE.U32.AND P0, PT, R12, R5, PT ;  /* 0x000000050c00720c */ /* 0x000fc40003f05070 */
[----:B-1----:R-:W-:Y:S01]  /*1f1e0*/  MOV R8, R13 ;  /* 0x0000000d00087202 */ /* 0x002fe20000000f00 */
[----:B------:R-:W-:-:S05]  /*1f1f0*/  IMAD.MOV.U32 R9, RZ, RZ, R14 ;  /* 0x000000ffff097224 */ /* 0x000fca00078e000e */
[----:B------:R1:W-:Y:S02]  /*1f200*/  LDGSTS.E [R6+0x3b80], desc[UR8][R8.64], P3 ;  /* 0x03b8000008067fae */ /* 0x0003e40009921848 */
[----:B-1----:R-:W-:Y:S02]  /*1f210*/  IMAD.MOV.U32 R8, RZ, RZ, R10 ;  /* 0x000000ffff087224 */ /* 0x002fe400078e000a */
[----:B------:R-:W-:-:S05]  /*1f220*/  IMAD.MOV.U32 R9, RZ, RZ, R11 ;  /* 0x000000ffff097224 */ /* 0x000fca00078e000b */
[----:B------:R2:W-:Y:S04]  /*1f230*/  LDGSTS.E [R6+0x3f80], desc[UR8][R8.64], P3 ;  /* 0x03f8000008067fae */ /* 0x0005e80009921848 */
[----:B------:R-:W0:Y:S01]  /*1f240*/  LDGDEPBAR ;  /* 0x00000000000079af */ /* 0x000e220000000000 */
[----:B------:R-:W-:Y:S05]  /*1f250*/  @P0 BRA `(.L_x_1) ;  /* 0xffffff2c00ec0947 */ /* 0x000fea000383ffff */
.L_x_0:
[----:B--2---:R-:W2:Y:S01]  /*1f260*/  LDL.LU R9, [R1+0x944] ;  /* 0x0009440001097983 */ /* 0x004ea20000300800 */
[----:B------:R-:W-:-:S04]  /*1f270*/  DEPBAR.LE SB0, 0x0 ;  /* 0x000080000000791a */ /* 0x000fc80000000000 */
[----:B------:R-:W3:Y:S01]  /*1f280*/  LDL.LU R8, [R1+0x940] ;  /* 0x0009400001087983 */ /* 0x000ee20000300800 */
[----:B------:R-:W-:Y:S01]  /*1f290*/  ULDC.64 UR28, c[0x0][0x228] ;  /* 0x00008a00001c7ab9 */ /* 0x000fe20000000a00 */
[----:B------:R-:W-:Y:S01]  /*1f2a0*/  ULDC UR5, c[0x0][0x22c] ;  /* 0x00008b0000057ab9 */ /* 0x000fe20000000800 */
[----:B------:R-:W-:Y:S01]  /*1f2b0*/  IMAD.MOV.U32 R7, RZ, RZ, R134 ;  /* 0x000000ffff077224 */ /* 0x000fe200078e0086 */
[----:B------:R-:W3:Y:S01]  /*1f2c0*/  LDL R5, [R1+0x324] ;  /* 0x0003240001057983 */ /* 0x000ee20000100800 */
[----:B------:R-:W-:Y:S01]  /*1f2d0*/  IMAD.MOV.U32 R10, RZ, RZ, R208 ;  /* 0x000000ffff0a7224 */ /* 0x000fe200078e00d0 */
[----:B------:R-:W-:Y:S01]  /*1f2e0*/  MOV R11, R210 ;  /* 0x000000d2000b7202 */ /* 0x000fe20000000f00 */
[----:B------:R-:W-:Y:S01]  /*1f2f0*/  IMAD.MOV.U32 R18, RZ, RZ, R141 ;  /* 0x000000ffff127224 */ /* 0x000fe200078e008d */
[----:B------:R-:W4:Y:S01]  /*1f300*/  LDL R6, [R1+0x320] ;  /* 0x0003200001067983 */ /* 0x000f220000100800 */
[----:B------:R-:W-:Y:S01]  /*1f310*/  MOV R19, R143 ;  /* 0x0000008f00137202 */ /* 0x000fe20000000f00 */
[----:B------:R-:W-:Y:S01]  /*1f320*/  IMAD.MOV.U32 R22, RZ, RZ, R124 ;  /* 0x000000ffff167224 */ /* 0x000fe200078e007c */
[----:B------:R-:W-:Y:S01]  /*1f330*/  ULDC UR6, c[0x0][0x22c] ;  /* 0x00008b0000067ab9 */ /* 0x000fe20000000800 */
[----:B------:R-:W2:Y:S01]  /*1f340*/  LDL.LU R4, [R1+0x1e0] ;  /* 0x0001e00001047983 */ /* 0x000ea20000300800 */
[----:B------:R-:W-:Y:S01]  /*1f350*/  IMAD.MOV.U32 R23, RZ, RZ, R126 ;  /* 0x000000ffff177224 */ /* 0x000fe200078e007e */
[----:B------:R-:W-:Y:S01]  /*1f360*/  MOV R15, R146 ;  /* 0x00000092000f7202 */ /* 0x000fe20000000f00 */
[----:B------:R-:W-:-:S02]  /*1f370*/  IMAD.MOV.U32 R14, RZ, RZ, R144 ;  /* 0x000000ffff0e7224 */ /* 0x000fc400078e0090 */
[----:B------:R-:W-:Y:S02]  /*1f380*/  IMAD.MOV.U32 R38, RZ, RZ, R120 ;  /* 0x000000ffff267224 */ /* 0x000fe400078e0078 */
[----:B------:R-:W-:Y:S01]  /*1f390*/  IMAD.MOV.U32 R39, RZ, RZ, R122 ;  /* 0x000000ffff277224 */ /* 0x000fe200078e007a */
[----:B------:R-:W-:Y:S01]  /*1f3a0*/  MOV R31, R150 ;  /* 0x00000096001f7202 */ /* 0x000fe20000000f00 */
[----:B------:R-:W-:Y:S02]  /*1f3b0*/  IMAD.MOV.U32 R30, RZ, RZ, R148 ;  /* 0x000000ffff1e7224 */ /* 0x000fe400078e0094 */
[----:B------:R-:W-:Y:S02]  /*1f3c0*/  IMAD.MOV.U32 R34, RZ, RZ, R121 ;  /* 0x000000ffff227224 */ /* 0x000fe400078e0079 */
[----:B------:R-:W-:Y:S02]  /*1f3d0*/  IMAD.MOV.U32 R35, RZ, RZ, R123 ;  /* 0x000000ffff237224 */ /* 0x000fe400078e007b */
[----:B------:R-:W-:-:S02]  /*1f3e0*/  IMAD.MOV.U32 R54, RZ, RZ, R116 ;  /* 0x000000ffff367224 */ /* 0x000fc400078e0074 */
[----:B------:R-:W-:Y:S01]  /*1f3f0*/  IMAD.MOV.U32 R55, RZ, RZ, R118 ;  /* 0x000000ffff377224 */ /* 0x000fe200078e0076 */
[----:B------:R-:W-:Y:S01]  /*1f400*/  MOV R47, R154 ;  /* 0x0000009a002f7202 */ /* 0x000fe20000000f00 */
[----:B------:R-:W-:Y:S02]  /*1f410*/  IMAD.MOV.U32 R46, RZ, RZ, R152 ;  /* 0x000000ffff2e7224 */ /* 0x000fe400078e0098 */
[----:B------:R-:W-:Y:S02]  /*1f420*/  IMAD.MOV.U32 R50, RZ, RZ, R117 ;  /* 0x000000ffff327224 */ /* 0x000fe400078e0075 */
[----:B------:R-:W-:Y:S02]  /*1f430*/  IMAD.MOV.U32 R51, RZ, RZ, R119 ;  /* 0x000000ffff337224 */ /* 0x000fe400078e0077 */
[----:B------:R-:W-:Y:S02]  /*1f440*/  IMAD.MOV.U32 R70, RZ, RZ, R112 ;  /* 0x000000ffff467224 */ /* 0x000fe400078e0070 */
[----:B------:R-:W-:Y:S01]  /*1f450*/  IMAD.MOV.U32 R71, RZ, RZ, R114 ;  /* 0x000000ffff477224 */ /* 0x000fe200078e0072 */
[----:B------:R-:W-:Y:S01]  /*1f460*/  MOV R63, R158 ;  /* 0x0000009e003f7202 */ /* 0x000fe20000000f00 */
[----:B------:R-:W-:-:S02]  /*1f470*/  IMAD.MOV.U32 R62, RZ, RZ, R156 ;  /* 0x000000ffff3e7224 */ /* 0x000fc400078e009c */
[----:B------:R-:W-:Y:S02]  /*1f480*/  IMAD.MOV.U32 R66, RZ, RZ, R113 ;  /* 0x000000ffff427224 */ /* 0x000fe400078e0071 */
[----:B------:R-:W-:Y:S01]  /*1f490*/  IMAD.MOV.U32 R67, RZ, RZ, R115 ;  /* 0x000000ffff437224 */ /* 0x000fe200078e0073 */
[----:B------:R-:W-:Y:S01]  /*1f4a0*/  MOV R206, R197 ;  /* 0x000000c500ce7202 */ /* 0x000fe20000000f00 */
[----:B------:R-:W-:Y:S01]  /*1f4b0*/  IMAD.MOV.U32 R207, RZ, RZ, R199 ;  /* 0x000000ffffcf7224 */ /* 0x000fe200078e00c7 */
[----:B------:R-:W-:Y:S01]  /*1f4c0*/  MOV R219, R167 ;  /* 0x000000a700db7202 */ /* 0x000fe20000000f00 */
[----:B------:R-:W-:Y:S02]  /*1f4d0*/  IMAD.MOV.U32 R218, RZ, RZ, R165 ;  /* 0x000000ffffda7224 */ /* 0x000fe400078e00a5 */
[----:B------:R-:W-:Y:S02]  /*1f4e0*/  IMAD.MOV.U32 R222, RZ, RZ, R72 ;  /* 0x000000ffffde7224 */ /* 0x000fe400078e0048 */
[----:B------:R-:W-:-:S02]  /*1f4f0*/  IMAD.MOV.U32 R223, RZ, RZ, R74 ;  /* 0x000000ffffdf7224 */ /* 0x000fc400078e004a */
[----:B------:R-:W-:Y:S02]  /*1f500*/  IMAD.MOV.U32 R226, RZ, RZ, R169 ;  /* 0x000000ffffe27224 */ /* 0x000fe400078e00a9 */
[----:B------:R-:W-:Y:S01]  /*1f510*/  IMAD.MOV.U32 R227, RZ, RZ, R171 ;  /* 0x000000ffffe37224 */ /* 0x000fe200078e00ab */
[----:B------:R-:W-:Y:S01]  /*1f520*/  MOV R230, R76 ;  /* 0x0000004c00e67202 */ /* 0x000fe20000000f00 */
[----:B------:R-:W-:Y:S01]  /*1f530*/  IMAD.MOV.U32 R231, RZ, RZ, R78 ;  /* 0x000000ffffe77224 */ /* 0x000fe200078e004e */
[----:B------:R-:W-:Y:S01]  /*1f540*/  MOV R234, R173 ;  /* 0x000000ad00ea7202 */ /* 0x000fe20000000f00 */
[----:B------:R-:W-:Y:S02]  /*1f550*/  IMAD.MOV.U32 R235, RZ, RZ, R175 ;  /* 0x000000ffffeb7224 */ /* 0x000fe400078e00af */
[----:B------:R-:W-:Y:S01]  /*1f560*/  IMAD.MOV.U32 R236, RZ, RZ, R244 ;  /* 0x000000ffffec7224 */ /* 0x000fe200078e00f4 */
[----:B------:R-:W-:Y:S01]  /*1f570*/  MOV R237, R246 ;  /* 0x000000f600ed7202 */ /* 0x000fe20000000f00 */
[----:B------:R-:W-:Y:S01]  /*1f580*/  IMAD.MOV.U32 R238, RZ, RZ, R80 ;  /* 0x000000ffffee7224 */ /* 0x000fe200078e0050 */
[----:B------:R-:W-:Y:S01]  /*1f590*/  ULDC.64 UR30, c[0x0][0x228] ;  /* 0x00008a00001e7ab9 */ /* 0x000fe20000000a00 */
[----:B------:R-:W-:Y:S01]  /*1f5a0*/  IMAD.MOV.U32 R239, RZ, RZ, R82 ;  /* 0x000000ffffef7224 */ /* 0x000fe200078e0052 */
[----:B------:R-:W-:Y:S01]  /*1f5b0*/  ULDC.64 UR24, c[0x0][0x228] ;  /* 0x00008a0000187ab9 */ /* 0x000fe20000000a00 */
[----:B------:R-:W-:Y:S01]  /*1f5c0*/  ULDC UR26, c[0x0][0x248] ;  /* 0x00009200001a7ab9 */ /* 0x000fe20000000800 */
[----:B------:R-:W-:Y:S01]  /*1f5d0*/  ULDC.64 UR22, c[0x0][0x228] ;  /* 0x00008a0000167ab9 */ /* 0x000fe20000000a00 */
[----:B------:R-:W-:Y:S01]  /*1f5e0*/  ULDC.64 UR20, c[0x0][0x228] ;  /* 0x00008a0000147ab9 */ /* 0x000fe20000000a00 */
[----:B------:R-:W-:Y:S01]  /*1f5f0*/  ULDC.64 UR18, c[0x0][0x228] ;  /* 0x00008a0000127ab9 */ /* 0x000fe20000000a00 */
[----:B------:R-:W-:Y:S01]  /*1f600*/  ULDC.64 UR16, c[0x0][0x228] ;  /* 0x00008a0000107ab9 */ /* 0x000fe20000000a00 */
[----:B------:R-:W-:Y:S01]  /*1f610*/  ULDC.64 UR14, c[0x0][0x228] ;  /* 0x00008a00000e7ab9 */ /* 0x000fe20000000a00 */
[----:B------:R-:W-:Y:S01]  /*1f620*/  ULDC.64 UR12, c[0x0][0x228] ;  /* 0x00008a00000c7ab9 */ /* 0x000fe20000000a00 */
[----:B------:R-:W-:Y:S01]  /*1f630*/  ULDC.64 UR10, c[0x0][0x228] ;  /* 0x00008a00000a7ab9 */ /* 0x000fe20000000a00 */
[----:B------:R-:W-:Y:S01]  /*1f640*/  BAR.SYNC.DEFER_BLOCKING 0x0 ;  /* 0x0000000000007b1d */ /* 0x000fe20000010000 */
[----:B---3--:R-:W-:-:S05]  /*1f650*/  ISETP.GE.AND P5, PT, R5, R8, PT ;  /* 0x000000080500720c */ /* 0x008fca0003fa6270 */
[----:B------:R-:W1:Y:S01]  /*1f660*/  S2R R5, SR_TID.X ;  /* 0x0000000000057919 */ /* 0x000e620000002100 */
[C---:B----4-:R-:W-:Y:S01]  /*1f670*/  VIADD R2, R6.reuse, 0x7f ;  /* 0x0000007f06027836 */ /* 0x050fe20000000000 */
[C---:B--2---:R-:W-:Y:S01]  /*1f680*/  ISETP.GE.AND P1, PT, R6.reuse, R9, PT ;  /* 0x000000090600720c */ /* 0x044fe20003f26270 */
[----:B------:R-:W-:-:S03]  /*1f690*/  VIADD R0, R6, 0x1 ;  /* 0x0000000106007836 */ /* 0x000fc60000000000 */
[----:B------:R-:W-:Y:S01]  /*1f6a0*/  ISETP.GE.AND P0, PT, R2, UR29, PT ;  /* 0x0000001d02007c0c */ /* 0x000fe2000bf06270 */
[----:B------:R-:W-:Y:S01]  /*1f6b0*/  VIADD R2, R6, 0x2 ;  /* 0x0000000206027836 */ /* 0x000fe20000000000 */
[----:B------:R-:W-:Y:S01]  /*1f6c0*/  ISETP.GE.AND P2, PT, R0, UR5, PT ;  /* 0x0000000500007c0c */ /* 0x000fe2000bf46270 */
[----:B------:R-:W-:Y:S01]  /*1f6d0*/  IMAD.MOV.U32 R122, RZ, RZ, R108 ;  /* 0x000000ffff7a7224 */ /* 0x000fe200078e006c */
[----:B------:R-:W-:Y:S02]  /*1f6e0*/  IADD3 R0, R6, 0x3, RZ ;  /* 0x0000000306007810 */ /* 0x000fe40007ffe0ff */
[----:B-1----:R-:W-:Y:S01]  /*1f6f0*/  LOP3.LUT R5, R5, 0x1f, RZ, 0xc0, !PT ;  /* 0x0000001f05057812 */ /* 0x002fe200078ec0ff */
[----:B------:R-:W-:Y:S02]  /*1f700*/  IMAD.MOV.U32 R6, RZ, RZ, R132 ;  /* 0x000000ffff067224 */ /* 0x000fe400078e0084 */
[----:B------:R-:W-:Y:S01]  /*1f710*/  IMAD.MOV.U32 R123, RZ, RZ, R110 ;  /* 0x000000ffff7b7224 */ /* 0x000fe200078e006e */
[----:B-----5:R-:W-:Y:S01]  /*1f720*/  LEA R252, R5, UR4, 0x4 ;  /* 0x0000000405fc7c11 */ /* 0x020fe2000f8e20ff */
[----:B------:R-:W-:Y:S01]  /*1f730*/  IMAD.MOV.U32 R118, RZ, RZ, R160 ;  /* 0x000000ffff767224 */ /* 0x000fe200078e00a0 */
[----:B------:R-:W2:Y:S01]  /*1f740*/  LDL.LU R5, [R1+0x1e8] ;  /* 0x0001e80001057983 */ /* 0x000ea20000300800 */
[----:B------:R-:W-:Y:S01]  /*1f750*/  MOV R119, R162 ;  /* 0x000000a200777202 */ /* 0x000fe20000000f00 */
[----:B------:R-:W-:-:S02]  /*1f760*/  IMAD.MOV.U32 R134, RZ, RZ, R161 ;  /* 0x000000ffff867224 */ /* 0x000fc400078e00a1 */
[----:B------:R-:W-:Y:S01]  /*1f770*/  IMAD.MOV.U32 R143, RZ, RZ, R106 ;  /* 0x000000ffff8f7224 */ /* 0x000fe200078e006a */
[----:B------:R-:W3:Y:S01]  /*1f780*/  LDL.LU R8, [R1+0x280] ;  /* 0x0002800001087983 */ /* 0x000ee20000300800 */
[----:B------:R-:W-:Y:S02]  /*1f790*/  IMAD.MOV.U32 R150, RZ, RZ, R181 ;  /* 0x000000ffff967224 */ /* 0x000fe400078e00b5 */
[----:B------:R-:W-:Y:S01]  /*1f7a0*/  IMAD.MOV.U32 R154, RZ, RZ, R100 ;  /* 0x000000ffff9a7224 */ /* 0x000fe200078e0064 */
[----:B------:R-:W3:Y:S01]  /*1f7b0*/  LDL.LU R9, [R1+0x288] ;  /* 0x0002880001097983 */ /* 0x000ee20000300800 */
[----:B------:R-:W-:Y:S01]  /*1f7c0*/  MOV R146, R184 ;  /* 0x000000b800927202 */ /* 0x000fe20000000f00 */
[----:B------:R-:W-:Y:S02]  /*1f7d0*/  IMAD.MOV.U32 R158, RZ, RZ, R188 ;  /* 0x000000ffff9e7224 */ /* 0x000fe400078e00bc */
[----:B------:R-:W-:Y:S01]  /*1f7e0*/  IMAD.MOV.U32 R210, RZ, RZ, R88 ;  /* 0x000000ffffd27224 */ /* 0x000fe200078e0058 */
[----:B------:R-:W-:Y:S01]  /*1f7f0*/  MOV R246, R177 ;  /* 0x000000b100f67202 */ /* 0x000fe20000000f00 */
[----:B------:R-:W-:Y:S01]  /*1f800*/  ULDC UR5, c[0x0][0x22c] ;  /* 0x00008b0000057ab9 */ /* 0x000fe20000000800 */
[----:B------:R-:W-:Y:S01]  /*1f810*/  ISETP.GE.AND P4, PT, R0, UR6, PT ;  /* 0x0000000600007c0c */ /* 0x000fe2000bf86270 */
[----:B--2---:R-:W-:Y:S01]  /*1f820*/  STSM.16.M88.4 [R252], R4 ;  /* 0x00000004fc007844 */ /* 0x004fe20000000200 */
[----:B------:R-:W-:-:S03]  /*1f830*/  NOP ;  /* 0x0000000000007918 */ /* 0x000fc60000000000 */
[----:B------:R-:W1:Y:S01]  /*1f840*/  LDS.128 R4, [R252] ;  /* 0x00000000fc047984 */ /* 0x000e620000000c00 */
[----:B------:R-:W-:Y:S01]  /*1f850*/  NOP ;  /* 0x0000000000007918 */ /* 0x000fe20000000000 */
[----:B------:R-:W-:Y:S02]  /*1f860*/  IMAD.MOV.U32 R162, RZ, RZ, R185 ;  /* 0x000000ffffa27224 */ /* 0x000fe400078e00b9 */
[----:B------:R-:W-:Y:S01]  /*1f870*/  IMAD.MOV.U32 R181, RZ, RZ, R202 ;  /* 0x000000ffffb57224 */ /* 0x000fe200078e00ca */
[----:B------:R-:W-:Y:S01]  /*1f880*/  MOV R177, R138 ;  /* 0x0000008a00b17202 */ /* 0x000fe20000000f00 */
[----:B------:R-:W-:Y:S01]  /*1f890*/  ULDC.64 UR6, c[0x0][0x228] ;  /* 0x00008a0000067ab9 */ /* 0x000fe20000000a00 */
[----:B------:R-:W-:Y:S01]  /*1f8a0*/  ISETP.GE.AND P3, PT, R2, UR5, PT ;  /* 0x0000000502007c0c */ /* 0x000fe2000bf66270 */
[----:B-1----:R1:W-:Y:S04]  /*1f8b0*/  STL.64 [R1+0x50], R4 ;  /* 0x0000500401007387 */ /* 0x0023e80000100a00 */
[----:B---3--:R-:W-:Y:S01]  /*1f8c0*/  STSM.16.M88.4 [R252], R8 ;  /* 0x00000008fc007844 */ /* 0x008fe20000000200 */
[----:B------:R-:W-:-:S03]  /*1f8d0*/  NOP ;  /* 0x0000000000007918 */ /* 0x000fc60000000000 */
[----:B------:R2:W-:Y:S01]  /*1f8e0*/  STL.64 [R1+0x58], R6 ;  /* 0x0000580601007387 */ /* 0x0005e20000100a00 */
[----:B------:R-:W-:Y:S01]  /*1f8f0*/  IMAD.MOV.U32 R202, RZ, RZ, R189 ;  /* 0x000000ffffca7224 */ /* 0x000fe200078e00bd */
[----:B------:R-:W3:Y:S01]  /*1f900*/  LDC R2, c[0x0][0x244] ;  /* 0x00009100ff027b82 */ /* 0x000ee20000000800 */
[----:B------:R-:W-:Y:S01]  /*1f910*/  ULDC.64 UR4, c[0x0][0x220] ;  /* 0x0000880000047ab9 */ /* 0x000fe20000000a00 */
[----:B-1----:R-:W4:Y:S04]  /*1f920*/  LDL.LU R4, [R1+0x1e4] ;  /* 0x0001e40001047983 */ /* 0x002f280000300800 */
[----:B------:R-:W4:Y:S04]  /*1f930*/  LDL.LU R5, [R1+0x1ec] ;  /* 0x0001ec0001057983 */ /* 0x000f280000300800 */
[----:B------:R-:W1:Y:S01]  /*1f940*/  LDS.128 R8, [R252] ;  /* 0x00000000fc087984 */ /* 0x000e620000000c00 */
[----:B--2---:R-:W-:-:S02]  /*1f950*/  IMAD.MOV.U32 R6, RZ, RZ, R133 ;  /* 0x000000ffff067224 */ /* 0x004fc400078e0085 */
[----:B------:R-:W-:Y:S01]  /*1f960*/  IMAD.MOV.U32 R7, RZ, RZ, R135 ;  /* 0x000000ffff077224 */ /* 0x000fe200078e0087 */
[----:B------:R-:W-:Y:S01]  /*1f970*/  NOP ;  /* 0x0000000000007918 */ /* 0x000fe20000000000 */
[----:B-1----:R-:W-:Y:S04]  /*1f980*/  STL.64 [R1+0x40], R8 ;  /* 0x0000400801007387 */ /* 0x002fe80000100a00 */
[----:B------:R-:W-:Y:S04]  /*1f990*/  STL.64 [R1+0x48], R10 ;  /* 0x0000480a01007387 */ /* 0x000fe80000100a00 */
[----:B----4-:R1:W-:Y:S01]  /*1f9a0*/  STSM.16.M88.4 [R252], R4 ;  /* 0x00000004fc007844 */ /* 0x0103e20000000200 */
[----:B------:R-:W-:-:S03]  /*1f9b0*/  NOP ;  /* 0x0000000000007918 */ /* 0x000fc60000000000 */
[----:B------:R-:W2:Y:S04]  /*1f9c0*/  LDS.128 R8, [R252] ;  /* 0x00000000fc087984 */ /* 0x000ea80000000c00 */
[----:B-1----:R-:W4:Y:S04]  /*1f9d0*/  LDL.LU R4, [R1+0x284] ;  /* 0x0002840001047983 */ /* 0x002f280000300800 */
[----:B------:R-:W4:Y:S01]  /*1f9e0*/  LDL.LU R5, [R1+0x28c] ;  /* 0x00028c0001057983 */ /* 0x000f220000300800 */
[----:B------:R-:W-:Y:S01]  /*1f9f0*/  IMAD.MOV.U32 R6, RZ, RZ, R209 ;  /* 0x000000ffff067224 */ /* 0x000fe200078e00d1 */
[----:B------:R-:W-:Y:S01]  /*1fa00*/  MOV R7, R211 ;  /* 0x000000d300077202 */ /* 0x000fe20000000f00 */
[----:B------:R-:W-:Y:S01]  /*1fa10*/  NOP ;  /* 0x0000000000007918 */ /* 0x000fe20000000000 */
[----:B--2---:R1:W-:Y:S04]  /*1fa20*/  STL.64 [R1+0x20], R8 ;  /* 0x0000200801007387 */ /* 0x0043e80000100a00 */
[----:B------:R-:W-:Y:S04]  /*1fa30*/  STL.64 [R1+0x28], R10 ;  /* 0x0000280a01007387 */ /* 0x000fe80000100a00 */
[----:B-1----:R-:W2:Y:S04]  /*1fa40*/  LDL.LU R8, [R1+0x1b0] ;  /* 0x0001b00001087983 */ /* 0x002ea80000300800 */
[----:B------:R-:W2:Y:S04]  /*1fa50*/  LDL.LU R9, [R1+0x1b8] ;  /* 0x0001b80001097983 */ /* 0x000ea80000300800 */
[----:B----4-:R-:W-:Y:S01]  /*1fa60*/  STSM.16.M88.4 [R252], R4 ;  /* 0x00000004fc007844 */ /* 0x010fe20000000200 */
[----:B------:R-:W-:-:S03]  /*1fa70*/  NOP ;  /* 0x0000000000007918 */ /* 0x000fc60000000000 */
[----:B------:R-:W1:Y:S04]  /*1fa80*/  LDS.128 R4, [R252] ;  /* 0x00000000fc047984 */ /* 0x000e680000000c00 */
[----:B-1----:R1:W-:Y:S04]  /*1fa90*/  STL.64 [R1+0x10], R4 ;  /* 0x0000100401007387 */ /* 0x0023e80000100a00 */
[----:B------:R4:W-:Y:S04]  /*1faa0*/  STL.64 [R1+0x18], R6 ;  /* 0x0000180601007387 */ /* 0x0009e80000100a00 */
[----:B-1----:R-:W3:Y:S04]  /*1fab0*/  LDL.LU R4, [R1+0x270] ;  /* 0x0002700001047983 */ /* 0x002ee80000300800 */
[----:B------:R-:W3:Y:S01]  /*1fac0*/  LDL.LU R5, [R1+0x278] ;  /* 0x0002780001057983 */ /* 0x000ee20000300800 */
[----:B------:R-:W-:-:S02]  /*1fad0*/  IMAD.MOV.U32 R10, RZ, RZ, R128 ;  /* 0x000000ffff0a7224 */ /* 0x000fc400078e0080 */
[----:B------:R-:W-:Y:S01]  /*1fae0*/  IMAD.MOV.U32 R11, RZ, RZ, R130 ;  /* 0x000000ffff0b7224 */ /* 0x000fe200078e0082 */
[----:B------:R-:W-:Y:S01]  /*1faf0*/  NOP ;  /* 0x0000000000007918 */ /* 0x000fe20000000000 */
[----:B----4-:R-:W-:Y:S01]  /*1fb00*/  IMAD.MOV.U32 R6, RZ, RZ, R140 ;  /* 0x000000ffff067224 */ /* 0x010fe200078e008c */
[----:B------:R-:W-:Y:S02]  /*1fb10*/  MOV R7, R142 ;  /* 0x0000008e00077202 */ /* 0x000fe40000000f00 */
[----:B--2---:R-:W-:Y:S01]  /*1fb20*/  STSM.16.M88.4 [R252], R8 ;  /* 0x00000008fc007844 */ /* 0x004fe20000000200 */
[----:B------:R-:W-:-:S03]  /*1fb30*/  NOP ;  /* 0x0000000000007918 */ /* 0x000fc60000000000 */
[----:B------:R-:W1:Y:S01]  /*1fb40*/  LDS.128 R8, [R252] ;  /* 0x00000000fc087984 */ /* 0x000e620000000c00 */
[----:B------:R-:W-:-:S03]  /*1fb50*/  NOP ;  /* 0x0000000000007918 */ /* 0x000fc60000000000 */
[----:B-1----:R-:W-:Y:S04]  /*1fb60*/  STL.64 [R1], R8 ;  /* 0x0000000801007387 */ /* 0x002fe80000100a00 */
[----:B------:R-:W-:Y:S04]  /*1fb70*/  STL.64 [R1+0x8], R10 ;  /* 0x0000080a01007387 */ /* 0x000fe80000100a00 */
[----:B---3--:R1:W-:Y:S01]  /*1fb80*/  STSM.16.M88.4 [R252], R4 ;  /* 0x00000004fc007844 */ /* 0x0083e20000000200 */
[----:B------:R-:W-:-:S03]  /*1fb90*/  NOP ;  /* 0x0000000000007918 */ /* 0x000fc60000000000 */
[----:B------:R-:W2:Y:S04]  /*1fba0*/  LDS.128 R248, [R252] ;  /* 0x00000000fcf87984 */ /* 0x000ea80000000c00 */
[----:B-1----:R-:W3:Y:S04]  /*1fbb0*/  LDL.LU R4, [R1+0x1b4] ;  /* 0x0001b40001047983 */ /* 0x002ee80000300800 */
[----:B------:R-:W3:Y:S04]  /*1fbc0*/  LDL.LU R5, [R1+0x1bc] ;  /* 0x0001bc0001057983 */ /* 0x000ee80000300800 */
[----:B--2---:R-:W-:Y:S04]  /*1fbd0*/  STL [R1+0x978], R248 ;  /* 0x000978f801007387 */ /* 0x004fe80000100800 */
[----:B------:R-:W-:Y:S04]  /*1fbe0*/  STL [R1+0x974], R249 ;  /* 0x000974f901007387 */ /* 0x000fe80000100800 */
[----:B------:R-:W-:Y:S04]  /*1fbf0*/  STL [R1+0x970], R250 ;  /* 0x000970fa01007387 */ /* 0x000fe80000100800 */
[----:B------:R-:W-:Y:S04]  /*1fc00*/  STL [R1+0x96c], R251 ;  /* 0x00096cfb01007387 */ /* 0x000fe80000100800 */
[----:B------:R-:W2:Y:S04]  /*1fc10*/  LDL.LU R16, [R1+0x274] ;  /* 0x0002740001107983 */ /* 0x000ea80000300800 */
[----:B------:R-:W2:Y:S01]  /*1fc20*/  LDL.LU R17, [R1+0x27c] ;  /* 0x00027c0001117983 */ /* 0x000ea20000300800 */
[----:B------:R-:W-:Y:S01]  /*1fc30*/  IMAD.MOV.U32 R6, RZ, RZ, R129 ;  /* 0x000000ffff067224 */ /* 0x000fe200078e0081 */
[----:B------:R-:W-:Y:S01]  /*1fc40*/  NOP ;  /* 0x0000000000007918 */ /* 0x000fe20000000000 */
[----:B------:R-:W-:Y:S01]  /*1fc50*/  IMAD.MOV.U32 R7, RZ, RZ, R131 ;  /* 0x000000ffff077224 */ /* 0x000fe200078e0083 */
[----:B------:R-:W4:Y:S04]  /*1fc60*/  LDL.LU R20, [R1+0x1a0] ;  /* 0x0001a00001147983 */ /* 0x000f280000300800 */
[----:B------:R-:W4:Y:S04]  /*1fc70*/  LDL.LU R21, [R1+0x1a8] ;  /* 0x0001a80001157983 */ /* 0x000f280000300800 */
[----:B------:R-:W4:Y:S04]  /*1fc80*/  LDL.LU R12, [R1+0x260] ;  /* 0x00026000010c7983 */ /* 0x000f280000300800 */
[----:B------:R-:W4:Y:S04]  /*1fc90*/  LDL.LU R13, [R1+0x268] ;  /* 0x00026800010d7983 */ /* 0x000f280000300800 */
[----:B---3--:R-:W-:Y:S01]  /*1fca0*/  STSM.16.M88.4 [R252], R4 ;  /* 0x00000004fc007844 */ /* 0x008fe20000000200 */
[----:B------:R-:W-:-:S03]  /*1fcb0*/  NOP ;  /* 0x0000000000007918 */ /* 0x000fc60000000000 */
[----:B------:R-:W1:Y:S01]  /*1fcc0*/  LDS.128 R240, [R252] ;  /* 0x00000000fcf07984 */ /* 0x000e620000000c00 */
[----:B------:R-:W-:-:S03]  /*1fcd0*/  NOP ;  /* 0x0000000000007918 */ /* 0x000fc60000000000 */
[----:B--2---:R2:W-:Y:S01]  /*1fce0*/  STSM.16.M88.4 [R252], R16 ;  /* 0x00000010fc007844 */ /* 0x0045e20000000200 */
[----:B------:R-:W-:-:S03]  /*1fcf0*/  NOP ;  /* 0x0000000000007918 */ /* 0x000fc60000000000 */
[----:B------:R-:W3:Y:S01]  /*1fd00*/  LDS.128 R8, [R252] ;  /* 0x00000000fc087984 */ /* 0x000ee20000000c00 */
[----:B------:R-:W-:-:S03]  /*1fd10*/  NOP ;  /* 0x0000000000007918 */ /* 0x000fc60000000000 */
[----:B--2---:R-:W2:Y:S04]  /*1fd20*/  LDL.LU R16, [R1+0x1a4] ;  /* 0x0001a40001107983 */ /* 0x004ea80000300800 */
[----:B------:R-:W2:Y:S01]  /*1fd30*/  LDL.LU R17, [R1+0x1ac] ;  /* 0x0001ac0001117983 */ /* 0x000ea20000300800 */
[----:B------:R-:W-:-:S03]  /*1fd40*/  IMAD.MOV.U32 R18, RZ, RZ, R125 ;  /* 0x000000ffff127224 */ /* 0x000fc600078e007d */
[----:B----4-:R-:W-:Y:S01]  /*1fd50*/  STSM.16.M88.4 [R252], R20 ;  /* 0x00000014fc007844 */ /* 0x010fe20000000200 */
[----:B------:R-:W-:-:S03]  /*1fd60*/  NOP ;  /* 0x0000000000007918 */ /* 0x000fc60000000000 */
[----:B------:R-:W4:Y:S01]  /*1fd70*/  LDS.128 R4, [R252] ;  /* 0x00000000fc047984 */ /* 0x000f220000000c00 */
[----:B------:R-:W-:Y:S01]  /*1fd80*/  NOP ;  /* 0x0000000000007918 */ /* 0x000fe20000000000 */
[----:B------:R-:W-:Y:S02]  /*1fd90*/  IMAD.MOV.U32 R19, RZ, RZ, R127 ;  /* 0x000000ffff137224 */ /* 0x000fe400078e007f */
[----:B------:R-:W-:Y:S01]  /*1fda0*/  STSM.16.M88.4 [R252], R12 ;  /* 0x0000000cfc007844 */ /* 0x000fe20000000200 */
[----:B------:R-:W-:-:S03]  /*1fdb0*/  NOP ;  /* 0x0000000000007918 */ /* 0x000fc60000000000 */
[----:B------:R-:W4:Y:S01]  /*1fdc0*/  LDS.128 R12, [R252] ;  /* 0x00000000fc0c7984 */ /* 0x000f220000000c00 */
[----:B------:R-:W-:-:S03]  /*1fdd0*/  NOP ;  /* 0x0000000000007918 */ /* 0x000fc60000000000 */
[----:B--2---:R2:W-:Y:S01]  /*1fde0*/  STSM.16.M88.4 [R252], R16 ;  /* 0x00000010fc007844 */ /* 0x0045e20000000200 */
[----:B------:R-:W-:-:S03]  /*1fdf0*/  NOP ;  /* 0x0000000000007918 */ /* 0x000fc60000000000 */
[----:B------:R-:W4:Y:S04]  /*1fe00*/  LDS.128 R24, [R252] ;  /* 0x00000000fc187984 */ /* 0x000f280000000c00 */
[----:B--2---:R-:W2:Y:S04]  /*1fe10*/  LDL.LU R16, [R1+0x264] ;  /* 0x0002640001107983 */ /* 0x004ea80000300800 */
[----:B------:R-:W2:Y:S04]  /*1fe20*/  LDL.LU R17, [R1+0x26c] ;  /* 0x00026c0001117983 */ /* 0x000ea80000300800 */
[----:B------:R-:W3:Y:S04]  /*1fe30*/  LDL.LU R36, [R1+0x190] ;  /* 0x0001900001247983 */ /* 0x000ee80000300800 */
[----:B------:R-:W3:Y:S01]  /*1fe40*/  LDL.LU R37, [R1+0x198] ;  /* 0x0001980001257983 */ /* 0x000ee20000300800 */
[----:B------:R-:W-:Y:S01]  /*1fe50*/  IMAD.MOV.U32 R18, RZ, RZ, R145 ;  /* 0x000000ffff127224 */ /* 0x000fe200078e0091 */
[----:B------:R-:W-:Y:S01]  /*1fe60*/  MOV R19, R147 ;  /* 0x0000009300137202 */ /* 0x000fe20000000f00 */
[----:B------:R-:W-:Y:S01]  /*1fe70*/  NOP ;  /* 0x0000000000007918 */ /* 0x000fe20000000000 */
[----:B------:R-:W4:Y:S04]  /*1fe80*/  LDL.LU R28, [R1+0x250] ;  /* 0x00025000011c7983 */ /* 0x000f280000300800 */
[----:B------:R-:W4:Y:S04]  /*1fe90*/  LDL.LU R29, [R1+0x258] ;  /* 0x00025800011d7983 */ /* 0x000f280000300800 */
[----:B------:R-:W4:Y:S04]  /*1fea0*/  LDL.LU R32, [R1+0x194] ;  /* 0x0001940001207983 */ /* 0x000f280000300800 */
[----:B------:R-:W4:Y:S04]  /*1feb0*/  LDL.LU R33, [R1+0x19c] ;  /* 0x00019c0001217983 */ /* 0x000f280000300800 */
[----:B--2---:R-:W-:Y:S01]  /*1fec0*/  STSM.16.M88.4 [R252], R16 ;  /* 0x00000010fc007844 */ /* 0x004fe20000000200 */
[----:B------:R-:W-:-:S03]  /*1fed0*/  NOP ;  /* 0x0000000000007918 */ /* 0x000fc60000000000 */
[----:B------:R-:W2:Y:S01]  /*1fee0*/  LDS.128 R20, [R252] ;  /* 0x00000000fc147984 */ /* 0x000ea20000000c00 */
[----:B------:R-:W-:-:S03]  /*1fef0*/  NOP ;  /* 0x0000000000007918 */ /* 0x000fc60000000000 */
[----:B---3--:R-:W-:Y:S01]  /*1ff00*/  STSM.16.M88.4 [R252], R36 ;  /* 0x00000024fc007844 */ /* 0x008fe20000000200 */
[----:B------:R-:W-:-:S03]  /*1ff10*/  NOP ;  /* 0x0000000000007918 */ /* 0x000fc60000000000 */
[----:B------:R-:W3:Y:S01]  /*1ff20*/  LDS.128 R16, [R252] ;  /* 0x00000000fc107984 */ /* 0x000ee20000000c00 */
[----:B------:R-:W-:-:S03]  /*1ff30*/  NOP ;  /* 0x0000000000007918 */ /* 0x000fc60000000000 */
[----:B----4-:R-:W-:Y:S01]  /*1ff40*/  STSM.16.M88.4 [R252], R28 ;  /* 0x0000001cfc007844 */ /* 0x010fe20000000200 */
[----:B------:R-:W-:-:S03]  /*1ff50*/  NOP ;  /* 0x0000000000007918 */ /* 0x000fc60000000000 */
[----:B------:R-:W4:Y:S01]  /*1ff60*/  LDS.128 R28, [R252] ;  /* 0x00000000fc1c7984 */ /* 0x000f220000000c00 */
[----:B------:R-:W-:-:S03]  /*1ff70*/  NOP ;  /* 0x0000000000007918 */ /* 0x000fc60000000000 */
[----:B------:R1:W-:Y:S01]  /*1ff80*/  STSM.16.M88.4 [R252], R32 ;  /* 0x00000020fc007844 */ /* 0x0003e20000000200 */
[----:B------:R-:W-:-:S03]  /*1ff90*/  NOP ;  /* 0x0000000000007918 */ /* 0x000fc60000000000 */
[----:B------:R-:W4:Y:S04]  /*1ffa0*/  LDS.128 R40, [R252] ;  /* 0x00000000fc287984 */ /* 0x000f280000000c00 */
[----:B-1----:R-:W2:Y:S04]  /*1ffb0*/  LDL.LU R32, [R1+0x254] ;  /* 0x0002540001207983 */ /* 0x002ea80000300800 */
        /* <DEDUP_REMOVED lines=12> */
[----:B------:R-:W1:Y:S01]  /*20080*/  LDS.128 R36, [R252] ;  /* 0x00000000fc247984 */ /* 0x000e620000000c00 */
[----:B------:R-:W-:-:S03]  /*20090*/  NOP ;  /* 0x0000000000007918 */ /* 0x000fc60000000000 */
[----:B---3--:R-:W-:Y:S01]  /*200a0*/  STSM.16.M88.4 [R252], R52 ;  /* 0x00000034fc007844 */ /* 0x008fe20000000200 */
[----:B------:R-:W-:-:S03]  /*200b0*/  NOP ;  /* 0x0000000000007918 */ /* 0x000fc60000000000 */
[----:B------:R-:W2:Y:S01]  /*200c0*/  LDS.128 R32, [R252] ;  /* 0x00000000fc207984 */ /* 0x000ea20000000c00 */
[----:B------:R-:W-:-:S03]  /*200d0*/  NOP ;  /* 0x0000000000007918 */ /* 0x000fc60000000000 */
[----:B----4-:R-:W-:Y:S01]  /*200e0*/  STSM.16.M88.4 [R252], R44 ;  /* 0x0000002cfc007844 */ /* 0x010fe20000000200 */
[----:B------:R-:W-:-:S03]  /*200f0*/  NOP ;  /* 0x0000000000007918 */ /* 0x000fc60000000000 */
[----:B------:R-:W3:Y:S01]  /*20100*/  LDS.128 R44, [R252] ;  /* 0x00000000fc2c7984 */ /* 0x000ee20000000c00 */
[----:B------:R-:W-:-:S03]  /*20110*/  NOP ;  /* 0x0000000000007918 */ /* 0x000fc60000000000 */
[----:B------:R4:W-:Y:S01]  /*20120*/  STSM.16.M88.4 [R252], R48 ;  /* 0x00000030fc007844 */ /* 0x0009e20000000200 */
[----:B------:R-:W-:-:S03]  /*20130*/  NOP ;  /* 0x0000000000007918 */ /* 0x000fc60000000000 */
[----:B------:R-:W3:Y:S04]  /*20140*/  LDS.128 R56, [R252] ;  /* 0x00000000fc387984 */ /* 0x000ee80000000c00 */
[----:B----4-:R-:W4:Y:S04]  /*20150*/  LDL.LU R48, [R1+0x244] ;  /* 0x0002440001307983 */ /* 0x010f280000300800 */
[----:B------:R-:W4:Y:S04]  /*20160*/  LDL.LU R49, [R1+0x24c] ;  /* 0x00024c0001317983 */ /* 0x000f280000300800 */
[----:B------:R-:W2:Y:S04]  /*20170*/  LDL.LU R68, [R1+0x170] ;  /* 0x0001700001447983 */ /* 0x000ea80000300800 */
[----:B------:R-:W2:Y:S01]  /*20180*/  LDL.LU R69, [R1+0x178] ;  /* 0x0001780001457983 */ /* 0x000ea20000300800 */
[----:B------:R-:W-:Y:S01]  /*20190*/  IMAD.MOV.U32 R50, RZ, RZ, R153 ;  /* 0x000000ffff327224 */ /* 0x000fe200078e0099 */
[----:B------:R-:W-:Y:S01]  /*201a0*/  MOV R51, R155 ;  /* 0x0000009b00337202 */ /* 0x000fe20000000f00 */
[----:B------:R-:W-:Y:S01]  /*201b0*/  NOP ;  /* 0x0000000000007918 */ /* 0x000fe20000000000 */
[----:B------:R-:W3:Y:S04]  /*201c0*/  LDL.LU R60, [R1+0x230] ;  /* 0x00023000013c7983 */ /* 0x000ee80000300800 */
[----:B------:R-:W3:Y:S04]  /*201d0*/  LDL.LU R61, [R1+0x238] ;  /* 0x00023800013d7983 */ /* 0x000ee80000300800 */
[----:B------:R-:W3:Y:S04]  /*201e0*/  LDL.LU R64, [R1+0x174] ;  /* 0x0001740001407983 */ /* 0x000ee80000300800 */
[----:B------:R-:W3:Y:S04]  /*201f0*/  LDL.LU R65, [R1+0x17c] ;  /* 0x00017c0001417983 */ /* 0x000ee80000300800 */
[----:B----4-:R-:W-:Y:S01]  /*20200*/  STSM.16.M88.4 [R252], R48 ;  /* 0x00000030fc007844 */ /* 0x010fe20000000200 */
[----:B------:R-:W-:-:S03]  /*20210*/  NOP ;  /* 0x0000000000007918 */ /* 0x000fc60000000000 */
[----:B------:R-:W4:Y:S01]  /*20220*/  LDS.128 R52, [R252] ;  /* 0x00000000fc347984 */ /* 0x000f220000000c00 */
[----:B------:R-:W-:-:S03]  /*20230*/  NOP ;  /* 0x0000000000007918 */ /* 0x000fc60000000000 */
        /* <DEDUP_REMOVED lines=8> */
[----:B------:R1:W-:Y:S01]  /*202c0*/  STSM.16.M88.4 [R252], R64 ;  /* 0x00000040fc007844 */ /* 0x0003e20000000200 */
[----:B------:R-:W-:-:S03]  /*202d0*/  NOP ;  /* 0x0000000000007918 */ /* 0x000fc60000000000 */
[----:B------:R-:W3:Y:S04]  /*202e0*/  LDS.128 R112, [R252] ;  /* 0x00000000fc707984 */ /* 0x000ee80000000c00 */
[----:B-1----:R-:W4:Y:S04]  /*202f0*/  LDL.LU R64, [R1+0x234] ;  /* 0x0002340001407983 */ /* 0x002f280000300800 */
        /* <DEDUP_REMOVED lines=8> */
[----:B----4-:R-:W-:Y:S01]  /*20380*/  STSM.16.M88.4 [R252], R64 ;  /* 0x00000040fc007844 */ /* 0x010fe20000000200 */
[----:B------:R-:W-:-:S03]  /*20390*/  NOP ;  /* 0x0000000000007918 */ /* 0x000fc60000000000 */
[----:B------:R-:W1:Y:S01]  /*203a0*/  LDS.128 R68, [R252] ;  /* 0x00000000fc447984 */ /* 0x000e620000000c00 */
[----:B------:R-:W-:-:S03]  /*203b0*/  NOP ;  /* 0x0000000000007918 */ /* 0x000fc60000000000 */
[----:B--2---:R-:W-:Y:S01]  /*203c0*/  STSM.16.M88.4 [R252], R120 ;  /* 0x00000078fc007844 */ /* 0x004fe20000000200 */
[----:B------:R-:W-:-:S03]  /*203d0*/  NOP ;  /* 0x0000000000007918 */ /* 0x000fc60000000000 */
[----:B------:R-:W2:Y:S01]  /*203e0*/  LDS.128 R64, [R252] ;  /* 0x00000000fc407984 */ /* 0x000ea20000000c00 */
[----:B------:R-:W-:-:S03]  /*203f0*/  NOP ;  /* 0x0000000000007918 */ /* 0x000fc60000000000 */
[----:B---3--:R3:W-:Y:S04]  /*20400*/  STSM.16.M88.4 [R252], R116 ;  /* 0x00000074fc007844 */ /* 0x0087e80000000200 */
[----:B---3--:R-:W3:Y:S04]  /*20410*/  LDL.LU R116, [R1+0xc4] ;  /* 0x0000c40001747983 */ /* 0x008ee80000300800 */
[----:B------:R-:W3:Y:S04]  /*20420*/  LDL.LU R117, [R1+0xcc] ;  /* 0x0000cc0001757983 */ /* 0x000ee80000300800 */
[----:B------:R-:W4:Y:S04]  /*20430*/  LDL.LU R132, [R1+0x224] ;  /* 0x0002240001847983 */ /* 0x000f280000300800 */
[----:B------:R-:W4:Y:S04]  /*20440*/  LDL.LU R133, [R1+0x22c] ;  /* 0x00022c0001857983 */ /* 0x000f280000300800 */
[----:B------:R-:W2:Y:S04]  /*20450*/  LDL.LU R140, [R1+0xb0] ;  /* 0x0000b000018c7983 */ /* 0x000ea80000300800 */
[----:B------:R-:W2:Y:S04]  /*20460*/  LDL.LU R141, [R1+0xb8] ;  /* 0x0000b800018d7983 */ /* 0x000ea80000300800 */
[----:B------:R-:W2:Y:S04]  /*20470*/  LDL.LU R128, [R1+0x210] ;  /* 0x0002100001807983 */ /* 0x000ea80000300800 */
[----:B------:R-:W2:Y:S01]  /*20480*/  LDL.LU R129, [R1+0x218] ;  /* 0x0002180001817983 */ /* 0x000ea20000300800 */
[----:B------:R-:W-:-:S02]  /*20490*/  IMAD.MOV.U32 R118, RZ, RZ, R109 ;  /* 0x000000ffff767224 */ /* 0x000fc400078e006d */
[----:B------:R-:W-:Y:S01]  /*204a0*/  IMAD.MOV.U32 R119, RZ, RZ, R111 ;  /* 0x000000ffff777224 */ /* 0x000fe200078e006f */
[----:B------:R-:W-:Y:S01]  /*204b0*/  NOP ;  /* 0x0000000000007918 */ /* 0x000fe20000000000 */
[----:B------:R-:W1:Y:S01]  /*204c0*/  LDS.128 R108, [R252] ;  /* 0x00000000fc6c7984 */ /* 0x000e620000000c00 */
[----:B------:R-:W-:Y:S01]  /*204d0*/  NOP ;  /* 0x0000000000007918 */ /* 0x000fe20000000000 */
[----:B------:R-:W-:Y:S01]  /*204e0*/  MOV R135, R163 ;  /* 0x000000a300877202 */ /* 0x000fe20000000f00 */
[----:B------:R-:W-:Y:S01]  /*204f0*/  IMAD.MOV.U32 R142, RZ, RZ, R104 ;  /* 0x000000ffff8e7224 */ /* 0x000fe200078e0068 */
[----:B------:R-:W-:Y:S01]  /*20500*/  MOV R131, R182 ;  /* 0x000000b600837202 */ /* 0x000fe20000000f00 */
[----:B------:R-:W-:Y:S01]  /*20510*/  IMAD.MOV.U32 R130, RZ, RZ, R180 ;  /* 0x000000ffff827224 */ /* 0x000fe200078e00b4 */
        /* <DEDUP_REMOVED lines=12> */
[----:B------:R1:W-:Y:S04]  /*205e0*/  STSM.16.M88.4 [R252], R128 ;  /* 0x00000080fc007844 */ /* 0x0003e80000000200 */
[----:B-1----:R-:W3:Y:S04]  /*205f0*/  LDL.LU R128, [R1+0xb4] ;  /* 0x0000b40001807983 */ /* 0x002ee80000300800 */
        /* <DEDUP_REMOVED lines=13> */
[----:B------:R-:W-:Y:S02]  /*206d0*/  IMAD.MOV.U32 R155, RZ, RZ, R102 ;  /* 0x000000ffff9b7224 */ /* 0x000fe400078e0066 */
        /* <DEDUP_REMOVED lines=19> */
[----:B------:R-:W2:Y:S01]  /*20810*/  LDL.LU R157, [R1+0x1f8] ;  /* 0x0001f800019d7983 */ /* 0x000ea20000300800 */
[----:B------:R-:W-:Y:S01]  /*20820*/  IMAD.MOV.U32 R146, RZ, RZ, R101 ;  /* 0x000000ffff927224 */ /* 0x000fe200078e0065 */
[----:B------:R-:W-:Y:S01]  /*20830*/  MOV R147, R103 ;  /* 0x0000006700937202 */ /* 0x000fe20000000f00 */
[----:B------:R-:W-:Y:S01]  /*20840*/  NOP ;  /* 0x0000000000007918 */ /* 0x000fe20000000000 */
[----:B------:R-:W1:Y:S01]  /*20850*/  LDS.128 R100, [R252] ;  /* 0x00000000fc647984 */ /* 0x000e620000000c00 */
[----:B------:R-:W-:Y:S01]  /*20860*/  NOP ;  /* 0x0000000000007918 */ /* 0x000fe20000000000 */
[----:B------:R-:W-:Y:S01]  /*20870*/  IMAD.MOV.U32 R163, RZ, RZ, R187 ;  /* 0x000000ffffa37224 */ /* 0x000fe200078e00bb */
[----:B------:R-:W-:Y:S01]  /*20880*/  MOV R180, R200 ;  /* 0x000000c800b47202 */ /* 0x000fe20000000f00 */
[----:B------:R-:W-:Y:S01]  /*20890*/  IMAD.MOV.U32 R182, RZ, RZ, R96 ;  /* 0x000000ffffb67224 */ /* 0x000fe200078e0060 */
[----:B------:R-:W-:Y:S01]  /*208a0*/  MOV R183, R98 ;  /* 0x0000006200b77202 */ /* 0x000fe20000000f00 */
[----:B------:R-:W-:Y:S01]  /*208b0*/  IMAD.MOV.U32 R159, RZ, RZ, R190 ;  /* 0x000000ffff9f7224 */ /* 0x000fe200078e00be */
[----:B------:R-:W2:Y:S04]  /*208c0*/  LDL.LU R200, [R1+0x1f4] ;  /* 0x0001f40001c87983 */ /* 0x000ea80000300800 */
        /* <DEDUP_REMOVED lines=8> */
[----:B------:R-:W-:Y:S01]  /*20950*/  STSM.16.M88.4 [R252], R180 ;  /* 0x000000b4fc007844 */ /* 0x000fe20000000200 */
[----:B------:R-:W-:-:S03]  /*20960*/  NOP ;  /* 0x0000000000007918 */ /* 0x000fc60000000000 */
[----:B------:R-:W4:Y:S01]  /*20970*/  LDS.128 R144, [R252] ;  /* 0x00000000fc907984 */ /* 0x000f220000000c00 */
[----:B------:R-:W-:-:S03]  /*20980*/  NOP ;  /* 0x0000000000007918 */ /* 0x000fc60000000000 */
[----:B--2---:R2:W-:Y:S02]  /*20990*/  STSM.16.M88.4 [R252], R156 ;  /* 0x0000009cfc007844 */ /* 0x0045e40000000200 */
[----:B--2---:R-:W-:Y:S02]  /*209a0*/  MOV R156, R201 ;  /* 0x000000c9009c7202 */ /* 0x004fe40000000f00 */
[----:B------:R-:W2:Y:S04]  /*209b0*/  LDL.LU R201, [R1+0x1fc] ;  /* 0x0001fc0001c97983 */ /* 0x000ea80000300800 */
[----:B------:R-:W3:Y:S04]  /*209c0*/  LDL.LU R188, [R1+0x90] ;  /* 0x0000900001bc7983 */ /* 0x000ee80000300800 */
[----:B------:R-:W3:Y:S04]  /*209d0*/  LDL.LU R189, [R1+0x98] ;  /* 0x0000980001bd7983 */ /* 0x000ee80000300800 */
[----:B------:R-:W4:Y:S04]  /*209e0*/  LDL.LU R184, [R1+0x310] ;  /* 0x0003100001b87983 */ /* 0x000f280000300800 */
[----:B------:R-:W4:Y:S01]  /*209f0*/  LDL.LU R185, [R1+0x318] ;  /* 0x0003180001b97983 */ /* 0x000f220000300800 */
[----:B------:R-:W-:Y:S01]  /*20a00*/  IMAD.MOV.U32 R157, RZ, RZ, R203 ;  /* 0x000000ffff9d7224 */ /* 0x000fe200078e00cb */
[----:B------:R-:W-:Y:S01]  /*20a10*/  MOV R159, R99 ;  /* 0x00000063009f7202 */ /* 0x000fe20000000f00 */
[----:B------:R-:W-:Y:S01]  /*20a20*/  IMAD.MOV.U32 R158, RZ, RZ, R97 ;  /* 0x000000ffff9e7224 */ /* 0x000fe200078e0061 */
[----:B------:R-:W-:Y:S01]  /*20a30*/  NOP ;  /* 0x0000000000007918 */ /* 0x000fe20000000000 */
[----:B------:R-:W1:Y:S01]  /*20a40*/  LDS.128 R96, [R252] ;  /* 0x00000000fc607984 */ /* 0x000e620000000c00 */
[----:B------:R-:W-:Y:S01]  /*20a50*/  NOP ;  /* 0x0000000000007918 */ /* 0x000fe20000000000 */
[----:B------:R-:W-:-:S02]  /*20a60*/  IMAD.MOV.U32 R203, RZ, RZ, R191 ;  /* 0x000000ffffcb7224 */ /* 0x000fc400078e00bf */
[----:B------:R-:W-:Y:S01]  /*20a70*/  STSM.16.M88.4 [R252], R156 ;  /* 0x0000009cfc007844 */ /* 0x000fe20000000200 */
[----:B------:R-:W-:-:S03]  /*20a80*/  NOP ;  /* 0x0000000000007918 */ /* 0x000fc60000000000 */
[----:B------:R-:W1:Y:S01]  /*20a90*/  LDS.128 R180, [R252] ;  /* 0x00000000fcb47984 */ /* 0x000e620000000c00 */
[----:B------:R-:W-:Y:S01]  /*20aa0*/  NOP ;  /* 0x0000000000007918 */ /* 0x000fe20000000000 */
[----:B------:R-:W-:Y:S01]  /*20ab0*/  MOV R190, R92 ;  /* 0x0000005c00be7202 */ /* 0x000fe20000000f00 */
[----:B------:R-:W-:Y:S01]  /*20ac0*/  IMAD.MOV.U32 R191, RZ, RZ, R94 ;  /* 0x000000ffffbf7224 */ /* 0x000fe200078e005e */
[----:B------:R-:W-:Y:S01]  /*20ad0*/  MOV R187, R198 ;  /* 0x000000c600bb7202 */ /* 0x000fe20000000f00 */
[----:B------:R-:W-:Y:S01]  /*20ae0*/  IMAD.MOV.U32 R186, RZ, RZ, R196 ;  /* 0x000000ffffba7224 */ /* 0x000fe200078e00c4 */
        /* <DEDUP_REMOVED lines=8> */
[----:B----4-:R4:W-:Y:S04]  /*20b70*/  STSM.16.M88.4 [R252], R184 ;  /* 0x000000b8fc007844 */ /* 0x0109e80000000200 */
[----:B----4-:R-:W4:Y:S04]  /*20b80*/  LDL.LU R184, [R1+0x94] ;  /* 0x0000940001b87983 */ /* 0x010f280000300800 */
[----:B------:R-:W4:Y:S04]  /*20b90*/  LDL.LU R185, [R1+0x9c] ;  /* 0x00009c0001b97983 */ /* 0x000f280000300800 */
[----:B------:R-:W2:Y:S04]  /*20ba0*/  LDL.LU R204, [R1+0x314] ;  /* 0x0003140001cc7983 */ /* 0x000ea80000300800 */
[----:B------:R-:W2:Y:S01]  /*20bb0*/  LDL.LU R205, [R1+0x31c] ;  /* 0x00031c0001cd7983 */ /* 0x000ea20000300800 */
[----:B------:R-:W-:Y:S01]  /*20bc0*/  IMAD.MOV.U32 R186, RZ, RZ, R93 ;  /* 0x000000ffffba7224 */ /* 0x000fe200078e005d */
[----:B------:R-:W-:-:S02]  /*20bd0*/  NOP ;  /* 0x0000000000007918 */ /* 0x000fc40000000000 */
[----:B------:R-:W3:Y:S04]  /*20be0*/  LDL.LU R208, [R1+0x80] ;  /* 0x0000800001d07983 */ /* 0x000ee80000300800 */
[----:B------:R-:W3:Y:S04]  /*20bf0*/  LDL.LU R209, [R1+0x88] ;  /* 0x0000880001d17983 */ /* 0x000ee80000300800 */
[----:B------:R-:W3:Y:S04]  /*20c00*/  LDL.LU R200, [R1+0x300] ;  /* 0x0003000001c87983 */ /* 0x000ee80000300800 */
[----:B------:R-:W3:Y:S01]  /*20c10*/  LDL.LU R201, [R1+0x308] ;  /* 0x0003080001c97983 */ /* 0x000ee20000300800 */
[----:B------:R-:W-:-:S03]  /*20c20*/  IMAD.MOV.U32 R187, RZ, RZ, R95 ;  /* 0x000000ffffbb7224 */ /* 0x000fc600078e005f */
[----:B------:R-:W1:Y:S01]  /*20c30*/  LDS.128 R92, [R252] ;  /* 0x00000000fc5c7984 */ /* 0x000e620000000c00 */
[----:B------:R-:W-:Y:S01]  /*20c40*/  NOP ;  /* 0x0000000000007918 */ /* 0x000fe20000000000 */
[----:B------:R-:W-:Y:S01]  /*20c50*/  MOV R211, R90 ;  /* 0x0000005a00d37202 */ /* 0x000fe20000000f00 */
[----:B------:R-:W-:Y:S02]  /*20c60*/  IMAD.MOV.U32 R202, RZ, RZ, R164 ;  /* 0x000000ffffca7224 */ /* 0x000fe400078e00a4 */
[----:B------:R-:W-:Y:S01]  /*20c70*/  IMAD.MOV.U32 R203, RZ, RZ, R166 ;  /* 0x000000ffffcb7224 */ /* 0x000fe200078e00a6 */
        /* <DEDUP_REMOVED lines=12> */
[----:B------:R1:W-:Y:S04]  /*20d40*/  STSM.16.M88.4 [R252], R200 ;  /* 0x000000c8fc007844 */ /* 0x0003e80000000200 */
[----:B-1----:R-:W4:Y:S04]  /*20d50*/  LDL.LU R200, [R1+0x84] ;  /* 0x0000840001c87983 */ /* 0x002f280000300800 */
[----:B------:R-:W4:Y:S04]  /*20d60*/  LDL.LU R201, [R1+0x8c] ;  /* 0x00008c0001c97983 */ /* 0x000f280000300800 */
[----:B------:R-:W2:Y:S04]  /*20d70*/  LDL.LU R216, [R1+0x304] ;  /* 0x0003040001d87983 */ /* 0x000ea80000300800 */
[----:B------:R-:W2:Y:S01]  /*20d80*/  LDL.LU R217, [R1+0x30c] ;  /* 0x00030c0001d97983 */ /* 0x000ea20000300800 */
[----:B------:R-:W-:Y:S01]  /*20d90*/  MOV R202, R89 ;  /* 0x0000005900ca7202 */ /* 0x000fe20000000f00 */
[----:B------:R-:W-:Y:S01]  /*20da0*/  IMAD.MOV.U32 R203, RZ, RZ, R91 ;  /* 0x000000ffffcb7224 */ /* 0x000fe200078e005b */
[----:B------:R-:W-:Y:S01]  /*20db0*/  NOP ;  /* 0x0000000000007918 */ /* 0x000fe20000000000 */
[----:B------:R-:W3:Y:S04]  /*20dc0*/  LDL.LU R220, [R1+0x70] ;  /* 0x0000700001dc7983 */ /* 0x000ee80000300800 */
[----:B------:R-:W3:Y:S04]  /*20dd0*/  LDL.LU R221, [R1+0x78] ;  /* 0x0000780001dd7983 */ /* 0x000ee80000300800 */
[----:B------:R-:W3:Y:S04]  /*20de0*/  LDL.LU R208, [R1+0x2b0] ;  /* 0x0002b00001d07983 */ /* 0x000ee80000300800 */
[----:B------:R-:W3:Y:S04]  /*20df0*/  LDL.LU R209, [R1+0x2b8] ;  /* 0x0002b80001d17983 */ /* 0x000ee80000300800 */
[----:B------:R-:W1:Y:S01]  /*20e00*/  LDS.128 R88, [R252] ;  /* 0x00000000fc587984 */ /* 0x000e620000000c00 */
[----:B------:R-:W-:Y:S01]  /*20e10*/  NOP ;  /* 0x0000000000007918 */ /* 0x000fe20000000000 */
[----:B------:R-:W-:Y:S01]  /*20e20*/  MOV R210, R168 ;  /* 0x000000a800d27202 */ /* 0x000fe20000000f00 */
        /* <DEDUP_REMOVED lines=25> */
[----:B------:R-:W1:Y:S01]  /*20fc0*/  LDS.128 R72, [R252] ;  /* 0x00000000fc487984 */ /* 0x000e620000000c00 */
[----:B------:R-:W-:Y:S01]  /*20fd0*/  NOP ;  /* 0x0000000000007918 */ /* 0x000fe20000000000 */
[----:B------:R-:W-:Y:S01]  /*20fe0*/  IMAD.MOV.U32 R222, RZ, RZ, R172 ;  /* 0x000000ffffde7224 */ /* 0x000fe200078e00ac */
[----:B------:R-:W-:Y:S01]  /*20ff0*/  MOV R223, R174 ;  /* 0x000000ae00df7202 */ /* 0x000fe20000000f00 */
        /* <DEDUP_REMOVED lines=18> */
[----:B------:R-:W-:Y:S01]  /*21120*/  NOP ;  /* 0x0000000000007918 */ /* 0x000fe20000000000 */
[----:B------:R-:W-:Y:S01]  /*21130*/  IMAD.MOV.U32 R223, RZ, RZ, R79 ;  /* 0x000000ffffdf7224 */ /* 0x000fe200078e004f */
[----:B------:R-:W3:Y:S04]  /*21140*/  LDL.LU R228, [R1+0x290] ;  /* 0x0002900001e47983 */ /* 0x000ee80000300800 */
[----:B------:R-:W1:Y:S01]  /*21150*/  LDS.128 R76, [R252] ;  /* 0x00000000fc4c7984 */ /* 0x000e620000000c00 */
[----:B------:R-:W-:-:S03]  /*21160*/  NOP ;  /* 0x0000000000007918 */ /* 0x000fc60000000000 */
[----:B------:R-:W3:Y:S04]  /*21170*/  LDL.LU R229, [R1+0x298] ;  /* 0x0002980001e57983 */ /* 0x000ee80000300800 */
[----:B------:R-:W3:Y:S04]  /*21180*/  LDL.LU R244, [R1+0x294] ;  /* 0x0002940001f47983 */ /* 0x000ee80000300800 */
[----:B----4-:R-:W-:Y:S01]  /*21190*/  STSM.16.M88.4 [R252], R220 ;  /* 0x000000dcfc007844 */ /* 0x010fe20000000200 */
[----:B------:R-:W-:-:S03]  /*211a0*/  NOP ;  /* 0x0000000000007918 */ /* 0x000fc60000000000 */
[----:B------:R-:W4:Y:S01]  /*211b0*/  LDS.128 R224, [R252] ;  /* 0x00000000fce07984 */ /* 0x000f220000000c00 */
[----:B------:R-:W-:-:S03]  /*211c0*/  NOP ;  /* 0x0000000000007918 */ /* 0x000fc60000000000 */
[----:B--2---:R2:W-:Y:S01]  /*211d0*/  STSM.16.M88.4 [R252], R232 ;  /* 0x000000e8fc007844 */ /* 0x0045e20000000200 */
[----:B------:R-:W-:-:S03]  /*211e0*/  NOP ;  /* 0x0000000000007918 */ /* 0x000fc60000000000 */
[----:B------:R-:W4:Y:S01]  /*211f0*/  LDS.128 R220, [R252] ;  /* 0x00000000fcdc7984 */ /* 0x000f220000000c00 */
[----:B------:R-:W-:Y:S01]  /*21200*/  NOP ;  /* 0x0000000000007918 */ /* 0x000fe20000000000 */
[----:B--2---:R-:W-:Y:S02]  /*21210*/  IMAD.MOV.U32 R232, RZ, RZ, R245 ;  /* 0x000000ffffe87224 */ /* 0x004fe400078e00f5 */
[----:B------:R-:W2:Y:S01]  /*21220*/  LDL.LU R245, [R1+0x29c] ;  /* 0x00029c0001f57983 */ /* 0x000ea20000300800 */
[----:B------:R-:W-:Y:S01]  /*21230*/  MOV R230, R176 ;  /* 0x000000b000e67202 */ /* 0x000fe20000000f00 */
[----:B------:R-:W-:Y:S02]  /*21240*/  IMAD.MOV.U32 R231, RZ, RZ, R178 ;  /* 0x000000ffffe77224 */ /* 0x000fe400078e00b2 */
[----:B------:R1:W-:Y:S01]  /*21250*/  STSM.16.M88.4 [R252], R236 ;  /* 0x000000ecfc007844 */ /* 0x0003e20000000200 */
[----:B------:R-:W-:-:S03]  /*21260*/  NOP ;  /* 0x0000000000007918 */ /* 0x000fc60000000000 */
[----:B------:R-:W4:Y:S01]  /*21270*/  LDS.128 R172, [R252] ;  /* 0x00000000fcac7984 */ /* 0x000f220000000c00 */
[----:B------:R-:W-:Y:S01]  /*21280*/  NOP ;  /* 0x0000000000007918 */ /* 0x000fe20000000000 */
[----:B------:R-:W-:Y:S01]  /*21290*/  MOV R233, R247 ;  /* 0x000000f700e97202 */ /* 0x000fe20000000f00 */
[----:B------:R-:W-:Y:S01]  /*212a0*/  IMAD.MOV.U32 R234, RZ, RZ, R81 ;  /* 0x000000ffffea7224 */ /* 0x000fe200078e0051 */
[----:B---3--:R-:W-:Y:S01]  /*212b0*/  STSM.16.M88.4 [R252], R228 ;  /* 0x000000e4fc007844 */ /* 0x008fe20000000200 */
[----:B------:R-:W-:Y:S01]  /*212c0*/  IMAD.MOV.U32 R235, RZ, RZ, R83 ;  /* 0x000000ffffeb7224 */ /* 0x000fe200078e0053 */
[----:B------:R-:W-:Y:S02]  /*212d0*/  NOP ;  /* 0x0000000000007918 */ /* 0x000fe40000000000 */
[----:B------:R-:W3:Y:S01]  /*212e0*/  LDS.128 R80, [R252] ;  /* 0x00000000fc507984 */ /* 0x000ee20000000c00 */
[----:B------:R-:W-:Y:S01]  /*212f0*/  NOP ;  /* 0x0000000000007918 */ /* 0x000fe20000000000 */
[----:B------:R-:W-:-:S02]  /*21300*/  IMAD.MOV.U32 R247, RZ, RZ, R179 ;  /* 0x000000fffff77224 */ /* 0x000fc400078e00b3 */
[----:B------:R-:W-:Y:S01]  /*21310*/  STSM.16.M88.4 [R252], R232 ;  /* 0x000000e8fc007844 */ /* 0x000fe20000000200 */
[----:B------:R-:W-:-:S03]  /*21320*/  NOP ;  /* 0x0000000000007918 */ /* 0x000fc60000000000 */
[----:B------:R-:W4:Y:S04]  /*21330*/  LDL.LU R248, [R1+0x20] ;  /* 0x0000200001f87983 */ /* 0x000f280000300800 */
[----:B------:R-:W3:Y:S04]  /*21340*/  LDL.LU R249, [R1+0x24] ;  /* 0x0000240001f97983 */ /* 0x000ee80000300800 */
[----:B------:R-:W3:Y:S01]  /*21350*/  LDS.128 R228, [R252] ;  /* 0x00000000fce47984 */ /* 0x000ee20000000c00 */
[----:B------:R-:W-:-:S03]  /*21360*/  NOP ;  /* 0x0000000000007918 */ /* 0x000fc60000000000 */
[----:B------:R-:W3:Y:S04]  /*21370*/  LDL.LU R250, [R1+0x28] ;  /* 0x0000280001fa7983 */ /* 0x000ee80000300800 */
[----:B------:R-:W3:Y:S01]  /*21380*/  LDL.LU R251, [R1+0x2c] ;  /* 0x00002c0001fb7983 */ /* 0x000ee20000300800 */
[----:B------:R-:W-:Y:S02]  /*21390*/  IMAD.MOV.U32 R176, RZ, RZ, R136 ;  /* 0x000000ffffb07224 */ /* 0x000fe400078e0088 */
[----:B------:R-:W-:Y:S02]  /*213a0*/  IMAD.MOV.U32 R178, RZ, RZ, R84 ;  /* 0x000000ffffb27224 */ /* 0x000fe400078e0054 */
[----:B------:R-:W-:Y:S01]  /*213b0*/  IMAD.MOV.U32 R179, RZ, RZ, R86 ;  /* 0x000000ffffb37224 */ /* 0x000fe200078e0056 */
[----:B-1----:R-:W-:Y:S01]  /*213c0*/  MOV R236, R212 ;  /* 0x000000d400ec7202 */ /* 0x002fe20000000f00 */
[----:B------:R-:W-:Y:S01]  /*213d0*/  IMAD.MOV.U32 R237, RZ, RZ, R214 ;  /* 0x000000ffffed7224 */ /* 0x000fe200078e00d6 */
[----:B------:R-:W-:Y:S01]  /*213e0*/  MOV R239, R194 ;  /* 0x000000c200ef7202 */ /* 0x000fe20000000f00 */
[----:B------:R-:W-:Y:S01]  /*213f0*/  IMAD.MOV.U32 R238, RZ, RZ, R192 ;  /* 0x000000ffffee7224 */ /* 0x000fe200078e00c0 */
[----:B--2---:R1:W-:Y:S01]  /*21400*/  STSM.16.M88.4 [R252], R244 ;  /* 0x000000f4fc007844 */ /* 0x0043e20000000200 */
[----:B------:R-:W-:-:S03]  /*21410*/  NOP ;  /* 0x0000000000007918 */ /* 0x000fc60000000000 */
[----:B------:R-:W2:Y:S01]  /*21420*/  LDS.128 R232, [R252] ;  /* 0x00000000fce87984 */ /* 0x000ea20000000c00 */
[----:B------:R-:W-:-:S03]  /*21430*/  NOP ;  /* 0x0000000000007918 */ /* 0x000fc60000000000 */
[----:B-1----:R-:W2:Y:S04]  /*21440*/  LDL.LU R245, [R1+0x4c] ;  /* 0x00004c0001f57983 */ /* 0x002ea80000300800 */
[----:B------:R-:W4:Y:S04]  /*21450*/  LDL.LU R244, [R1+0x320] ;  /* 0x0003200001f47983 */ /* 0x000f280000300800 */
[----:B------:R-:W3:Y:S04]  /*21460*/  LDL.LU R246, [R1+0x324] ;  /* 0x0003240001f67983 */ /* 0x000ee80000300800 */
[----:B------:R-:W2:Y:S04]  /*21470*/  LDL.LU R247, [R1+0x328] ;  /* 0x0003280001f77983 */ /* 0x000ea80000300800 */
[----:B------:R-:W-:Y:S01]  /*21480*/  STSM.16.M88.4 [R252], R176 ;  /* 0x000000b0fc007844 */ /* 0x000fe20000000200 */
[----:B------:R-:W-:-:S03]  /*21490*/  NOP ;  /* 0x0000000000007918 */ /* 0x000fc60000000000 */
[----:B------:R-:W1:Y:S01]  /*214a0*/  LDS.128 R176, [R252] ;  /* 0x00000000fcb07984 */ /* 0x000e620000000c00 */
[----:B------:R-:W-:-:S03]  /*214b0*/  NOP ;  /* 0x0000000000007918 */ /* 0x000fc60000000000 */
[----:B------:R-:W2:Y:S04]  /*214c0*/  LDL.LU R214, [R1+0x40] ;  /* 0x0000400001d67983 */ /* 0x000ea80000300800 */
[----:B------:R1:W-:Y:S04]  /*214d0*/  STSM.16.M88.4 [R252], R236 ;  /* 0x000000ecfc007844 */ /* 0x0003e80000000200 */
[----:B-1----:R-:W2:Y:S01]  /*214e0*/  LDL.LU R238, [R1+0x50] ;  /* 0x0000500001ee7983 */ /* 0x002ea20000300800 */
[----:B------:R-:W-:Y:S01]  /*214f0*/  IMAD.MOV.U32 R136, RZ, RZ, R137 ;  /* 0x000000ffff887224 */ /* 0x000fe200078e0089 */
[----:B------:R-:W-:Y:S01]  /*21500*/  MOV R137, R139 ;  /* 0x0000008b00897202 */ /* 0x000fe20000000f00 */
[----:B------:R-:W-:Y:S01]  /*21510*/  IMAD.MOV.U32 R138, RZ, RZ, R85 ;  /* 0x000000ffff8a7224 */ /* 0x000fe200078e0055 */
[----:B------:R-:W2:Y:S01]  /*21520*/  LDL.LU R239, [R1] ;  /* 0x0000000001ef7983 */ /* 0x000ea20000300800 */
[----:B------:R-:W-:Y:S01]  /*21530*/  IMAD.MOV.U32 R139, RZ, RZ, R87 ;  /* 0x000000ffff8b7224 */ /* 0x000fe200078e0057 */
[----:B------:R-:W-:-:S02]  /*21540*/  NOP ;  /* 0x0000000000007918 */ /* 0x000fc40000000000 */
[----:B------:R-:W1:Y:S01]  /*21550*/  LDS.128 R84, [R252] ;  /* 0x00000000fc547984 */ /* 0x000e620000000c00 */
[----:B------:R-:W-:-:S03]  /*21560*/  NOP ;  /* 0x0000000000007918 */ /* 0x000fc60000000000 */
[----:B------:R1:W-:Y:S02]  /*21570*/  STSM.16.M88.4 [R252], R136 ;  /* 0x00000088fc007844 */ /* 0x0003e40000000200 */
[----:B-1----:R-:W-:Y:S01]  /*21580*/  MOV R136, R213 ;  /* 0x000000d500887202 */ /* 0x002fe20000000f00 */
[----:B------:R-:W-:Y:S01]  /*21590*/  IMAD.MOV.U32 R137, RZ, RZ, R215 ;  /* 0x000000ffff897224 */ /* 0x000fe200078e00d7 */
[----:B------:R-:W-:Y:S01]  /*215a0*/  MOV R139, R195 ;  /* 0x000000c3008b7202 */ /* 0x000fe20000000f00 */
[----:B------:R-:W-:Y:S01]  /*215b0*/  IMAD.MOV.U32 R138, RZ, RZ, R193 ;  /* 0x000000ffff8a7224 */ /* 0x000fe200078e00c1 */
[----:B------:R-:W-:Y:S01]  /*215c0*/  NOP ;  /* 0x0000000000007918 */ /* 0x000fe20000000000 */
[----:B---3--:R-:W-:-:S04]  /*215d0*/  IMAD R0, R246, R2, RZ ;  /* 0x00000002f6007224 */ /* 0x008fc800078e02ff */
[----:B------:R-:W-:Y:S01]  /*215e0*/  IMAD R192, R2, 0x20, R0 ;  /* 0x0000002002c07824 */ /* 0x000fe200078e0200 */
[----:B------:R-:W-:Y:S02]  /*215f0*/  LEA R2, P6, R0, UR4, 0x2 ;  /* 0x0000000400027c11 */ /* 0x000fe4000f8c10ff */
[----:B----4-:R-:W-:Y:S02]  /*21600*/  ISETP.LT.AND P5, PT, R244, UR31, !P5 ;  /* 0x0000001ff4007c0c */ /* 0x010fe4000efa1270 */
[----:B------:R-:W-:Y:S02]  /*21610*/  LEA.HI.X.SX32 R3, R0, UR5, 0x2, P6 ;  /* 0x0000000500037c11 */ /* 0x000fe4000b0f16ff */
[----:B------:R-:W-:Y:S02]  /*21620*/  LEA R236, P6, R192, UR4, 0x2 ;  /* 0x00000004c0ec7c11 */ /* 0x000fe4000f8c10ff */
[----:B--2---:R-:W-:Y:S01]  /*21630*/  ISETP.LT.AND P1, PT, R247, UR24, !P1 ;  /* 0x00000018f7007c0c */ /* 0x004fe2000cf21270 */
[----:B------:R-:W-:Y:S01]  /*21640*/  IMAD R212, R244, UR26, RZ ;  /* 0x0000001af4d47c24 */ /* 0x000fe2000f8e02ff */
[----:B------:R-:W-:Y:S01]  /*21650*/  LEA.HI.X.SX32 R237, R192, UR5, 0x2, P6 ;  /* 0x00000005c0ed7c11 */ /* 0x000fe2000b0f16ff */
[----:B------:R-:W-:Y:S01]  /*21660*/  VIADD R0, R244, 0x4 ;  /* 0x00000004f4007836 */ /* 0x000fe20000000000 */
[----:B------:R-:W1:Y:S01]  /*21670*/  LDS.128 R192, [R252] ;  /* 0x00000000fcc07984 */ /* 0x000e620000000c00 */
[----:B------:R-:W-:-:S03]  /*21680*/  NOP ;  /* 0x0000000000007918 */ /* 0x000fc60000000000 */
[----:B------:R2:W-:Y:S01]  /*21690*/  STSM.16.M88.4 [R252], R136 ;  /* 0x00000088fc007844 */ /* 0x0005e20000000200 */
[----:B------:R-:W-:Y:S01]  /*216a0*/  ULDC UR4, c[0x0][0x22c] ;  /* 0x00008b0000047ab9 */ /* 0x000fe20000000800 */
[----:B--2---:R-:W-:Y:S01]  /*216b0*/  IMAD.WIDE R138, R212, 0x4, R2 ;  /* 0x00000004d48a7825 */ /* 0x004fe200078e0202 */
[----:B------:R-:W-:-:S03]  /*216c0*/  NOP ;  /* 0x0000000000007918 */ /* 0x000fc60000000000 */
[----:B------:R-:W-:Y:S01]  /*216d0*/  IMAD.WIDE R136, R212, 0x4, R236 ;  /* 0x00000004d4887825 */ /* 0x000fe200078e02ec */
[----:B------:R2:W-:Y:S04]  /*216e0*/  @P5 STG.E desc[UR8][R138.64], R238 ;  /* 0x000000ee8a005986 */ /* 0x0005e8000c101908 */
[----:B------:R3:W-:Y:S01]  /*216f0*/  @P1 STG.E desc[UR8][R136.64], R214 ;  /* 0x000000d688001986 */ /* 0x0007e2000c101908 */
[----:B------:R-:W-:Y:S01]  /*21700*/  ISETP.LT.AND P1, PT, R246, UR22, !P2 ;  /* 0x00000016f6007c0c */ /* 0x000fe2000d721270 */
[----:B------:R-:W-:Y:S01]  /*21710*/  VIADD R212, R212, UR26 ;  /* 0x0000001ad4d47c36 */ /* 0x000fe20008000000 */
[----:B------:R-:W-:Y:S01]  /*21720*/  ISETP.GE.AND P5, PT, R0, UR4, PT ;  /* 0x0000000400007c0c */ /* 0x000fe2000bfa6270 */
[----:B------:R-:W-:Y:S01]  /*21730*/  ULDC UR4, c[0x0][0x22c] ;  /* 0x00008b0000047ab9 */ /* 0x000fe20000000800 */
[----:B--2---:R-:W-:-:S02]  /*21740*/  VIADD R238, R244, 0x5 ;  /* 0x00000005f4ee7836 */ /* 0x004fc40000000000 */
[----:B---3--:R-:W-:-:S07]  /*21750*/  IMAD.WIDE R214, R212, 0x4, R2 ;  /* 0x00000004d4d67825 */ /* 0x008fce00078e0202 */
[----:B------:R2:W-:Y:S01]  /*21760*/  @P1 STG.E desc[UR8][R214.64], R248 ;  /* 0x000000f8d6001986 */ /* 0x0005e2000c101908 */
[----:B------:R-:W-:Y:S01]  /*21770*/  ISETP.GE.AND P1, PT, R238, UR4, PT ;  /* 0x00000004ee007c0c */ /* 0x000fe2000bf26270 */
[----:B------:R-:W-:Y:S02]  /*21780*/  ULDC UR4, c[0x0][0x22c] ;  /* 0x00008b0000047ab9 */ /* 0x000fe40000000800 */
[----:B--2---:R-:W2:Y:S04]  /*21790*/  LDL.LU R248, [R1+0x978] ;  /* 0x0009780001f87983 */ /* 0x004ea80000300800 */
[----:B------:R-:W3:Y:S04]  /*217a0*/  LDL.LU R214, [R1+0x54] ;  /* 0x0000540001d67983 */ /* 0x000ee80000300800 */
[----:B------:R-:W4:Y:S04]  /*217b0*/  LDL.LU R215, [R1+0x44] ;  /* 0x0000440001d77983 */ /* 0x000f280000300800 */
[----:B------:R-:W2:Y:S01]  /*217c0*/  LDL.LU R238, [R1+0x10] ;  /* 0x0000100001ee7983 */ /* 0x000ea20000300800 */
[----:B------:R-:W-:-:S02]  /*217d0*/  ISETP.LT.AND P2, PT, R247, UR20, !P2 ;  /* 0x00000014f7007c0c */ /* 0x000fc4000d741270 */
[----:B------:R-:W-:Y:S01]  /*217e0*/  ISETP.LT.AND P6, PT, R246, UR18, !P3 ;  /* 0x00000012f6007c0c */ /* 0x000fe2000dfc1270 */
[----:B------:R-:W-:Y:S01]  /*217f0*/  ULDC UR18, c[0x0][0x228] ;  /* 0x00008a0000127ab9 */ /* 0x000fe20000000800 */
[----:B------:R-:W-:Y:S01]  /*21800*/  ISETP.LT.AND P3, PT, R247, UR16, !P3 ;  /* 0x00000010f7007c0c */ /* 0x000fe2000df61270 */
[----:B------:R-:W-:Y:S01]  /*21810*/  ULDC UR16, c[0x0][0x228] ;  /* 0x00008a0000107ab9 */ /* 0x000fe20000000800 */
[C---:B------:R-:W-:Y:S01]  /*21820*/  IADD3 R0, R212.reuse, UR26, RZ ;  /* 0x0000001ad4007c10 */ /* 0x040fe2000fffe0ff */
[----:B------:R-:W-:-:S04]  /*21830*/  IMAD.WIDE R212, R212, 0x4, R236 ;  /* 0x00000004d4d47825 */ /* 0x000fc800078e02ec */
[----:B------:R-:W-:-:S04]  /*21840*/  IMAD.WIDE R138, R0, 0x4, R2 ;  /* 0x00000004008a7825 */ /* 0x000fc800078e0202 */
[----:B------:R-:W-:Y:S01]  /*21850*/  IMAD.WIDE R136, R0, 0x4, R236 ;  /* 0x0000000400887825 */ /* 0x000fe200078e02ec */
[----:B--2---:R2:W-:Y:S04]  /*21860*/  @P2 STG.E desc[UR8][R212.64], R238 ;  /* 0x000000eed4002986 */ /* 0x0045e8000c101908 */
[----:B---3--:R-:W-:Y:S04]  /*21870*/  @P6 STG.E desc[UR8][R138.64], R214 ;  /* 0x000000d68a006986 */ /* 0x008fe8000c101908 */
[----:B----4-:R3:W-:Y:S01]  /*21880*/  @P3 STG.E desc[UR8][R136.64], R215 ;  /* 0x000000d788003986 */ /* 0x0107e2000c101908 */
[----:B------:R-:W-:Y:S01]  /*21890*/  ISETP.LT.AND P3, PT, R246, UR14, !P4 ;  /* 0x0000000ef6007c0c */ /* 0x000fe2000e761270 */
[----:B------:R-:W-:Y:S01]  /*218a0*/  ULDC UR14, c[0x0][0x228] ;  /* 0x00008a00000e7ab9 */ /* 0x000fe20000000800 */
[----:B--2---:R-:W-:Y:S01]  /*218b0*/  VIADD R238, R244, 0x7 ;  /* 0x00000007f4ee7836 */ /* 0x004fe20000000000 */
[----:B---3--:R-:W-:Y:S01]  /*218c0*/  IADD3 R136, R0, UR26, RZ ;  /* 0x0000001a00887c10 */ /* 0x008fe2000fffe0ff */
[----:B------:R-:W-:-:S04]  /*218d0*/  VIADD R137, R244, 0x6 ;  /* 0x00000006f4897836 */ /* 0x000fc80000000000 */
[----:B------:R-:W-:Y:S01]  /*218e0*/  IMAD.WIDE R214, R136, 0x4, R2 ;  /* 0x0000000488d67825 */ /* 0x000fe200078e0202 */
[----:B------:R-:W-:Y:S01]  /*218f0*/  ISETP.GE.AND P2, PT, R137, UR4, PT ;  /* 0x0000000489007c0c */ /* 0x000fe2000bf46270 */
[----:B------:R-:W-:-:S03]  /*21900*/  ULDC UR4, c[0x0][0x22c] ;  /* 0x00008b0000047ab9 */ /* 0x000fc60000000800 */
[----:B------:R2:W-:Y:S01]  /*21910*/  @P3 STG.E desc[UR8][R214.64], R249 ;  /* 0x000000f9d6003986 */ /* 0x0005e2000c101908 */
[----:B------:R-:W-:Y:S02]  /*21920*/  ISETP.GE.AND P3, PT, R238, UR4, PT ;  /* 0x00000004ee007c0c */ /* 0x000fe4000bf66270 */
[C---:B------:R-:W-:Y:S01]  /*21930*/  ISETP.LT.AND P4, PT, R247.reuse, UR12, !P4 ;  /* 0x0000000cf7007c0c */ /* 0x040fe2000e781270 */
[----:B------:R-:W-:Y:S01]  /*21940*/  IMAD.WIDE R212, R136, 0x4, R236 ;  /* 0x0000000488d47825 */ /* 0x000fe200078e02ec */
[----:B------:R-:W-:Y:S01]  /*21950*/  ISETP.LT.AND P6, PT, R246, UR10, !P5 ;  /* 0x0000000af6007c0c */ /* 0x000fe2000efc1270 */
[----:B------:R-:W-:Y:S01]  /*21960*/  ULDC.64 UR4, c[0x0][0x228] ;  /* 0x00008a0000047ab9 */ /* 0x000fe20000000a00 */
[----:B--2---:R-:W2:Y:S01]  /*21970*/  LDL.LU R249, [R1+0x974] ;  /* 0x0009740001f97983 */ /* 0x004ea20000300800 */
[----:B------:R-:W-:Y:S01]  /*21980*/  VIADD R0, R136, UR26 ;  /* 0x0000001a88007c36 */ /* 0x000fe20008000000 */
[----:B------:R-:W-:Y:S01]  /*21990*/  ULDC UR10, c[0x0][0x228] ;  /* 0x00008a00000a7ab9 */ /* 0x000fe20000000800 */
[----:B------:R-:W-:Y:S01]  /*219a0*/  ULDC UR12, c[0x0][0x228] ;  /* 0x00008a00000c7ab9 */ /* 0x000fe20000000800 */
[----:B------:R-:W3:Y:S04]  /*219b0*/  LDL.LU R214, [R1+0x58] ;  /* 0x0000580001d67983 */ /* 0x000ee80000300800 */
[----:B------:R-:W4:Y:S04]  /*219c0*/  LDL.LU R215, [R1+0x48] ;  /* 0x0000480001d77983 */ /* 0x000f280000300800 */
[----:B------:R-:W2:Y:S01]  /*219d0*/  LDL.LU R238, [R1+0x14] ;  /* 0x0000140001ee7983 */ /* 0x000ea20000300800 */
[----:B------:R-:W-:Y:S01]  /*219e0*/  ISETP.LT.AND P5, PT, R247, UR6, !P5 ;  /* 0x00000006f7007c0c */ /* 0x000fe2000efa1270 */
[----:B------:R-:W-:Y:S01]  /*219f0*/  IMAD.WIDE R138, R0, 0x4, R2 ;  /* 0x00000004008a7825 */ /* 0x000fe200078e0202 */
[----:B------:R-:W-:-:S03]  /*21a00*/  ULDC UR6, c[0x0][0x228] ;  /* 0x00008a0000067ab9 */ /* 0x000fc60000000800 */
[----:B------:R-:W-:Y:S01]  /*21a10*/  IMAD.WIDE R136, R0, 0x4, R236 ;  /* 0x0000000400887825 */ /* 0x000fe200078e02ec */
[----:B--2---:R2:W-:Y:S01]  /*21a20*/  @P4 STG.E desc[UR8][R212.64], R238 ;  /* 0x000000eed4004986 */ /* 0x0045e2000c101908 */
[----:B------:R-:W-:Y:S02]  /*21a30*/  ISETP.LT.AND P4, PT, R247, UR28, !P1 ;  /* 0x0000001cf7007c0c */ /* 0x000fe4000cf81270 */
[----:B------:R-:W-:Y:S01]  /*21a40*/  ISETP.LT.AND P1, PT, R246, UR4, !P1 ;  /* 0x00000004f6007c0c */ /* 0x000fe2000cf21270 */
[----:B---3--:R-:W-:Y:S01]  /*21a50*/  @P6 STG.E desc[UR8][R138.64], R214 ;  /* 0x000000d68a006986 */ /* 0x008fe2000c101908 */
[----:B------:R-:W-:-:S03]  /*21a60*/  ULDC UR4, c[0x0][0x22c] ;  /* 0x00008b0000047ab9 */ /* 0x000fc60000000800 */
[----:B----4-:R3:W-:Y:S01]  /*21a70*/  @P5 STG.E desc[UR8][R136.64], R215 ;  /* 0x000000d788005986 */ /* 0x0107e2000c101908 */
[----:B--2---:R-:W-:-:S04]  /*21a80*/  VIADD R212, R0, UR26 ;  /* 0x0000001a00d47c36 */ /* 0x004fc80008000000 */
[----:B---3--:R-:W-:-:S05]  /*21a90*/  IMAD.WIDE R214, R212, 0x4, R2 ;  /* 0x00000004d4d67825 */ /* 0x008fca00078e0202 */
[----:B------:R2:W-:Y:S04]  /*21aa0*/  @P1 STG.E desc[UR8][R214.64], R250 ;  /* 0x000000fad6001986 */ /* 0x0005e8000c101908 */
[----:B--2---:R-:W2:Y:S04]  /*21ab0*/  LDL.LU R250, [R1+0x970] ;  /* 0x0009700001fa7983 */ /* 0x004ea80000300800 */
[----:B------:R-:W3:Y:S04]  /*21ac0*/  LDL.LU R214, [R1+0x18] ;  /* 0x0000180001d67983 */ /* 0x000ee80000300800 */
[----:B------:R-:W4:Y:S01]  /*21ad0*/  LDL.LU R215, [R1+0x5c] ;  /* 0x00005c0001d77983 */ /* 0x000f220000300800 */
[----:B------:R-:W-:-:S02]  /*21ae0*/  ISETP.LT.AND P6, PT, R246, UR30, !P2 ;  /* 0x0000001ef6007c0c */ /* 0x000fc4000d7c1270 */
[----:B------:R-:W-:Y:S01]  /*21af0*/  ISETP.LT.AND P2, PT, R247, UR6, !P2 ;  /* 0x00000006f7007c0c */ /* 0x000fe2000d741270 */
[----:B------:R-:W-:Y:S01]  /*21b00*/  VIADD R0, R212, UR26 ;  /* 0x0000001ad4007c36 */ /* 0x000fe20008000000 */
[----:B------:R-:W-:Y:S01]  /*21b10*/  IADD3 R136, R244, 0x8, RZ ;  /* 0x00000008f4887810 */ /* 0x000fe20007ffe0ff */
[----:B------:R-:W-:Y:S01]  /*21b20*/  IMAD.WIDE R212, R212, 0x4, R236 ;  /* 0x00000004d4d47825 */ /* 0x000fe200078e02ec */
[----:B------:R-:W-:Y:S02]  /*21b30*/  ULDC UR6, c[0x0][0x228] ;  /* 0x00008a0000067ab9 */ /* 0x000fe40000000800 */
[----:B------:R-:W-:Y:S01]  /*21b40*/  ISETP.GE.AND P5, PT, R136, UR4, PT ;  /* 0x0000000488007c0c */ /* 0x000fe2000bfa6270 */
[----:B------:R-:W-:Y:S01]  /*21b50*/  IMAD.WIDE R138, R0, 0x4, R2 ;  /* 0x00000004008a7825 */ /* 0x000fe200078e0202 */
[----:B------:R-:W-:Y:S01]  /*21b60*/  IADD3 R238, R244, 0x9, RZ ;  /* 0x00000009f4ee7810 */ /* 0x000fe20007ffe0ff */
[----:B------:R-:W-:Y:S02]  /*21b70*/  ULDC UR4, c[0x0][0x22c] ;  /* 0x00008b0000047ab9 */ /* 0x000fe40000000800 */
[----:B------:R-:W-:Y:S01]  /*21b80*/  IMAD.WIDE R136, R0, 0x4, R236 ;  /* 0x0000000400887825 */ /* 0x000fe200078e02ec */
[----:B---3--:R3:W-:Y:S04]  /*21b90*/  @P4 STG.E desc[UR8][R212.64], R214 ;  /* 0x000000d6d4004986 */ /* 0x0087e8000c101908 */
[----:B----4-:R4:W-:Y:S04]  /*21ba0*/  @P6 STG.E desc[UR8][R138.64], R215 ;  /* 0x000000d78a006986 */ /* 0x0109e8000c101908 */
[----:B------:R1:W-:Y:S01]  /*21bb0*/  @P2 STG.E desc[UR8][R136.64], R245 ;  /* 0x000000f588002986 */ /* 0x0003e2000c101908 */
[----:B------:R-:W-:Y:S01]  /*21bc0*/  ISETP.LT.AND P2, PT, R246, UR6, !P3 ;  /* 0x00000006f6007c0c */ /* 0x000fe2000df41270 */
[----:B------:R-:W-:Y:S01]  /*21bd0*/  ULDC UR6, c[0x0][0x228] ;  /* 0x00008a0000067ab9 */ /* 0x000fe20000000800 */
[----:B---3--:R-:W-:-:S04]  /*21be0*/  VIADD R213, R0, UR26 ;  /* 0x0000001a00d57c36 */ /* 0x008fc80008000000 */
[----:B----4-:R-:W-:Y:S01]  /*21bf0*/  IMAD.WIDE R214, R213, 0x4, R2 ;  /* 0x00000004d5d67825 */ /* 0x010fe200078e0202 */
[----:B-1----:R-:W3:Y:S06]  /*21c00*/  LDL.LU R245, [R1+0x4] ;  /* 0x0000040001f57983 */ /* 0x002eec0000300800 */
[----:B------:R1:W-:Y:S04]  /*21c10*/  @P2 STG.E desc[UR8][R214.64], R251 ;  /* 0x000000fbd6002986 */ /* 0x0003e8000c101908 */
[----:B-1----:R-:W4:Y:S04]  /*21c20*/  LDL.LU R251, [R1+0x96c] ;  /* 0x00096c0001fb7983 */ /* 0x002f280000300800 */
[----:B------:R-:W2:Y:S01]  /*21c30*/  LDL.LU R215, [R1+0x1c] ;  /* 0x00001c0001d77983 */ /* 0x000ea20000300800 */
[----:B------:R-:W-:Y:S01]  /*21c40*/  ISETP.GE.AND P1, PT, R238, UR4, PT ;  /* 0x00000004ee007c0c */ /* 0x000fe2000bf26270 */
[----:B------:R-:W-:Y:S01]  /*21c50*/  VIADD R238, R244, 0xa ;  /* 0x0000000af4ee7836 */ /* 0x000fe20000000000 */
[C---:B------:R-:W-:Y:S01]  /*21c60*/  ISETP.LT.AND P3, PT, R247.reuse, UR10, !P3 ;  /* 0x0000000af7007c0c */ /* 0x040fe2000df61270 */
[----:B------:R-:W-:Y:S01]  /*21c70*/  ULDC UR4, c[0x0][0x22c] ;  /* 0x00008b0000047ab9 */ /* 0x000fe20000000800 */
[----:B------:R-:W-:Y:S01]  /*21c80*/  ISETP.LT.AND P6, PT, R246, UR12, !P5 ;  /* 0x0000000cf6007c0c */ /* 0x000fe2000efc1270 */
[----:B------:R-:W-:Y:S01]  /*21c90*/  ULDC UR10, c[0x0][0x228] ;  /* 0x00008a00000a7ab9 */ /* 0x000fe20000000800 */
[----:B------:R-:W-:Y:S01]  /*21ca0*/  ISETP.LT.AND P5, PT, R247, UR14, !P5 ;  /* 0x0000000ef7007c0c */ /* 0x000fe2000efa1270 */
[----:B------:R-:W-:Y:S01]  /*21cb0*/  ULDC UR12, c[0x0][0x228] ;  /* 0x00008a00000c7ab9 */ /* 0x000fe20000000800 */
[----:B------:R-:W-:Y:S01]  /*21cc0*/  ISETP.GE.AND P4, PT, R238, UR4, PT ;  /* 0x00000004ee007c0c */ /* 0x000fe2000bf86270 */
[----:B------:R-:W-:Y:S01]  /*21cd0*/  VIADD R238, R244, 0xb ;  /* 0x0000000bf4ee7836 */ /* 0x000fe20000000000 */
[C---:B------:R-:W-:Y:S01]  /*21ce0*/  IADD3 R0, R213.reuse, UR26, RZ ;  /* 0x0000001ad5007c10 */ /* 0x040fe2000fffe0ff */
[----:B------:R-:W-:Y:S01]  /*21cf0*/  ULDC UR4, c[0x0][0x22c] ;  /* 0x00008b0000047ab9 */ /* 0x000fe20000000800 */
[----:B------:R-:W-:Y:S01]  /*21d00*/  IMAD.WIDE R212, R213, 0x4, R236 ;  /* 0x00000004d5d47825 */ /* 0x000fe200078e02ec */
[----:B------:R-:W-:Y:S01]  /*21d10*/  ULDC UR14, c[0x0][0x228] ;  /* 0x00008a00000e7ab9 */ /* 0x000fe20000000800 */
[----:B------:R-:W-:Y:S01]  /*21d20*/  ISETP.GE.AND P2, PT, R238, UR4, PT ;  /* 0x00000004ee007c0c */ /* 0x000fe2000bf46270 */
[----:B------:R-:W-:Y:S01]  /*21d30*/  ULDC UR4, c[0x0][0x22c] ;  /* 0x00008b0000047ab9 */ /* 0x000fe20000000800 */
[----:B------:R-:W-:-:S04]  /*21d40*/  IMAD.WIDE R138, R0, 0x4, R2 ;  /* 0x00000004008a7825 */ /* 0x000fc800078e0202 */
[----:B------:R-:W-:-:S04]  /*21d50*/  IMAD.WIDE R136, R0, 0x4, R236 ;  /* 0x0000000400887825 */ /* 0x000fc800078e02ec */
[----:B------:R-:W-:Y:S01]  /*21d60*/  VIADD R238, R244, 0xc ;  /* 0x0000000cf4ee7836 */ /* 0x000fe20000000000 */
[----:B--2---:R-:W-:Y:S04]  /*21d70*/  @P3 STG.E desc[UR8][R212.64], R215 ;  /* 0x000000d7d4003986 */ /* 0x004fe8000c101908 */
[----:B------:R-:W-:Y:S04]  /*21d80*/  @P6 STG.E desc[UR8][R138.64], R239 ;  /* 0x000000ef8a006986 */ /* 0x000fe8000c101908 */
[----:B------:R1:W-:Y:S01]  /*21d90*/  @P5 STG.E desc[UR8][R136.64], R248 ;  /* 0x000000f888005986 */ /* 0x0003e2000c101908 */
[----:B------:R-:W-:Y:S01]  /*21da0*/  ISETP.GE.AND P5, PT, R238, UR4, PT ;  /* 0x00000004ee007c0c */ /* 0x000fe2000bfa6270 */
[----:B------:R-:W-:-:S02]  /*21db0*/  ULDC UR4, c[0x0][0x22c] ;  /* 0x00008b0000047ab9 */ /* 0x000fc40000000800 */
[----:B-1----:R-:W2:Y:S04]  /*21dc0*/  LDL.LU R248, [R1+0xc] ;  /* 0x00000c0001f87983 */ /* 0x002ea80000300800 */
[----:B------:R-:W4:Y:S01]  /*21dd0*/  LDL.LU R238, [R1+0x8] ;  /* 0x0000080001ee7983 */ /* 0x000f220000300800 */
[----:B------:R-:W-:Y:S01]  /*21de0*/  ISETP.LT.AND P3, PT, R246, UR6, !P1 ;  /* 0x00000006f6007c0c */ /* 0x000fe2000cf61270 */
[----:B------:R-:W-:Y:S01]  /*21df0*/  ULDC UR6, c[0x0][0x228] ;  /* 0x00008a0000067ab9 */ /* 0x000fe20000000800 */
[----:B------:R-:W-:Y:S01]  /*21e00*/  ISETP.LT.AND P1, PT, R247, UR10, !P1 ;  /* 0x0000000af7007c0c */ /* 0x000fe2000cf21270 */
[----:B------:R-:W-:Y:S01]  /*21e10*/  ULDC UR10, c[0x0][0x228] ;  /* 0x00008a00000a7ab9 */ /* 0x000fe20000000800 */
[----:B------:R-:W-:Y:S02]  /*21e20*/  IADD3 R213, R0, UR26, RZ ;  /* 0x0000001a00d57c10 */ /* 0x000fe4000fffe0ff */
[----:B------:R-:W-:Y:S01]  /*21e30*/  ISETP.LT.AND P6, PT, R246, UR12, !P4 ;  /* 0x0000000cf6007c0c */ /* 0x000fe2000e7c1270 */
[----:B------:R-:W-:-:S02]  /*21e40*/  VIADD R0, R244, 0xd ;  /* 0x0000000df4007836 */ /* 0x000fc40000000000 */
[C---:B------:R-:W-:Y:S02]  /*21e50*/  VIADD R239, R213.reuse, UR26 ;  /* 0x0000001ad5ef7c36 */ /* 0x040fe40008000000 */
[----:B------:R-:W-:Y:S01]  /*21e60*/  IMAD.WIDE R214, R213, 0x4, R2 ;  /* 0x00000004d5d67825 */ /* 0x000fe200078e0202 */
[----:B------:R-:W-:Y:S01]  /*21e70*/  ISETP.LT.AND P4, PT, R247, UR14, !P4 ;  /* 0x0000000ef7007c0c */ /* 0x000fe2000e781270 */
[----:B------:R-:W-:Y:S01]  /*21e80*/  ULDC UR12, c[0x0][0x228] ;  /* 0x00008a00000c7ab9 */ /* 0x000fe20000000800 */
[----:B------:R-:W-:Y:S01]  /*21e90*/  ULDC UR14, c[0x0][0x228] ;  /* 0x00008a00000e7ab9 */ /* 0x000fe20000000800 */
[----:B------:R-:W-:Y:S01]  /*21ea0*/  IMAD.WIDE R212, R213, 0x4, R236 ;  /* 0x00000004d5d47825 */ /* 0x000fe200078e02ec */
[----:B------:R-:W-:Y:S04]  /*21eb0*/  @P3 STG.E desc[UR8][R214.64], R240 ;  /* 0x000000f0d6003986 */ /* 0x000fe8000c101908 */
[----:B------:R-:W-:Y:S01]  /*21ec0*/  @P1 STG.E desc[UR8][R212.64], R8 ;  /* 0x00000008d4001986 */ /* 0x000fe2000c101908 */
[----:B------:R-:W-:Y:S01]  /*21ed0*/  ISETP.LT.AND P1, PT, R246, UR6, !P2 ;  /* 0x00000006f6007c0c */ /* 0x000fe2000d721270 */
[----:B------:R-:W-:Y:S01]  /*21ee0*/  IMAD.WIDE R136, R239, 0x4, R2 ;  /* 0x00000004ef887825 */ /* 0x000fe200078e0202 */
[----:B------:R-:W-:Y:S01]  /*21ef0*/  ISETP.LT.AND P2, PT, R247, UR10, !P2 ;  /* 0x0000000af7007c0c */ /* 0x000fe2000d741270 */
[----:B------:R-:W-:-:S02]  /*21f00*/  ULDC UR6, c[0x0][0x228] ;  /* 0x00008a0000067ab9 */ /* 0x000fc40000000800 */
[C---:B------:R-:W-:Y:S01]  /*21f10*/  IMAD.WIDE R138, R239.reuse, 0x4, R236 ;  /* 0x00000004ef8a7825 */ /* 0x040fe200078e02ec */
[----:B---3--:R1:W-:Y:S01]  /*21f20*/  @P6 STG.E desc[UR8][R136.64], R245 ;  /* 0x000000f588006986 */ /* 0x0083e2000c101908 */
[----:B------:R-:W-:Y:S01]  /*21f30*/  ISETP.GE.AND P3, PT, R0, UR4, PT ;  /* 0x0000000400007c0c */ /* 0x000fe2000bf66270 */
[----:B------:R-:W-:Y:S01]  /*21f40*/  ULDC UR10, c[0x0][0x228] ;  /* 0x00008a00000a7ab9 */ /* 0x000fe20000000800 */
[----:B------:R-:W-:Y:S01]  /*21f50*/  VIADD R239, R239, UR26 ;  /* 0x0000001aefef7c36 */ /* 0x000fe20008000000 */
[----:B------:R3:W-:Y:S01]  /*21f60*/  @P4 STG.E desc[UR8][R138.64], R249 ;  /* 0x000000f98a004986 */ /* 0x0007e2000c101908 */
[----:B------:R-:W-:Y:S01]  /*21f70*/  ISETP.LT.AND P6, PT, R246, UR12, !P5 ;  /* 0x0000000cf6007c0c */ /* 0x000fe2000efc1270 */
[----:B------:R-:W-:Y:S01]  /*21f80*/  ULDC UR4, c[0x0][0x22c] ;  /* 0x00008b0000047ab9 */ /* 0x000fe20000000800 */
[----:B------:R-:W-:Y:S01]  /*21f90*/  ISETP.LT.AND P5, PT, R247, UR14, !P5 ;  /* 0x0000000ef7007c0c */ /* 0x000fe2000efa1270 */
[----:B------:R-:W-:Y:S01]  /*21fa0*/  ULDC UR12, c[0x0][0x228] ;  /* 0x00008a00000c7ab9 */ /* 0x000fe20000000800 */
[----:B------:R-:W-:Y:S01]  /*21fb0*/  IADD3 R0, R244, 0xe, RZ ;  /* 0x0000000ef4007810 */ /* 0x000fe20007ffe0ff */
[----:B------:R-:W-:Y:S01]  /*21fc0*/  ULDC UR14, c[0x0][0x228] ;  /* 0x00008a00000e7ab9 */ /* 0x000fe20000000800 */
[----:B-1----:R-:W-:-:S04]  /*21fd0*/  IMAD.WIDE R136, R239, 0x4, R2 ;  /* 0x00000004ef887825 */ /* 0x002fc800078e0202 */
[C---:B---3--:R-:W-:Y:S01]  /*21fe0*/  IMAD.WIDE R138, R239.reuse, 0x4, R236 ;  /* 0x00000004ef8a7825 */ /* 0x048fe200078e02ec */
[----:B------:R1:W-:Y:S03]  /*21ff0*/  @P1 STG.E desc[UR8][R136.64], R241 ;  /* 0x000000f188001986 */ /* 0x0003e6000c101908 */
[----:B------:R-:W-:Y:S01]  /*22000*/  VIADD R245, R239, UR26 ;  /* 0x0000001aeff57c36 */ /* 0x000fe20008000000 */
[----:B------:R3:W-:Y:S01]  /*22010*/  @P2 STG.E desc[UR8][R138.64], R9 ;  /* 0x000000098a002986 */ /* 0x0007e2000c101908 */
[----:B------:R-:W-:Y:S01]  /*22020*/  ISETP.LT.AND P2, PT, R246, UR6, !P3 ;  /* 0x00000006f6007c0c */ /* 0x000fe2000df41270 */
[----:B------:R-:W-:Y:S01]  /*22030*/  ULDC UR6, c[0x0][0x22c] ;  /* 0x00008b0000067ab9 */ /* 0x000fe20000000800 */
[----:B------:R-:W-:Y:S01]  /*22040*/  IMAD.WIDE R212, R245, 0x4, R2 ;  /* 0x00000004f5d47825 */ /* 0x000fe200078e0202 */
[----:B------:R-:W-:Y:S01]  /*22050*/  ISETP.LT.AND P3, PT, R247, UR10, !P3 ;  /* 0x0000000af7007c0c */ /* 0x000fe2000df61270 */
[----:B------:R-:W-:Y:S01]  /*22060*/  ULDC UR10, c[0x0][0x228] ;  /* 0x00008a00000a7ab9 */ /* 0x000fe20000000800 */
[----:B------:R-:W-:Y:S01]  /*22070*/  ISETP.GE.AND P4, PT, R0, UR4, PT ;  /* 0x0000000400007c0c */ /* 0x000fe2000bf86270 */
[----:B------:R-:W-:Y:S01]  /*22080*/  IMAD.WIDE R214, R245, 0x4, R236 ;  /* 0x00000004f5d67825 */ /* 0x000fe200078e02ec */
[----:B------:R-:W-:Y:S01]  /*22090*/  IADD3 R0, R244, 0xf, RZ ;  /* 0x0000000ff4007810 */ /* 0x000fe20007ffe0ff */
[----:B------:R-:W-:-:S02]  /*220a0*/  ULDC UR4, c[0x0][0x22c] ;  /* 0x00008b0000047ab9 */ /* 0x000fc40000000800 */
[----:B-1----:R-:W-:Y:S01]  /*220b0*/  VIADD R137, R245, UR26 ;  /* 0x0000001af5897c36 */ /* 0x002fe20008000000 */
[----:B------:R-:W-:Y:S01]  /*220c0*/  ISETP.GE.AND P1, PT, R0, UR4, PT ;  /* 0x0000000400007c0c */ /* 0x000fe2000bf26270 */
[----:B------:R-:W-:Y:S01]  /*220d0*/  VIADD R0, R244, 0x10 ;  /* 0x00000010f4007836 */ /* 0x000fe20000000000 */
[----:B------:R-:W-:Y:S01]  /*220e0*/  ULDC UR4, c[0x0][0x22c] ;  /* 0x00008b0000047ab9 */ /* 0x000fe20000000800 */
[----:B---3--:R-:W-:Y:S01]  /*220f0*/  IMAD.WIDE R8, R137, 0x4, R2 ;  /* 0x0000000489087825 */ /* 0x008fe200078e0202 */
[----:B----4-:R-:W-:Y:S01]  /*22100*/  @P6 STG.E desc[UR8][R212.64], R238 ;  /* 0x000000eed4006986 */ /* 0x010fe2000c101908 */
[----:B------:R-:W-:Y:S01]  /*22110*/  ISETP.LT.AND P6, PT, R246, UR12, !P4 ;  /* 0x0000000cf6007c0c */ /* 0x000fe2000e7c1270 */
[----:B------:R-:W-:Y:S02]  /*22120*/  ULDC UR12, c[0x0][0x228] ;  /* 0x00008a00000c7ab9 */ /* 0x000fe40000000800 */
[----:B------:R1:W-:Y:S01]  /*22130*/  @P5 STG.E desc[UR8][R214.64], R250 ;  /* 0x000000fad6005986 */ /* 0x0003e2000c101908 */
[----:B------:R-:W-:Y:S01]  /*22140*/  ISETP.LT.AND P4, PT, R247, UR14, !P4 ;  /* 0x0000000ef7007c0c */ /* 0x000fe2000e781270 */
[----:B------:R-:W-:Y:S01]  /*22150*/  ULDC UR14, c[0x0][0x228] ;  /* 0x00008a00000e7ab9 */ /* 0x000fe20000000800 */
[----:B------:R-:W-:Y:S01]  /*22160*/  ISETP.GE.AND P5, PT, R0, UR4, PT ;  /* 0x0000000400007c0c */ /* 0x000fe2000bfa6270 */
[----:B------:R-:W-:Y:S01]  /*22170*/  @P2 STG.E desc[UR8][R8.64], R242 ;  /* 0x000000f208002986 */ /* 0x000fe2000c101908 */
[----:B------:R-:W-:Y:S01]  /*22180*/  VIADD R0, R244, 0x11 ;  /* 0x00000011f4007836 */ /* 0x000fe20000000000 */
[----:B------:R-:W-:Y:S01]  /*22190*/  ULDC UR4, c[0x0][0x22c] ;  /* 0x00008b0000047ab9 */ /* 0x000fe20000000800 */
[C---:B-1----:R-:W-:Y:S01]  /*221a0*/  IADD3 R215, R137.reuse, UR26, RZ ;  /* 0x0000001a89d77c10 */ /* 0x042fe2000fffe0ff */
[----:B------:R-:W-:-:S05]  /*221b0*/  IMAD.WIDE R136, R137, 0x4, R236 ;  /* 0x0000000489887825 */ /* 0x000fca00078e02ec */
[----:B------:R1:W-:Y:S01]  /*221c0*/  @P3 STG.E desc[UR8][R136.64], R10 ;  /* 0x0000000a88003986 */ /* 0x0003e2000c101908 */
[----:B------:R-:W-:Y:S01]  /*221d0*/  ISETP.LT.AND P3, PT, R246, UR10, !P1 ;  /* 0x0000000af6007c0c */ /* 0x000fe2000cf61270 */
[----:B------:R-:W-:Y:S01]  /*221e0*/  IMAD.WIDE R138, R215, 0x4, R2 ;  /* 0x00000004d78a7825 */ /* 0x000fe200078e0202 */
[----:B------:R-:W-:Y:S01]  /*221f0*/  ISETP.LT.AND P1, PT, R247, UR12, !P1 ;  /* 0x0000000cf7007c0c */ /* 0x000fe2000cf21270 */
[----:B------:R-:W-:Y:S01]  /*22200*/  ULDC UR12, c[0x0][0x228] ;  /* 0x00008a00000c7ab9 */ /* 0x000fe20000000800 */
[----:B------:R-:W-:Y:S01]  /*22210*/  ISETP.GE.AND P2, PT, R0, UR4, PT ;  /* 0x0000000400007c0c */ /* 0x000fe2000bf46270 */
[C---:B------:R-:W-:Y:S01]  /*22220*/  IMAD.WIDE R212, R215.reuse, 0x4, R236 ;  /* 0x00000004d7d47825 */ /* 0x040fe200078e02ec */
[----:B------:R-:W-:Y:S01]  /*22230*/  ULDC UR4, c[0x0][0x248] ;  /* 0x0000920000047ab9 */ /* 0x000fe20000000800 */
[----:B--2---:R2:W-:Y:S01]  /*22240*/  @P6 STG.E desc[UR8][R138.64], R248 ;  /* 0x000000f88a006986 */ /* 0x0045e2000c101908 */
[----:B------:R-:W-:Y:S01]  /*22250*/  ULDC UR10, c[0x0][0x22c] ;  /* 0x00008b00000a7ab9 */ /* 0x000fe20000000800 */
[----:B------:R-:W-:Y:S01]  /*22260*/  VIADD R0, R244, 0x12 ;  /* 0x00000012f4007836 */ /* 0x000fe20000000000 */
[----:B-1----:R-:W-:Y:S01]  /*22270*/  IADD3 R137, R215, UR26, RZ ;  /* 0x0000001ad7897c10 */ /* 0x002fe2000fffe0ff */
[----:B------:R1:W-:Y:S01]  /*22280*/  @P4 STG.E desc[UR8][R212.64], R251 ;  /* 0x000000fbd4004986 */ /* 0x0003e2000c101908 */
[----:B------:R-:W-:Y:S01]  /*22290*/  ISETP.LT.AND P6, PT, R246, UR14, !P5 ;  /* 0x0000000ef6007c0c */ /* 0x000fe2000efc1270 */
[----:B------:R-:W-:Y:S01]  /*222a0*/  ULDC UR14, c[0x0][0x228] ;  /* 0x00008a00000e7ab9 */ /* 0x000fe20000000800 */
[----:B------:R-:W-:Y:S01]  /*222b0*/  ISETP.LT.AND P5, PT, R247, UR16, !P5 ;  /* 0x00000010f7007c0c */ /* 0x000fe2000efa1270 */
[----:B------:R-:W-:-:S02]  /*222c0*/  VIADD R215, R137, UR4 ;  /* 0x0000000489d77c36 */ /* 0x000fc40008000000 */
[C---:B------:R-:W-:Y:S01]  /*222d0*/  IMAD.WIDE R8, R137.reuse, 0x4, R2 ;  /* 0x0000000489087825 */ /* 0x040fe200078e0202 */
[----:B------:R-:W-:Y:S01]  /*222e0*/  ISETP.GE.AND P4, PT, R0, UR6, PT ;  /* 0x0000000600007c0c */ /* 0x000fe2000bf86270 */
[----:B------:R-:W-:Y:S01]  /*222f0*/  ULDC UR4, c[0x0][0x22c] ;  /* 0x00008b0000047ab9 */ /* 0x000fe20000000800 */
[----:B------:R-:W-:Y:S01]  /*22300*/  ULDC UR16, c[0x0][0x228] ;  /* 0x00008a0000107ab9 */ /* 0x000fe20000000800 */
[----:B------:R-:W-:Y:S01]  /*22310*/  IMAD.WIDE R136, R137, 0x4, R236 ;  /* 0x0000000489887825 */ /* 0x000fe200078e02ec */
[----:B------:R-:W-:Y:S01]  /*22320*/  @P3 STG.E desc[UR8][R8.64], R243 ;  /* 0x000000f308003986 */ /* 0x000fe2000c101908 */
[----:B------:R-:W-:Y:S02]  /*22330*/  ULDC UR6, c[0x0][0x248] ;  /* 0x0000920000067ab9 */ /* 0x000fe40000000800 */
[----:B------:R-:W-:Y:S01]  /*22340*/  VIADD R0, R244, 0x13 ;  /* 0x00000013f4007836 */ /* 0x000fe20000000000 */
[----:B------:R3:W-:Y:S01]  /*22350*/  @P1 STG.E desc[UR8][R136.64], R11 ;  /* 0x0000000b88001986 */ /* 0x0007e2000c101908 */
[----:B------:R-:W-:Y:S01]  /*22360*/  ISETP.LT.AND P1, PT, R246, UR12, !P2 ;  /* 0x0000000cf6007c0c */ /* 0x000fe2000d721270 */
[----:B--2---:R-:W-:Y:S01]  /*22370*/  IMAD.WIDE R138, R215, 0x4, R2 ;  /* 0x00000004d78a7825 */ /* 0x004fe200078e0202 */
[----:B------:R-:W-:Y:S01]  /*22380*/  ISETP.LT.AND P2, PT, R247, UR14, !P2 ;  /* 0x0000000ef7007c0c */ /* 0x000fe2000d741270 */
[----:B------:R-:W-:Y:S01]  /*22390*/  ULDC UR12, c[0x0][0x228] ;  /* 0x00008a00000c7ab9 */ /* 0x000fe20000000800 */
[----:B------:R-:W-:Y:S01]  /*223a0*/  ISETP.GE.AND P3, PT, R0, UR4, PT ;  /* 0x0000000400007c0c */ /* 0x000fe2000bf66270 */
[C---:B-1----:R-:W-:Y:S01]  /*223b0*/  IMAD.WIDE R212, R215.reuse, 0x4, R236 ;  /* 0x00000004d7d47825 */ /* 0x042fe200078e02ec */
[----:B------:R-:W-:Y:S01]  /*223c0*/  ULDC UR4, c[0x0][0x248] ;  /* 0x0000920000047ab9 */ /* 0x000fe20000000800 */
[----:B------:R-:W-:Y:S01]  /*223d0*/  @P6 STG.E desc[UR8][R138.64], R4 ;  /* 0x000000048a006986 */ /* 0x000fe2000c101908 */
[----:B------:R-:W-:Y:S01]  /*223e0*/  IADD3 R0, R244, 0x14, RZ ;  /* 0x00000014f4007810 */ /* 0x000fe20007ffe0ff */
[----:B------:R-:W-:Y:S01]  /*223f0*/  ULDC UR14, c[0x0][0x228] ;  /* 0x00008a00000e7ab9 */ /* 0x000fe20000000800 */
[----:B---3--:R-:W-:Y:S01]  /*22400*/  VIADD R11, R215, UR4 ;  /* 0x00000004d70b7c36 */ /* 0x008fe20008000000 */
[----:B------:R1:W-:Y:S01]  /*22410*/  @P5 STG.E desc[UR8][R212.64], R12 ;  /* 0x0000000cd4005986 */ /* 0x0003e2000c101908 */
[----:B------:R-:W-:Y:S01]  /*22420*/  ISETP.LT.AND P6, PT, R246, UR16, !P4 ;  /* 0x00000010f6007c0c */ /* 0x000fe2000e7c1270 */
[----:B------:R-:W-:Y:S01]  /*22430*/  ULDC UR4, c[0x0][0x22c] ;  /* 0x00008b0000047ab9 */ /* 0x000fe20000000800 */
[----:B------:R-:W-:Y:S01]  /*22440*/  IMAD.WIDE R8, R11, 0x4, R2 ;  /* 0x000000040b087825 */ /* 0x000fe200078e0202 */
[----:B------:R-:W-:Y:S01]  /*22450*/  ISETP.LT.AND P4, PT, R247, UR18, !P4 ;  /* 0x00000012f7007c0c */ /* 0x000fe2000e781270 */
[----:B------:R-:W-:Y:S01]  /*22460*/  ULDC UR16, c[0x0][0x228] ;  /* 0x00008a0000107ab9 */ /* 0x000fe20000000800 */
[----:B------:R-:W-:Y:S01]  /*22470*/  ISETP.GE.AND P5, PT, R0, UR10, PT ;  /* 0x0000000a00007c0c */ /* 0x000fe2000bfa6270 */
[----:B------:R-:W-:Y:S01]  /*22480*/  ULDC UR10, c[0x0][0x22c] ;  /* 0x00008b00000a7ab9 */ /* 0x000fe20000000800 */
[----:B------:R-:W-:Y:S01]  /*22490*/  IADD3 R0, R244, 0x15, RZ ;  /* 0x00000015f4007810 */ /* 0x000fe20007ffe0ff */
[C---:B-1----:R-:W-:Y:S01]  /*224a0*/  VIADD R213, R11.reuse, UR6 ;  /* 0x000000060bd57c36 */ /* 0x042fe20008000000 */
[----:B------:R1:W-:Y:S01]  /*224b0*/  @P1 STG.E desc[UR8][R8.64], R24 ;  /* 0x0000001808001986 */ /* 0x0003e2000c101908 */
[----:B------:R-:W-:Y:S01]  /*224c0*/  IMAD.WIDE R10, R11, 0x4, R236 ;  /* 0x000000040b0a7825 */ /* 0x000fe200078e02ec */
[----:B------:R-:W-:Y:S01]  /*224d0*/  ISETP.GE.AND P1, PT, R0, UR4, PT ;  /* 0x0000000400007c0c */ /* 0x000fe2000bf26270 */
[----:B------:R-:W-:Y:S01]  /*224e0*/  ULDC UR4, c[0x0][0x248] ;  /* 0x0000920000047ab9 */ /* 0x000fe20000000800 */
[----:B------:R-:W-:Y:S01]  /*224f0*/  ULDC UR6, c[0x0][0x248] ;  /* 0x0000920000067ab9 */ /* 0x000fe20000000800 */
[----:B------:R-:W-:Y:S01]  /*22500*/  IMAD.WIDE R136, R213, 0x4, R2 ;  /* 0x00000004d5887825 */ /* 0x000fe200078e0202 */
[----:B------:R-:W-:Y:S01]  /*22510*/  @P2 STG.E desc[UR8][R10.64], R20 ;  /* 0x000000140a002986 */ /* 0x000fe2000c101908 */
[----:B------:R-:W-:Y:S01]  /*22520*/  ISETP.LT.AND P2, PT, R246, UR12, !P3 ;  /* 0x0000000cf6007c0c */ /* 0x000fe2000df41270 */
[----:B------:R-:W-:Y:S01]  /*22530*/  ULDC UR18, c[0x0][0x228] ;  /* 0x00008a0000127ab9 */ /* 0x000fe20000000800 */
[----:B------:R-:W-:Y:S01]  /*22540*/  ISETP.LT.AND P3, PT, R247, UR14, !P3 ;  /* 0x0000000ef7007c0c */ /* 0x000fe2000df61270 */
[C---:B------:R-:W-:Y:S01]  /*22550*/  IMAD.WIDE R138, R213.reuse, 0x4, R236 ;  /* 0x00000004d58a7825 */ /* 0x040fe200078e02ec */
[----:B------:R2:W-:Y:S03]  /*22560*/  @P6 STG.E desc[UR8][R136.64], R5 ;  /* 0x0000000588006986 */ /* 0x0005e6000c101908 */
[----:B-1----:R-:W-:-:S02]  /*22570*/  VIADD R9, R213, UR4 ;  /* 0x00000004d5097c36 */ /* 0x002fc40008000000 */
[----:B------:R-:W-:Y:S01]  /*22580*/  VIADD R0, R244, 0x16 ;  /* 0x00000016f4007836 */ /* 0x000fe20000000000 */
[----:B------:R-:W-:Y:S01]  /*22590*/  ISETP.LT.AND P6, PT, R246, UR16, !P5 ;  /* 0x00000010f6007c0c */ /* 0x000fe2000efc1270 */
[----:B------:R1:W-:Y:S01]  /*225a0*/  @P4 STG.E desc[UR8][R138.64], R13 ;  /* 0x0000000d8a004986 */ /* 0x0003e2000c101908 */
[----:B------:R-:W-:Y:S01]  /*225b0*/  ISETP.LT.AND P5, PT, R247, UR18, !P5 ;  /* 0x00000012f7007c0c */ /* 0x000fe2000efa1270 */
[----:B------:R-:W-:Y:S01]  /*225c0*/  ULDC UR4, c[0x0][0x22c] ;  /* 0x00008b0000047ab9 */ /* 0x000fe20000000800 */
[----:B------:R-:W-:Y:S01]  /*225d0*/  ISETP.GE.AND P4, PT, R0, UR10, PT ;  /* 0x0000000a00007c0c */ /* 0x000fe2000bf86270 */
[----:B------:R-:W-:Y:S01]  /*225e0*/  ULDC UR12, c[0x0][0x228] ;  /* 0x00008a00000c7ab9 */ /* 0x000fe20000000800 */
[C---:B--2---:R-:W-:Y:S01]  /*225f0*/  IADD3 R137, R9.reuse, UR6, RZ ;  /* 0x0000000609897c10 */ /* 0x044fe2000fffe0ff */
[C---:B------:R-:W-:Y:S01]  /*22600*/  IMAD.WIDE R4, R9.reuse, 0x4, R2 ;  /* 0x0000000409047825 */ /* 0x040fe200078e0202 */
[----:B------:R-:W-:Y:S01]  /*22610*/  ULDC UR14, c[0x0][0x228] ;  /* 0x00008a00000e7ab9 */ /* 0x000fe20000000800 */
[----:B------:R-:W-:Y:S01]  /*22620*/  ULDC UR16, c[0x0][0x228] ;  /* 0x00008a0000107ab9 */ /* 0x000fe20000000800 */
[----:B------:R-:W-:Y:S01]  /*22630*/  ULDC UR6, c[0x0][0x248] ;  /* 0x0000920000067ab9 */ /* 0x000fe20000000800 */
[----:B------:R-:W-:Y:S01]  /*22640*/  IMAD.WIDE R8, R9, 0x4, R236 ;  /* 0x0000000409087825 */ /* 0x000fe200078e02ec */
[----:B------:R-:W-:Y:S01]  /*22650*/  @P2 STG.E desc[UR8][R4.64], R25 ;  /* 0x0000001904002986 */ /* 0x000fe2000c101908 */
[----:B------:R-:W-:Y:S01]  /*22660*/  ULDC UR18, c[0x0][0x228] ;  /* 0x00008a0000127ab9 */ /* 0x000fe20000000800 */
[----:B------:R-:W-:Y:S01]  /*22670*/  ULDC UR10, c[0x0][0x22c] ;  /* 0x00008b00000a7ab9 */ /* 0x000fe20000000800 */
[----:B------:R-:W-:Y:S01]  /*22680*/  VIADD R0, R244, 0x17 ;  /* 0x00000017f4007836 */ /* 0x000fe20000000000 */
[----:B------:R2:W-:Y:S01]  /*22690*/  @P3 STG.E desc[UR8][R8.64], R21 ;  /* 0x0000001508003986 */ /* 0x0005e2000c101908 */
[----:B------:R-:W-:Y:S01]  /*226a0*/  IMAD.WIDE R10, R137, 0x4, R2 ;  /* 0x00000004890a7825 */ /* 0x000fe200078e0202 */
[----:B------:R-:W-:Y:S01]  /*226b0*/  ISETP.LT.AND P3, PT, R246, UR12, !P1 ;  /* 0x0000000cf6007c0c */ /* 0x000fe2000cf61270 */
[----:B------:R-:W-:Y:S01]  /*226c0*/  ULDC UR12, c[0x0][0x228] ;  /* 0x00008a00000c7ab9 */ /* 0x000fe20000000800 */
[----:B------:R-:W-:Y:S01]  /*226d0*/  ISETP.GE.AND P2, PT, R0, UR4, PT ;  /* 0x0000000400007c0c */ /* 0x000fe2000bf46270 */
[----:B------:R-:W-:Y:S01]  /*226e0*/  ULDC UR4, c[0x0][0x248] ;  /* 0x0000920000047ab9 */ /* 0x000fe20000000800 */
[----:B------:R-:W-:Y:S01]  /*226f0*/  ISETP.LT.AND P1, PT, R247, UR14, !P1 ;  /* 0x0000000ef7007c0c */ /* 0x000fe2000cf21270 */
[C---:B-1----:R-:W-:Y:S01]  /*22700*/  IMAD.WIDE R12, R137.reuse, 0x4, R236 ;  /* 0x00000004890c7825 */ /* 0x042fe200078e02ec */
[----:B------:R1:W-:Y:S01]  /*22710*/  @P6 STG.E desc[UR8][R10.64], R6 ;  /* 0x000000060a006986 */ /* 0x0003e2000c101908 */
[----:B------:R-:W-:Y:S01]  /*22720*/  ISETP.LT.AND P6, PT, R246, UR16, !P4 ;  /* 0x00000010f6007c0c */ /* 0x000fe2000e7c1270 */
[----:B------:R-:W-:Y:S01]  /*22730*/  ULDC UR14, c[0x0][0x228] ;  /* 0x00008a00000e7ab9 */ /* 0x000fe20000000800 */
[----:B--2---:R-:W-:Y:S01]  /*22740*/  IADD3 R9, R137, UR4, RZ ;  /* 0x0000000489097c10 */ /* 0x004fe2000fffe0ff */
[----:B------:R-:W-:Y:S01]  /*22750*/  VIADD R0, R244, 0x18 ;  /* 0x00000018f4007836 */ /* 0x000fe20000000000 */
[----:B------:R2:W-:Y:S01]  /*22760*/  @P5 STG.E desc[UR8][R12.64], R14 ;  /* 0x0000000e0c005986 */ /* 0x0005e2000c101908 */
[----:B------:R-:W-:Y:S01]  /*22770*/  ISETP.LT.AND P4, PT, R247, UR18, !P4 ;  /* 0x00000012f7007c0c */ /* 0x000fe2000e781270 */
[----:B------:R-:W-:Y:S01]  /*22780*/  ULDC UR4, c[0x0][0x22c] ;  /* 0x00008b0000047ab9 */ /* 0x000fe20000000800 */
[C---:B------:R-:W-:Y:S01]  /*22790*/  VIADD R21, R9.reuse, UR6 ;  /* 0x0000000609157c36 */ /* 0x040fe20008000000 */
[----:B------:R-:W-:Y:S01]  /*227a0*/  ULDC UR16, c[0x0][0x228] ;  /* 0x00008a0000107ab9 */ /* 0x000fe20000000800 */
[C---:B------:R-:W-:Y:S01]  /*227b0*/  IMAD.WIDE R4, R9.reuse, 0x4, R2 ;  /* 0x0000000409047825 */ /* 0x040fe200078e0202 */
[----:B------:R-:W-:Y:S01]  /*227c0*/  ISETP.GE.AND P5, PT, R0, UR10, PT ;  /* 0x0000000a00007c0c */ /* 0x000fe2000bfa6270 */
[----:B------:R-:W-:Y:S01]  /*227d0*/  ULDC UR6, c[0x0][0x248] ;  /* 0x0000920000067ab9 */ /* 0x000fe20000000800 */
[----:B------:R-:W-:Y:S01]  /*227e0*/  ULDC UR18, c[0x0][0x228] ;  /* 0x00008a0000127ab9 */ /* 0x000fe20000000800 */
[----:B------:R-:W-:Y:S01]  /*227f0*/  IMAD.WIDE R8, R9, 0x4, R236 ;  /* 0x0000000409087825 */ /* 0x000fe200078e02ec */
[----:B------:R-:W-:Y:S01]  /*22800*/  @P3 STG.E desc[UR8][R4.64], R26 ;  /* 0x0000001a04003986 */ /* 0x000fe2000c101908 */
[----:B------:R-:W-:-:S02]  /*22810*/  ULDC UR10, c[0x0][0x22c] ;  /* 0x00008b00000a7ab9 */ /* 0x000fc40000000800 */
[----:B------:R-:W-:Y:S01]  /*22820*/  VIADD R0, R244, 0x19 ;  /* 0x00000019f4007836 */ /* 0x000fe20000000000 */
[----:B------:R-:W-:Y:S01]  /*22830*/  @P1 STG.E desc[UR8][R8.64], R22 ;  /* 0x0000001608001986 */ /* 0x000fe2000c101908 */
[C---:B-1----:R-:W-:Y:S01]  /*22840*/  IMAD.WIDE R10, R21.reuse, 0x4, R2 ;  /* 0x00000004150a7825 */ /* 0x042fe200078e0202 */
[----:B------:R-:W-:Y:S01]  /*22850*/  ISETP.LT.AND P1, PT, R246, UR12, !P2 ;  /* 0x0000000cf6007c0c */ /* 0x000fe2000d721270 */
[----:B------:R-:W-:Y:S01]  /*22860*/  ULDC UR12, c[0x0][0x228] ;  /* 0x00008a00000c7ab9 */ /* 0x000fe20000000800 */
[----:B------:R-:W-:Y:S01]  /*22870*/  ISETP.GE.AND P3, PT, R0, UR4, PT ;  /* 0x0000000400007c0c */ /* 0x000fe2000bf66270 */
[----:B--2---:R-:W-:Y:S01]  /*22880*/  IMAD.WIDE R12, R21, 0x4, R236 ;  /* 0x00000004150c7825 */ /* 0x004fe200078e02ec */
[----:B------:R-:W-:Y:S01]  /*22890*/  ISETP.LT.AND P2, PT, R247, UR14, !P2 ;  /* 0x0000000ef7007c0c */ /* 0x000fe2000d741270 */
[----:B------:R-:W-:Y:S01]  /*228a0*/  ULDC UR4, c[0x0][0x248] ;  /* 0x0000920000047ab9 */ /* 0x000fe20000000800 */
[----:B------:R1:W-:Y:S01]  /*228b0*/  @P6 STG.E desc[UR8][R10.64], R7 ;  /* 0x000000070a006986 */ /* 0x0003e2000c101908 */
[----:B------:R-:W-:Y:S01]  /*228c0*/  IADD3 R0, R244, 0x1a, RZ ;  /* 0x0000001af4007810 */ /* 0x000fe20007ffe0ff */
[----:B------:R-:W-:-:S02]  /*228d0*/  ULDC UR14, c[0x0][0x228] ;  /* 0x00008a00000e7ab9 */ /* 0x000fc40000000800 */
[----:B------:R2:W-:Y:S01]  /*228e0*/  @P4 STG.E desc[UR8][R12.64], R15 ;  /* 0x0000000f0c004986 */ /* 0x0005e2000c101908 */
[----:B------:R-:W-:Y:S01]  /*228f0*/  ISETP.LT.AND P6, PT, R246, UR16, !P5 ;  /* 0x00000010f6007c0c */ /* 0x000fe2000efc1270 */
[----:B------:R-:W-:Y:S01]  /*22900*/  ULDC UR16, c[0x0][0x228] ;  /* 0x00008a0000107ab9 */ /* 0x000fe20000000800 */
[----:B-1----:R-:W-:Y:S01]  /*22910*/  VIADD R7, R21, UR4 ;  /* 0x0000000415077c36 */ /* 0x002fe20008000000 */
[----:B------:R-:W-:Y:S01]  /*22920*/  ISETP.LT.AND P5, PT, R247, UR18, !P5 ;  /* 0x00000012f7007c0c */ /* 0x000fe2000efa1270 */
[----:B------:R-:W-:Y:S01]  /*22930*/  ULDC UR4, c[0x0][0x22c] ;  /* 0x00008b0000047ab9 */ /* 0x000fe20000000800 */
[----:B------:R-:W-:Y:S01]  /*22940*/  ISETP.GE.AND P4, PT, R0, UR10, PT ;  /* 0x0000000a00007c0c */ /* 0x000fe2000bf86270 */
[C---:B--2---:R-:W-:Y:S02]  /*22950*/  VIADD R13, R7.reuse, UR6 ;  /* 0x00000006070d7c36 */ /* 0x044fe40008000000 */
[C---:B------:R-:W-:Y:S01]  /*22960*/  IMAD.WIDE R4, R7.reuse, 0x4, R2 ;  /* 0x0000000407047825 */ /* 0x040fe200078e0202 */
[----:B------:R-:W-:Y:S01]  /*22970*/  IADD3 R0, R244, 0x1b, RZ ;  /* 0x0000001bf4007810 */ /* 0x000fe20007ffe0ff */
[----:B------:R-:W-:Y:S01]  /*22980*/  ULDC UR6, c[0x0][0x248] ;  /* 0x0000920000067ab9 */ /* 0x000fe20000000800 */
[----:B------:R-:W-:Y:S01]  /*22990*/  ULDC UR10, c[0x0][0x22c] ;  /* 0x00008b00000a7ab9 */ /* 0x000fe20000000800 */
[----:B------:R-:W-:Y:S01]  /*229a0*/  IMAD.WIDE R6, R7, 0x4, R236 ;  /* 0x0000000407067825 */ /* 0x000fe200078e02ec */
[----:B------:R-:W-:Y:S01]  /*229b0*/  @P1 STG.E desc[UR8][R4.64], R27 ;  /* 0x0000001b04001986 */ /* 0x000fe2000c101908 */
[----:B------:R-:W-:Y:S01]  /*229c0*/  ISETP.GE.AND P1, PT, R0, UR4, PT ;  /* 0x0000000400007c0c */ /* 0x000fe2000bf26270 */
[----:B------:R-:W-:Y:S01]  /*229d0*/  ULDC UR4, c[0x0][0x248] ;  /* 0x0000920000047ab9 */ /* 0x000fe20000000800 */
[----:B------:R-:W-:Y:S01]  /*229e0*/  ULDC UR18, c[0x0][0x228] ;  /* 0x00008a0000127ab9 */ /* 0x000fe20000000800 */
[----:B------:R1:W-:Y:S01]  /*229f0*/  @P2 STG.E desc[UR8][R6.64], R23 ;  /* 0x0000001706002986 */ /* 0x0003e2000c101908 */
[----:B------:R-:W-:Y:S01]  /*22a00*/  ISETP.LT.AND P2, PT, R246, UR12, !P3 ;  /* 0x0000000cf6007c0c */ /* 0x000fe2000df41270 */
[----:B------:R-:W-:Y:S01]  /*22a10*/  IMAD.WIDE R8, R13, 0x4, R2 ;  /* 0x000000040d087825 */ /* 0x000fe200078e0202 */
[----:B------:R-:W-:Y:S01]  /*22a20*/  ISETP.LT.AND P3, PT, R247, UR14, !P3 ;  /* 0x0000000ef7007c0c */ /* 0x000fe2000df61270 */
[----:B------:R-:W-:Y:S01]  /*22a30*/  ULDC UR12, c[0x0][0x228] ;  /* 0x00008a00000c7ab9 */ /* 0x000fe20000000800 */
[----:B------:R-:W-:Y:S01]  /*22a40*/  ULDC UR14, c[0x0][0x228] ;  /* 0x00008a00000e7ab9 */ /* 0x000fe20000000800 */
[----:B------:R-:W-:Y:S01]  /*22a50*/  IMAD.WIDE R10, R13, 0x4, R236 ;  /* 0x000000040d0a7825 */ /* 0x000fe200078e02ec */
[----:B------:R2:W-:Y:S03]  /*22a60*/  @P6 STG.E desc[UR8][R8.64], R16 ;  /* 0x0000001008006986 */ /* 0x0005e6000c101908 */
[----:B------:R-:W-:-:S02]  /*22a70*/  VIADD R0, R244, 0x1c ;  /* 0x0000001cf4007836 */ /* 0x000fc40000000000 */
[----:B-1----:R-:W-:Y:S01]  /*22a80*/  VIADD R7, R13, UR4 ;  /* 0x000000040d077c36 */ /* 0x002fe20008000000 */
[----:B------:R1:W-:Y:S01]  /*22a90*/  @P5 STG.E desc[UR8][R10.64], R28 ;  /* 0x0000001c0a005986 */ /* 0x0003e2000c101908 */
[----:B------:R-:W-:Y:S01]  /*22aa0*/  ISETP.LT.AND P6, PT, R246, UR16, !P4 ;  /* 0x00000010f6007c0c */ /* 0x000fe2000e7c1270 */
[----:B------:R-:W-:Y:S01]  /*22ab0*/  ULDC UR4, c[0x0][0x22c] ;  /* 0x00008b0000047ab9 */ /* 0x000fe20000000800 */
[C---:B------:R-:W-:Y:S01]  /*22ac0*/  IMAD.WIDE R4, R7.reuse, 0x4, R2 ;  /* 0x0000000407047825 */ /* 0x040fe200078e0202 */
[C---:B------:R-:W-:Y:S01]  /*22ad0*/  IADD3 R13, R7.reuse, UR6, RZ ;  /* 0x00000006070d7c10 */ /* 0x040fe2000fffe0ff */
[----:B------:R-:W-:Y:S01]  /*22ae0*/  ULDC UR6, c[0x0][0x248] ;  /* 0x0000920000067ab9 */ /* 0x000fe20000000800 */
[----:B------:R-:W-:Y:S01]  /*22af0*/  ISETP.GE.AND P5, PT, R0, UR10, PT ;  /* 0x0000000a00007c0c */ /* 0x000fe2000bfa6270 */
[----:B------:R-:W-:Y:S01]  /*22b00*/  IMAD.WIDE R6, R7, 0x4, R236 ;  /* 0x0000000407067825 */ /* 0x000fe200078e02ec */
[----:B------:R-:W-:Y:S01]  /*22b10*/  ISETP.LT.AND P4, PT, R247, UR18, !P4 ;  /* 0x00000012f7007c0c */ /* 0x000fe2000e781270 */
[----:B------:R-:W-:Y:S01]  /*22b20*/  @P2 STG.E desc[UR8][R4.64], R40 ;  /* 0x0000002804002986 */ /* 0x000fe2000c101908 */
[----:B------:R-:W-:Y:S01]  /*22b30*/  ULDC UR16, c[0x0][0x228] ;  /* 0x00008a0000107ab9 */ /* 0x000fe20000000800 */
[----:B------:R-:W-:Y:S01]  /*22b40*/  VIADD R0, R244, 0x1d ;  /* 0x0000001df4007836 */ /* 0x000fe20000000000 */
[----:B------:R-:W-:Y:S01]  /*22b50*/  ULDC UR10, c[0x0][0x22c] ;  /* 0x00008b00000a7ab9 */ /* 0x000fe20000000800 */
[----:B------:R3:W-:Y:S01]  /*22b60*/  @P3 STG.E desc[UR8][R6.64], R36 ;  /* 0x0000002406003986 */ /* 0x0007e2000c101908 */
[----:B------:R-:W-:Y:S01]  /*22b70*/  ISETP.LT.AND P3, PT, R246, UR12, !P1 ;  /* 0x0000000cf6007c0c */ /* 0x000fe2000cf61270 */
[----:B--2---:R-:W-:Y:S01]  /*22b80*/  IMAD.WIDE R8, R13, 0x4, R2 ;  /* 0x000000040d087825 */ /* 0x004fe200078e0202 */
[----:B------:R-:W-:Y:S01]  /*22b90*/  ISETP.GE.AND P2, PT, R0, UR4, PT ;  /* 0x0000000400007c0c */ /* 0x000fe2000bf46270 */
[----:B------:R-:W-:Y:S01]  /*22ba0*/  ULDC UR4, c[0x0][0x248] ;  /* 0x0000920000047ab9 */ /* 0x000fe20000000800 */
[----:B------:R-:W-:Y:S01]  /*22bb0*/  ISETP.LT.AND P1, PT, R247, UR14, !P1 ;  /* 0x0000000ef7007c0c */ /* 0x000fe2000cf21270 */
[C---:B-1----:R-:W-:Y:S01]  /*22bc0*/  IMAD.WIDE R10, R13.reuse, 0x4, R236 ;  /* 0x000000040d0a7825 */ /* 0x042fe200078e02ec */
[----:B------:R1:W-:Y:S01]  /*22bd0*/  @P6 STG.E desc[UR8][R8.64], R17 ;  /* 0x0000001108006986 */ /* 0x0003e2000c101908 */
[----:B------:R-:W-:Y:S01]  /*22be0*/  ULDC UR18, c[0x0][0x228] ;  /* 0x00008a0000127ab9 */ /* 0x000fe20000000800 */
[----:B------:R-:W-:Y:S01]  /*22bf0*/  ULDC UR12, c[0x0][0x228] ;  /* 0x00008a00000c7ab9 */ /* 0x000fe20000000800 */
[----:B------:R-:W-:Y:S01]  /*22c00*/  VIADD R0, R244, 0x1e ;  /* 0x0000001ef4007836 */ /* 0x000fe20000000000 */
[----:B---3--:R-:W-:Y:S01]  /*22c10*/  IADD3 R7, R13, UR4, RZ ;  /* 0x000000040d077c10 */ /* 0x008fe2000fffe0ff */
[----:B------:R2:W-:Y:S01]  /*22c20*/  @P4 STG.E desc[UR8][R10.64], R29 ;  /* 0x0000001d0a004986 */ /* 0x0005e2000c101908 */
[----:B------:R-:W-:Y:S01]  /*22c30*/  ISETP.LT.AND P6, PT, R246, UR16, !P5 ;  /* 0x00000010f6007c0c */ /* 0x000fe2000efc1270 */
[----:B------:R-:W-:Y:S01]  /*22c40*/  ULDC UR4, c[0x0][0x22c] ;  /* 0x00008b0000047ab9 */ /* 0x000fe20000000800 */
[----:B------:R-:W-:Y:S01]  /*22c50*/  ULDC UR14, c[0x0][0x228] ;  /* 0x00008a00000e7ab9 */ /* 0x000fe20000000800 */
[----:B------:R-:W-:-:S02]  /*22c60*/  VIADD R13, R7, UR6 ;  /* 0x00000006070d7c36 */ /* 0x000fc40008000000 */
[----:B------:R-:W-:Y:S01]  /*22c70*/  IMAD.WIDE R4, R7, 0x4, R2 ;  /* 0x0000000407047825 */ /* 0x000fe200078e0202 */
[----:B------:R-:W-:Y:S01]  /*22c80*/  ISETP.GE.AND P4, PT, R0, UR10, PT ;  /* 0x0000000a00007c0c */ /* 0x000fe2000bf86270 */
[----:B------:R-:W-:Y:S01]  /*22c90*/  ULDC UR6, c[0x0][0x248] ;  /* 0x0000920000067ab9 */ /* 0x000fe20000000800 */
[----:B------:R-:W-:Y:S01]  /*22ca0*/  ISETP.LT.AND P5, PT, R247, UR18, !P5 ;  /* 0x00000012f7007c0c */ /* 0x000fe2000efa1270 */
[----:B------:R-:W-:Y:S01]  /*22cb0*/  IMAD.WIDE R6, R7, 0x4, R236 ;  /* 0x0000000407067825 */ /* 0x000fe200078e02ec */
[----:B------:R-:W-:Y:S01]  /*22cc0*/  @P3 STG.E desc[UR8][R4.64], R41 ;  /* 0x0000002904003986 */ /* 0x000fe2000c101908 */
[----:B------:R-:W-:Y:S01]  /*22cd0*/  ULDC UR16, c[0x0][0x228] ;  /* 0x00008a0000107ab9 */ /* 0x000fe20000000800 */
[----:B------:R-:W-:Y:S01]  /*22ce0*/  ULDC UR18, c[0x0][0x228] ;  /* 0x00008a0000127ab9 */ /* 0x000fe20000000800 */
[----:B------:R-:W-:Y:S01]  /*22cf0*/  VIADD R0, R244, 0x1f ;  /* 0x0000001ff4007836 */ /* 0x000fe20000000000 */
[----:B------:R3:W-:Y:S01]  /*22d00*/  @P1 STG.E desc[UR8][R6.64], R37 ;  /* 0x0000002506001986 */ /* 0x0007e2000c101908 */
[----:B------:R-:W-:Y:S01]  /*22d10*/  ISETP.LT.AND P1, PT, R246, UR12, !P2 ;  /* 0x0000000cf6007c0c */ /* 0x000fe2000d721270 */
[----:B-1----:R-:W-:Y:S01]  /*22d20*/  IMAD.WIDE R8, R13, 0x4, R2 ;  /* 0x000000040d087825 */ /* 0x002fe200078e0202 */
[----:B------:R-:W-:Y:S01]  /*22d30*/  ISETP.LT.AND P2, PT, R247, UR14, !P2 ;  /* 0x0000000ef7007c0c */ /* 0x000fe2000d741270 */
[----:B------:R-:W-:Y:S01]  /*22d40*/  ULDC UR10, c[0x0][0x22c] ;  /* 0x00008b00000a7ab9 */ /* 0x000fe20000000800 */
[----:B------:R-:W-:Y:S01]  /*22d50*/  ISETP.GE.AND P3, PT, R0, UR4, PT ;  /* 0x0000000400007c0c */ /* 0x000fe2000bf66270 */
[----:B------:R-:W-:Y:S01]  /*22d60*/  ULDC UR4, c[0x0][0x248] ;  /* 0x0000920000047ab9 */ /* 0x000fe20000000800 */
[C---:B--2---:R-:W-:Y:S01]  /*22d70*/  IMAD.WIDE R10, R13.reuse, 0x4, R236 ;  /* 0x000000040d0a7825 */ /* 0x044fe200078e02ec */
[----:B------:R-:W-:Y:S01]  /*22d80*/  IADD3 R0, R244, 0x20, RZ ;  /* 0x00000020f4007810 */ /* 0x000fe20007ffe0ff */
[----:B------:R1:W-:Y:S01]  /*22d90*/  @P6 STG.E desc[UR8][R8.64], R18 ;  /* 0x0000001208006986 */ /* 0x0003e2000c101908 */
[----:B------:R-:W-:Y:S01]  /*22da0*/  ULDC UR12, c[0x0][0x228] ;  /* 0x00008a00000c7ab9 */ /* 0x000fe20000000800 */
[----:B------:R-:W-:Y:S01]  /*22db0*/  ULDC UR14, c[0x0][0x228] ;  /* 0x00008a00000e7ab9 */ /* 0x000fe20000000800 */
[----:B---3--:R-:W-:Y:S01]  /*22dc0*/  VIADD R7, R13, UR4 ;  /* 0x000000040d077c36 */ /* 0x008fe20008000000 */
[----:B------:R2:W-:Y:S01]  /*22dd0*/  @P5 STG.E desc[UR8][R10.64], R30 ;  /* 0x0000001e0a005986 */ /* 0x0005e2000c101908 */
[----:B------:R-:W-:Y:S01]  /*22de0*/  ISETP.LT.AND P6, PT, R246, UR16, !P4 ;  /* 0x00000010f6007c0c */ /* 0x000fe2000e7c1270 */
[----:B------:R-:W-:Y:S01]  /*22df0*/  ULDC UR4, c[0x0][0x22c] ;  /* 0x00008b0000047ab9 */ /* 0x000fe20000000800 */
[----:B------:R-:W-:-:S02]  /*22e00*/  VIADD R13, R7, UR6 ;  /* 0x00000006070d7c36 */ /* 0x000fc40008000000 */
[----:B------:R-:W-:Y:S01]  /*22e10*/  IMAD.WIDE R4, R7, 0x4, R2 ;  /* 0x0000000407047825 */ /* 0x000fe200078e0202 */
[----:B------:R-:W-:Y:S01]  /*22e20*/  ISETP.LT.AND P4, PT, R247, UR18, !P4 ;  /* 0x00000012f7007c0c */ /* 0x000fe2000e781270 */
[----:B------:R-:W-:Y:S01]  /*22e30*/  ULDC UR6, c[0x0][0x248] ;  /* 0x0000920000067ab9 */ /* 0x000fe20000000800 */
[----:B------:R-:W-:Y:S01]  /*22e40*/  ISETP.GE.AND P5, PT, R0, UR10, PT ;  /* 0x0000000a00007c0c */ /* 0x000fe2000bfa6270 */
[----:B------:R-:W-:Y:S01]  /*22e50*/  IMAD.WIDE R6, R7, 0x4, R236 ;  /* 0x0000000407067825 */ /* 0x000fe200078e02ec */
[----:B------:R-:W-:Y:S01]  /*22e60*/  IADD3 R0, R244, 0x21, RZ ;  /* 0x00000021f4007810 */ /* 0x000fe20007ffe0ff */
[----:B------:R-:W-:Y:S01]  /*22e70*/  @P1 STG.E desc[UR8][R4.64], R42 ;  /* 0x0000002a04001986 */ /* 0x000fe2000c101908 */
[----:B------:R-:W-:Y:S01]  /*22e80*/  ULDC UR10, c[0x0][0x22c] ;  /* 0x00008b00000a7ab9 */ /* 0x000fe20000000800 */
[----:B-1----:R-:W-:Y:S01]  /*22e90*/  IMAD.WIDE R8, R13, 0x4, R2 ;  /* 0x000000040d087825 */ /* 0x002fe200078e0202 */
[----:B------:R-:W-:Y:S01]  /*22ea0*/  ISETP.GE.AND P1, PT, R0, UR4, PT ;  /* 0x0000000400007c0c */ /* 0x000fe2000bf26270 */
[----:B------:R1:W-:Y:S01]  /*22eb0*/  @P2 STG.E desc[UR8][R6.64], R38 ;  /* 0x0000002606002986 */ /* 0x0003e2000c101908 */
[----:B------:R-:W-:Y:S01]  /*22ec0*/  ISETP.LT.AND P2, PT, R246, UR12, !P3 ;  /* 0x0000000cf6007c0c */ /* 0x000fe2000df41270 */
[----:B------:R-:W-:Y:S01]  /*22ed0*/  ULDC UR4, c[0x0][0x248] ;  /* 0x0000920000047ab9 */ /* 0x000fe20000000800 */
[----:B------:R-:W-:Y:S01]  /*22ee0*/  ISETP.LT.AND P3, PT, R247, UR14, !P3 ;  /* 0x0000000ef7007c0c */ /* 0x000fe2000df61270 */
[C---:B--2---:R-:W-:Y:S01]  /*22ef0*/  IMAD.WIDE R10, R13.reuse, 0x4, R236 ;  /* 0x000000040d0a7825 */ /* 0x044fe200078e02ec */
[----:B------:R2:W-:Y:S01]  /*22f00*/  @P6 STG.E desc[UR8][R8.64], R19 ;  /* 0x0000001308006986 */ /* 0x0005e2000c101908 */
[----:B------:R-:W-:Y:S01]  /*22f10*/  ULDC UR16, c[0x0][0x228] ;  /* 0x00008a0000107ab9 */ /* 0x000fe20000000800 */
[----:B------:R-:W-:Y:S01]  /*22f20*/  ULDC UR18, c[0x0][0x228] ;  /* 0x00008a0000127ab9 */ /* 0x000fe20000000800 */
[----:B------:R-:W-:Y:S01]  /*22f30*/  VIADD R0, R244, 0x22 ;  /* 0x00000022f4007836 */ /* 0x000fe20000000000 */
[----:B------:R-:W-:Y:S01]  /*22f40*/  ULDC UR12, c[0x0][0x228] ;  /* 0x00008a00000c7ab9 */ /* 0x000fe20000000800 */
[----:B-1----:R-:W-:Y:S01]  /*22f50*/  VIADD R7, R13, UR4 ;  /* 0x000000040d077c36 */ /* 0x002fe20008000000 */
[----:B------:R1:W-:Y:S02]  /*22f60*/  @P4 STG.E desc[UR8][R10.64], R31 ;  /* 0x0000001f0a004986 */ /* 0x0003e4000c101908 */
[----:B------:R-:W-:Y:S01]  /*22f70*/  ISETP.GE.AND P4, PT, R0, UR10, PT ;  /* 0x0000000a00007c0c */ /* 0x000fe2000bf86270 */
[----:B------:R-:W-:Y:S01]  /*22f80*/  ULDC UR4, c[0x0][0x22c] ;  /* 0x00008b0000047ab9 */ /* 0x000fe20000000800 */
[C---:B------:R-:W-:Y:S01]  /*22f90*/  IMAD.WIDE R4, R7.reuse, 0x4, R2 ;  /* 0x0000000407047825 */ /* 0x040fe200078e0202 */
[C---:B------:R-:W-:Y:S01]  /*22fa0*/  IADD3 R13, R7.reuse, UR6, RZ ;  /* 0x00000006070d7c10 */ /* 0x040fe2000fffe0ff */
[----:B------:R-:W-:Y:S01]  /*22fb0*/  ULDC UR14, c[0x0][0x228] ;  /* 0x00008a00000e7ab9 */ /* 0x000fe20000000800 */
[----:B------:R-:W-:Y:S01]  /*22fc0*/  ISETP.LT.AND P6, PT, R246, UR16, !P5 ;  /* 0x00000010f6007c0c */ /* 0x000fe2000efc1270 */
[----:B------:R-:W-:Y:S01]  /*22fd0*/  IMAD.WIDE R6, R7, 0x4, R236 ;  /* 0x0000000407067825 */ /* 0x000fe200078e02ec */
[----:B------:R-:W-:Y:S01]  /*22fe0*/  ISETP.LT.AND P5, PT, R247, UR18, !P5 ;  /* 0x00000012f7007c0c */ /* 0x000fe2000efa1270 */
[----:B------:R-:W3:Y:S01]  /*22ff0*/  LDS.128 R16, [R252] ;  /* 0x00000000fc107984 */ /* 0x000ee20000000c00 */
[----:B------:R-:W-:Y:S01]  /*23000*/  ULDC UR6, c[0x0][0x248] ;  /* 0x0000920000067ab9 */ /* 0x000fe20000000800 */
[----:B------:R-:W-:Y:S01]  /*23010*/  VIADD R0, R244, 0x23 ;  /* 0x00000023f4007836 */ /* 0x000fe20000000000 */
[----:B------:R-:W-:Y:S01]  /*23020*/  ULDC UR16, c[0x0][0x228] ;  /* 0x00008a0000107ab9 */ /* 0x000fe20000000800 */
[----:B------:R-:W-:Y:S01]  /*23030*/  @P2 STG.E desc[UR8][R4.64], R43 ;  /* 0x0000002b04002986 */ /* 0x000fe2000c101908 */
[----:B--2---:R-:W-:Y:S01]  /*23040*/  IMAD.WIDE R8, R13, 0x4, R2 ;  /* 0x000000040d087825 */ /* 0x004fe200078e0202 */
[----:B------:R-:W-:Y:S01]  /*23050*/  ULDC UR10, c[0x0][0x22c] ;  /* 0x00008b00000a7ab9 */ /* 0x000fe20000000800 */
[----:B------:R-:W-:Y:S01]  /*23060*/  ISETP.GE.AND P2, PT, R0, UR4, PT ;  /* 0x0000000400007c0c */ /* 0x000fe2000bf46270 */
[----:B------:R2:W-:Y:S01]  /*23070*/  @P3 STG.E desc[UR8][R6.64], R39 ;  /* 0x0000002706003986 */ /* 0x0005e2000c101908 */
[----:B------:R-:W-:Y:S01]  /*23080*/  ISETP.LT.AND P3, PT, R246, UR12, !P1 ;  /* 0x0000000cf6007c0c */ /* 0x000fe2000cf61270 */
[----:B------:R-:W-:Y:S01]  /*23090*/  ULDC UR4, c[0x0][0x248] ;  /* 0x0000920000047ab9 */ /* 0x000fe20000000800 */
[----:B------:R-:W-:Y:S01]  /*230a0*/  ISETP.LT.AND P1, PT, R247, UR14, !P1 ;  /* 0x0000000ef7007c0c */ /* 0x000fe2000cf21270 */
[C---:B-1----:R-:W-:Y:S01]  /*230b0*/  IMAD.WIDE R10, R13.reuse, 0x4, R236 ;  /* 0x000000040d0a7825 */ /* 0x042fe200078e02ec */
[----:B------:R1:W-:Y:S01]  /*230c0*/  @P6 STG.E desc[UR8][R8.64], R32 ;  /* 0x0000002008006986 */ /* 0x0003e2000c101908 */
[----:B------:R-:W-:Y:S01]  /*230d0*/  ULDC UR18, c[0x0][0x228] ;  /* 0x00008a0000127ab9 */ /* 0x000fe20000000800 */
[----:B------:R-:W-:Y:S01]  /*230e0*/  ULDC UR12, c[0x0][0x228] ;  /* 0x00008a00000c7ab9 */ /* 0x000fe20000000800 */
[----:B------:R-:W-:Y:S01]  /*230f0*/  VIADD R0, R244, 0x24 ;  /* 0x00000024f4007836 */ /* 0x000fe20000000000 */
[----:B--2---:R-:W-:Y:S01]  /*23100*/  IADD3 R7, R13, UR4, RZ ;  /* 0x000000040d077c10 */ /* 0x004fe2000fffe0ff */
        /* <DEDUP_REMOVED lines=26> */
[----:B----4-:R-:W-:Y:S01]  /*232b0*/  VIADD R7, R13, UR4 ;  /* 0x000000040d077c36 */ /* 0x010fe20008000000 */
        /* <DEDUP_REMOVED lines=33> */
[----:B------:R-:W-:-:S03]  /*234d0*/  ISETP.LT.AND P4, PT, R247, UR18, !P4 ;  /* 0x00000012f7007c0c */ /* 0x000fc6000e781270 */
[----:B------:R-:W-:Y:S01]  /*234e0*/  VIADD R0, R244, 0x29 ;  /* 0x00000029f4007836 */ /* 0x000fe20000000000 */
[----:B------:R-:W-:Y:S01]  /*234f0*/  @P2 STG.E desc[UR8][R4.64], R58 ;  /* 0x0000003a04002986 */ /* 0x000fe2000c101908 */
[C---:B--2---:R-:W-:Y:S01]  /*23500*/  IMAD.WIDE R8, R13.reuse, 0x4, R2 ;  /* 0x000000040d087825 */ /* 0x044fe200078e0202 */
[----:B------:R-:W-:Y:S01]  /*23510*/  ULDC UR6, c[0x0][0x248] ;  /* 0x0000920000067ab9 */ /* 0x000fe20000000800 */
[----:B------:R-:W-:Y:S01]  /*23520*/  ULDC UR16, c[0x0][0x228] ;  /* 0x00008a0000107ab9 */ /* 0x000fe20000000800 */
[----:B------:R2:W-:Y:S01]  /*23530*/  @P3 STG.E desc[UR8][R6.64], R54 ;  /* 0x0000003606003986 */ /* 0x0005e2000c101908 */
[----:B------:R-:W-:Y:S01]  /*23540*/  ISETP.GE.AND P2, PT, R0, UR4, PT ;  /* 0x0000000400007c0c */ /* 0x000fe2000bf46270 */
[----:B------:R-:W-:Y:S01]  /*23550*/  ULDC UR4, c[0x0][0x248] ;  /* 0x0000920000047ab9 */ /* 0x000fe20000000800 */
[----:B------:R-:W-:Y:S01]  /*23560*/  ISETP.LT.AND P3, PT, R246, UR12, !P1 ;  /* 0x0000000cf6007c0c */ /* 0x000fe2000cf61270 */
[----:B-1----:R-:W-:Y:S01]  /*23570*/  IMAD.WIDE R10, R13, 0x4, R236 ;  /* 0x000000040d0a7825 */ /* 0x002fe200078e02ec */
[----:B------:R-:W-:Y:S01]  /*23580*/  ISETP.LT.AND P1, PT, R247, UR14, !P1 ;  /* 0x0000000ef7007c0c */ /* 0x000fe2000cf21270 */
[----:B------:R1:W-:Y:S01]  /*23590*/  @P6 STG.E desc[UR8][R8.64], R35 ;  /* 0x0000002308006986 */ /* 0x0003e2000c101908 */
[----:B------:R-:W-:Y:S01]  /*235a0*/  ULDC UR10, c[0x0][0x22c] ;  /* 0x00008b00000a7ab9 */ /* 0x000fe20000000800 */
[----:B------:R-:W-:Y:S01]  /*235b0*/  VIADD R0, R244, 0x2a ;  /* 0x0000002af4007836 */ /* 0x000fe20000000000 */
[----:B------:R-:W-:Y:S01]  /*235c0*/  ULDC UR18, c[0x0][0x228] ;  /* 0x00008a0000127ab9 */ /* 0x000fe20000000800 */
[----:B--2---:R-:W-:Y:S01]  /*235d0*/  IADD3 R7, R13, UR4, RZ ;  /* 0x000000040d077c10 */ /* 0x004fe2000fffe0ff */
[----:B------:R2:W-:Y:S01]  /*235e0*/  @P4 STG.E desc[UR8][R10.64], R47 ;  /* 0x0000002f0a004986 */ /* 0x0005e2000c101908 */
[----:B------:R-:W-:Y:S01]  /*235f0*/  ISETP.LT.AND P6, PT, R246, UR16, !P5 ;  /* 0x00000010f6007c0c */ /* 0x000fe2000efc1270 */
[----:B------:R-:W-:Y:S01]  /*23600*/  ULDC UR12, c[0x0][0x228] ;  /* 0x00008a00000c7ab9 */ /* 0x000fe20000000800 */
[----:B------:R-:W-:Y:S01]  /*23610*/  ULDC UR4, c[0x0][0x22c] ;  /* 0x00008b0000047ab9 */ /* 0x000fe20000000800 */
[C---:B------:R-:W-:Y:S01]  /*23620*/  VIADD R13, R7.reuse, UR6 ;  /* 0x00000006070d7c36 */ /* 0x040fe20008000000 */
[----:B------:R-:W-:Y:S01]  /*23630*/  ULDC UR14, c[0x0][0x228] ;  /* 0x00008a00000e7ab9 */ /* 0x000fe20000000800 */
        /* <DEDUP_REMOVED lines=178> */
[----:B------:R-:W-:Y:S01]  /*24160*/  ISETP.LT.AND P6, PT, R246, UR16, !P4 ;  /* 0x00000010f6007c0c */ /* 0x000fe2000e7c1270 */
[----:B------:R2:W-:Y:S01]  /*24170*/  @P5 STG.E desc[UR8][R10.64], R110 ;  /* 0x0000006e0a005986 */ /* 0x0005e2000c101908 */
        /* <DEDUP_REMOVED lines=23> */
[----:B------:R-:W-:Y:S01]  /*242f0*/  ISETP.LT.AND P6, PT, R246, UR16, !P5 ;  /* 0x00000010f6007c0c */ /* 0x000fe2000efc1270 */
[----:B------:R1:W-:Y:S01]  /*24300*/  @P4 STG.E desc[UR8][R10.64], R111 ;  /* 0x0000006f0a004986 */ /* 0x0003e2000c101908 */
[----:B------:R-:W-:Y:S01]  /*24310*/  ISETP.GE.AND P4, PT, R0, UR10, PT ;  /* 0x0000000a00007c0c */ /* 0x000fe2000bf86270 */
[C---:B------:R-:W-:Y:S01]  /*24320*/  IMAD.WIDE R4, R7.reuse, 0x4, R2 ;  /* 0x0000000407047825 */ /* 0x040fe200078e0202 */
[----:B------:R-:W-:Y:S01]  /*24330*/  IADD3 R13, R7, UR6, RZ ;  /* 0x00000006070d7c10 */ /* 0x000fe2000fffe0ff */
        /* <DEDUP_REMOVED lines=8> */
[----:B--2---:R-:W-:Y:S01]  /*243c0*/  IMAD.WIDE R8, R13, 0x4, R2 ;  /* 0x000000040d087825 */ /* 0x004fe200078e0202 */
        /* <DEDUP_REMOVED lines=9> */
[----:B------:R-:W-:Y:S01]  /*24460*/  VIADD R0, R244, 0x3c ;  /* 0x0000003cf4007836 */ /* 0x000fe20000000000 */
[----:B----4-:R-:W-:Y:S01]  /*24470*/  IADD3 R7, R13, UR4, RZ ;  /* 0x000000040d077c10 */ /* 0x010fe2000fffe0ff */
[----:B------:R-:W-:Y:S01]  /*24480*/  ULDC UR10, c[0x0][0x22c] ;  /* 0x00008b00000a7ab9 */ /* 0x000fe20000000800 */
        /* <DEDUP_REMOVED lines=15> */
[----:B-1----:R-:W-:Y:S01]  /*24580*/  IMAD.WIDE R8, R13, 0x4, R2 ;  /* 0x000000040d087825 */ /* 0x002fe200078e0202 */
[----:B------:R-:W-:Y:S01]  /*24590*/  ISETP.LT.AND P1, PT, R246, UR12, !P2 ;  /* 0x0000000cf6007c0c */ /* 0x000fe2000d721270 */
[----:B------:R-:W-:Y:S01]  /*245a0*/  ULDC UR10, c[0x0][0x22c] ;  /* 0x00008b00000a7ab9 */ /* 0x000fe20000000800 */
[----:B------:R-:W-:Y:S01]  /*245b0*/  ISETP.GE.AND P3, PT, R0, UR4, PT ;  /* 0x0000000400007c0c */ /* 0x000fe2000bf66270 */
[----:B------:R-:W-:Y:S01]  /*245c0*/  ULDC UR4, c[0x0][0x248] ;  /* 0x0000920000047ab9 */ /* 0x000fe20000000800 */
[----:B------:R-:W-:Y:S01]  /*245d0*/  ISETP.LT.AND P2, PT, R247, UR14, !P2 ;  /* 0x0000000ef7007c0c */ /* 0x000fe2000d741270 */
[C---:B--2---:R-:W-:Y:S01]  /*245e0*/  IMAD.WIDE R10, R13.reuse, 0x4, R236 ;  /* 0x000000040d0a7825 */ /* 0x044fe200078e02ec */
[----:B------:R1:W-:Y:S01]  /*245f0*/  @P6 STG.E desc[UR8][R8.64], R117 ;  /* 0x0000007508006986 */ /* 0x0003e2000c101908 */
[----:B------:R-:W-:Y:S01]  /*24600*/  IADD3 R0, R244, 0x3e, RZ ;  /* 0x0000003ef4007810 */ /* 0x000fe20007ffe0ff */
[----:B------:R-:W-:Y:S01]  /*24610*/  ULDC UR12, c[0x0][0x228] ;  /* 0x00008a00000c7ab9 */ /* 0x000fe20000000800 */
[----:B------:R-:W-:Y:S01]  /*24620*/  ISETP.LT.AND P6, PT, R246, UR16, !P5 ;  /* 0x00000010f6007c0c */ /* 0x000fe2000efc1270 */
[----:B----4-:R-:W-:Y:S01]  /*24630*/  VIADD R7, R13, UR4 ;  /* 0x000000040d077c36 */ /* 0x010fe20008000000 */
[----:B------:R2:W-:Y:S01]  /*24640*/  @P4 STG.E desc[UR8][R10.64], R105 ;  /* 0x000000690a004986 */ /* 0x0005e2000c101908 */
[----:B------:R-:W-:Y:S01]  /*24650*/  ISETP.LT.AND P5, PT, R247, UR18, !P5 ;  /* 0x00000012f7007c0c */ /* 0x000fe2000efa1270 */
[----:B------:R-:W-:Y:S01]  /*24660*/  ULDC UR4, c[0x0][0x22c] ;  /* 0x00008b0000047ab9 */ /* 0x000fe20000000800 */
[C---:B------:R-:W-:Y:S01]  /*24670*/  VIADD R13, R7.reuse, UR6 ;  /* 0x00000006070d7c36 */ /* 0x040fe20008000000 */
[----:B------:R-:W-:Y:S01]  /*24680*/  ISETP.GE.AND P4, PT, R0, UR10, PT ;  /* 0x0000000a00007c0c */ /* 0x000fe2000bf86270 */
        /* <DEDUP_REMOVED lines=8> */
[----:B-1----:R-:W-:Y:S01]  /*24710*/  IMAD.WIDE R8, R13, 0x4, R2 ;  /* 0x000000040d087825 */ /* 0x002fe200078e0202 */
[----:B------:R1:W-:Y:S01]  /*24720*/  @P2 STG.E desc[UR8][R6.64], R133 ;  /* 0x0000008506002986 */ /* 0x0003e2000c101908 */
[C---:B------:R-:W-:Y:S01]  /*24730*/  ISETP.LT.AND P2, PT, R246.reuse, UR12, !P3 ;  /* 0x0000000cf6007c0c */ /* 0x040fe2000df41270 */
[----:B------:R-:W-:Y:S01]  /*24740*/  ULDC UR6, c[0x0][0x248] ;  /* 0x0000920000067ab9 */ /* 0x000fe20000000800 */
[----:B------:R-:W-:Y:S01]  /*24750*/  ISETP.LT.AND P3, PT, R247, UR14, !P3 ;  /* 0x0000000ef7007c0c */ /* 0x000fe2000df61270 */
[C---:B--2---:R-:W-:Y:S01]  /*24760*/  IMAD.WIDE R10, R13.reuse, 0x4, R236 ;  /* 0x000000040d0a7825 */ /* 0x044fe200078e02ec */
[----:B------:R2:W-:Y:S01]  /*24770*/  @P6 STG.E desc[UR8][R8.64], R118 ;  /* 0x0000007608006986 */ /* 0x0005e2000c101908 */
[----:B------:R-:W-:Y:S01]  /*24780*/  ISETP.LT.AND P6, PT, R246, UR16, !P4 ;  /* 0x00000010f6007c0c */ /* 0x000fe2000e7c1270 */
[----:B------:R-:W-:Y:S01]  /*24790*/  ULDC UR10, c[0x0][0x22c] ;  /* 0x00008b00000a7ab9 */ /* 0x000fe20000000800 */
[----:B------:R-:W-:Y:S01]  /*247a0*/  VIADD R0, R244, 0x40 ;  /* 0x00000040f4007836 */ /* 0x000fe20000000000 */
[----:B------:R-:W-:Y:S01]  /*247b0*/  ULDC UR18, c[0x0][0x228] ;  /* 0x00008a0000127ab9 */ /* 0x000fe20000000800 */
[----:B-1----:R-:W-:Y:S01]  /*247c0*/  VIADD R7, R13, UR4 ;  /* 0x000000040d077c36 */ /* 0x002fe20008000000 */
[----:B------:R1:W-:Y:S02]  /*247d0*/  @P5 STG.E desc[UR8][R10.64], R106 ;  /* 0x0000006a0a005986 */ /* 0x0003e4000c101908 */
[----:B------:R-:W-:Y:S01]  /*247e0*/  ISETP.GE.AND P5, PT, R0, UR10, PT ;  /* 0x0000000a00007c0c */ /* 0x000fe2000bfa6270 */
[----:B------:R-:W-:Y:S01]  /*247f0*/  VIADD R0, R244, 0x41 ;  /* 0x00000041f4007836 */ /* 0x000fe20000000000 */
[----:B------:R-:W-:Y:S01]  /*24800*/  ISETP.LT.AND P4, PT, R247, UR18, !P4 ;  /* 0x00000012f7007c0c */ /* 0x000fe2000e781270 */
[C---:B------:R-:W-:Y:S01]  /*24810*/  IMAD.WIDE R4, R7.reuse, 0x4, R2 ;  /* 0x0000000407047825 */ /* 0x040fe200078e0202 */
[C---:B------:R-:W-:Y:S01]  /*24820*/  IADD3 R13, R7.reuse, UR6, RZ ;  /* 0x00000006070d7c10 */ /* 0x040fe2000fffe0ff */
[----:B------:R-:W-:Y:S01]  /*24830*/  ULDC UR4, c[0x0][0x22c] ;  /* 0x00008b0000047ab9 */ /* 0x000fe20000000800 */
[----:B------:R-:W-:Y:S01]  /*24840*/  ULDC UR12, c[0x0][0x228] ;  /* 0x00008a00000c7ab9 */ /* 0x000fe20000000800 */
[----:B------:R-:W-:Y:S01]  /*24850*/  IMAD.WIDE R6, R7, 0x4, R236 ;  /* 0x0000000407067825 */ /* 0x000fe200078e02ec */
[----:B------:R-:W-:Y:S01]  /*24860*/  @P2 STG.E desc[UR8][R4.64], R142 ;  /* 0x0000008e04002986 */ /* 0x000fe2000c101908 */
[----:B------:R-:W-:Y:S01]  /*24870*/  ISETP.GE.AND P2, PT, R0, UR4, PT ;  /* 0x0000000400007c0c */ /* 0x000fe2000bf46270 */
[----:B------:R-:W-:Y:S01]  /*24880*/  ULDC UR14, c[0x0][0x228] ;  /* 0x00008a00000e7ab9 */ /* 0x000fe20000000800 */
[----:B--2---:R-:W-:Y:S01]  /*24890*/  IMAD.WIDE R8, R13, 0x4, R2 ;  /* 0x000000040d087825 */ /* 0x004fe200078e0202 */
[----:B------:R2:W-:Y:S01]  /*248a0*/  @P3 STG.E desc[UR8][R6.64], R134 ;  /* 0x0000008606003986 */ /* 0x0005e2000c101908 */
[----:B------:R-:W-:Y:S01]  /*248b0*/  ULDC UR4, c[0x0][0x248] ;  /* 0x0000920000047ab9 */ /* 0x000fe20000000800 */
[C---:B------:R-:W-:Y:S01]  /*248c0*/  ISETP.LT.AND P3, PT, R246.reuse, UR12, !P1 ;  /* 0x0000000cf6007c0c */ /* 0x040fe2000cf61270 */
[----:B------:R-:W-:Y:S01]  /*248d0*/  ULDC UR16, c[0x0][0x228] ;  /* 0x00008a0000107ab9 */ /* 0x000fe20000000800 */
[----:B------:R-:W-:Y:S01]  /*248e0*/  ISETP.LT.AND P1, PT, R247, UR14, !P1 ;  /* 0x0000000ef7007c0c */ /* 0x000fe2000cf21270 */
[C---:B-1----:R-:W-:Y:S01]  /*248f0*/  IMAD.WIDE R10, R13.reuse, 0x4, R236 ;  /* 0x000000040d0a7825 */ /* 0x042fe200078e02ec */
[----:B------:R1:W-:Y:S01]  /*24900*/  @P6 STG.E desc[UR8][R8.64], R119 ;  /* 0x0000007708006986 */ /* 0x0003e2000c101908 */
[----:B------:R-:W-:Y:S01]  /*24910*/  ISETP.LT.AND P6, PT, R246, UR16, !P5 ;  /* 0x00000010f6007c0c */ /* 0x000fe2000efc1270 */
[----:B------:R-:W-:Y:S01]  /*24920*/  ULDC UR6, c[0x0][0x248] ;  /* 0x0000920000067ab9 */ /* 0x000fe20000000800 */
[----:B------:R-:W-:Y:S01]  /*24930*/  VIADD R0, R244, 0x42 ;  /* 0x00000042f4007836 */ /* 0x000fe20000000000 */
[----:B------:R-:W-:Y:S01]  /*24940*/  ULDC UR10, c[0x0][0x22c] ;  /* 0x00008b00000a7ab9 */ /* 0x000fe20000000800 */
[----:B------:R-:W-:Y:S01]  /*24950*/  ULDC UR18, c[0x0][0x228] ;  /* 0x00008a0000127ab9 */ /* 0x000fe20000000800 */
[----:B--2---:R-:W-:Y:S01]  /*24960*/  IADD3 R7, R13, UR4, RZ ;  /* 0x000000040d077c10 */ /* 0x004fe2000fffe0ff */
[----:B------:R2:W-:Y:S01]  /*24970*/  @P4 STG.E desc[UR8][R10.64], R107 ;  /* 0x0000006b0a004986 */ /* 0x0005e2000c101908 */
[----:B------:R-:W-:Y:S01]  /*24980*/  ISETP.GE.AND P4, PT, R0, UR10, PT ;  /* 0x0000000a00007c0c */ /* 0x000fe2000bf86270 */
[----:B------:R-:W-:Y:S01]  /*24990*/  VIADD R0, R244, 0x43 ;  /* 0x00000043f4007836 */ /* 0x000fe20000000000 */
[----:B------:R-:W-:Y:S01]  /*249a0*/  ISETP.LT.AND P5, PT, R247, UR18, !P5 ;  /* 0x00000012f7007c0c */ /* 0x000fe2000efa1270 */
[C---:B------:R-:W-:Y:S01]  /*249b0*/  VIADD R13, R7.reuse, UR6 ;  /* 0x00000006070d7c36 */ /* 0x040fe20008000000 */
[----:B------:R-:W-:Y:S01]  /*249c0*/  ULDC UR4, c[0x0][0x22c] ;  /* 0x00008b0000047ab9 */ /* 0x000fe20000000800 */
        /* <DEDUP_REMOVED lines=8> */
[C---:B-1----:R-:W-:Y:S01]  /*24a50*/  IMAD.WIDE R8, R13.reuse, 0x4, R2 ;  /* 0x000000040d087825 */ /* 0x042fe200078e0202 */
[----:B------:R-:W-:Y:S01]  /*24a60*/  ISETP.GE.AND P3, PT, R0, UR4, PT ;  /* 0x0000000400007c0c */ /* 0x000fe2000bf66270 */
[----:B------:R1:W-:Y:S01]  /*24a70*/  @P1 STG.E desc[UR8][R6.64], R135 ;  /* 0x0000008706001986 */ /* 0x0003e2000c101908 */
[----:B------:R-:W-:Y:S01]  /*24a80*/  ULDC UR4, c[0x0][0x248] ;  /* 0x0000920000047ab9 */ /* 0x000fe20000000800 */
[C---:B------:R-:W-:Y:S01]  /*24a90*/  ISETP.LT.AND P1, PT, R246.reuse, UR12, !P2 ;  /* 0x0000000cf6007c0c */ /* 0x040fe2000d721270 */
[----:B--2---:R-:W-:Y:S01]  /*24aa0*/  IMAD.WIDE R10, R13, 0x4, R236 ;  /* 0x000000040d0a7825 */ /* 0x004fe200078e02ec */
[----:B------:R2:W-:Y:S01]  /*24ab0*/  @P6 STG.E desc[UR8][R8.64], R128 ;  /* 0x0000008008006986 */ /* 0x0005e2000c101908 */
[----:B------:R-:W-:Y:S01]  /*24ac0*/  ISETP.LT.AND P2, PT, R247, UR14, !P2 ;  /* 0x0000000ef7007c0c */ /* 0x000fe2000d741270 */
[----:B------:R-:W-:Y:S01]  /*24ad0*/  ULDC UR10, c[0x0][0x22c] ;  /* 0x00008b00000a7ab9 */ /* 0x000fe20000000800 */
[----:B------:R-:W-:Y:S01]  /*24ae0*/  ISETP.LT.AND P6, PT, R246, UR16, !P4 ;  /* 0x00000010f6007c0c */ /* 0x000fe2000e7c1270 */
[----:B-1----:R-:W-:Y:S01]  /*24af0*/  VIADD R7, R13, UR4 ;  /* 0x000000040d077c36 */ /* 0x002fe20008000000 */
[----:B------:R-:W-:-:S02]  /*24b00*/  ISETP.LT.AND P4, PT, R247, UR18, !P4 ;  /* 0x00000012f7007c0c */ /* 0x000fc4000e781270 */
[----:B------:R-:W-:Y:S01]  /*24b10*/  IADD3 R0, R244, 0x44, RZ ;  /* 0x00000044f4007810 */ /* 0x000fe20007ffe0ff */
[C---:B------:R-:W-:Y:S01]  /*24b20*/  VIADD R13, R7.reuse, UR6 ;  /* 0x00000006070d7c36 */ /* 0x040fe20008000000 */
[----:B------:R1:W-:Y:S01]  /*24b30*/  @P5 STG.E desc[UR8][R10.64], R100 ;  /* 0x000000640a005986 */ /* 0x0003e2000c101908 */
[C---:B------:R-:W-:Y:S01]  /*24b40*/  IMAD.WIDE R4, R7.reuse, 0x4, R2 ;  /* 0x0000000407047825 */ /* 0x040fe200078e0202 */
[----:B------:R-:W-:Y:S01]  /*24b50*/  ISETP.GE.AND P5, PT, R0, UR10, PT ;  /* 0x0000000a00007c0c */ /* 0x000fe2000bfa6270 */
[----:B------:R-:W-:Y:S01]  /*24b60*/  ULDC UR4, c[0x0][0x22c] ;  /* 0x00008b0000047ab9 */ /* 0x000fe20000000800 */
[----:B------:R-:W-:Y:S01]  /*24b70*/  ULDC UR12, c[0x0][0x228] ;  /* 0x00008a00000c7ab9 */ /* 0x000fe20000000800 */
[----:B------:R-:W-:Y:S01]  /*24b80*/  IMAD.WIDE R6, R7, 0x4, R236 ;  /* 0x0000000407067825 */ /* 0x000fe200078e02ec */
[----:B------:R-:W-:Y:S01]  /*24b90*/  IADD3 R0, R244, 0x45, RZ ;  /* 0x00000045f4007810 */ /* 0x000fe20007ffe0ff */
[----:B------:R-:W-:Y:S01]  /*24ba0*/  ULDC UR14, c[0x0][0x228] ;  /* 0x00008a00000e7ab9 */ /* 0x000fe20000000800 */
[----:B------:R-:W-:Y:S01]  /*24bb0*/  ULDC UR16, c[0x0][0x228] ;  /* 0x00008a0000107ab9 */ /* 0x000fe20000000800 */
[C---:B--2---:R-:W-:Y:S01]  /*24bc0*/  IMAD.WIDE R8, R13.reuse, 0x4, R2 ;  /* 0x000000040d087825 */ /* 0x044fe200078e0202 */
[----:B------:R-:W-:Y:S01]  /*24bd0*/  @P1 STG.E desc[UR8][R4.64], R152 ;  /* 0x0000009804001986 */ /* 0x000fe2000c101908 */
[----:B------:R-:W-:Y:S01]  /*24be0*/  ULDC UR6, c[0x0][0x248] ;  /* 0x0000920000067ab9 */ /* 0x000fe20000000800 */
[----:B------:R-:W-:Y:S01]  /*24bf0*/  ULDC UR10, c[0x0][0x22c] ;  /* 0x00008b00000a7ab9 */ /* 0x000fe20000000800 */
[----:B-1----:R-:W-:Y:S01]  /*24c00*/  IMAD.WIDE R10, R13, 0x4, R236 ;  /* 0x000000040d0a7825 */ /* 0x002fe200078e02ec */
[----:B------:R1:W-:Y:S01]  /*24c10*/  @P2 STG.E desc[UR8][R6.64], R148 ;  /* 0x0000009406002986 */ /* 0x0003e2000c101908 */
[----:B------:R-:W-:Y:S01]  /*24c20*/  ISETP.GE.AND P1, PT, R0, UR4, PT ;  /* 0x0000000400007c0c */ /* 0x000fe2000bf26270 */
[----:B------:R-:W-:Y:S01]  /*24c30*/  ULDC UR4, c[0x0][0x248] ;  /* 0x0000920000047ab9 */ /* 0x000fe20000000800 */
[----:B------:R-:W-:Y:S01]  /*24c40*/  ULDC UR18, c[0x0][0x228] ;  /* 0x00008a0000127ab9 */ /* 0x000fe20000000800 */
[----:B------:R2:W-:Y:S04]  /*24c50*/  @P6 STG.E desc[UR8][R8.64], R129 ;  /* 0x0000008108006986 */ /* 0x0005e8000c101908 */
[----:B------:R4:W-:Y:S01]  /*24c60*/  @P4 STG.E desc[UR8][R10.64], R101 ;  /* 0x000000650a004986 */ /* 0x0009e2000c101908 */
[----:B------:R-:W-:Y:S01]  /*24c70*/  ISETP.LT.AND P4, PT, R246, UR12, !P3 ;  /* 0x0000000cf6007c0c */ /* 0x000fe2000df81270 */
[----:B------:R-:W-:Y:S01]  /*24c80*/  VIADD R0, R244, 0x46 ;  /* 0x00000046f4007836 */ /* 0x000fe20000000000 */
[----:B------:R-:W-:Y:S01]  /*24c90*/  ISETP.LT.AND P3, PT, R247, UR14, !P3 ;  /* 0x0000000ef7007c0c */ /* 0x000fe2000df61270 */
[----:B-1----:R-:W-:Y:S01]  /*24ca0*/  VIADD R7, R13, UR4 ;  /* 0x000000040d077c36 */ /* 0x002fe20008000000 */
[----:B------:R-:W-:Y:S01]  /*24cb0*/  ISETP.LT.AND P6, PT, R246, UR16, !P5 ;  /* 0x00000010f6007c0c */ /* 0x000fe2000efc1270 */
[----:B------:R-:W-:Y:S01]  /*24cc0*/  ULDC UR4, c[0x0][0x22c] ;  /* 0x00008b0000047ab9 */ /* 0x000fe20000000800 */
[----:B------:R-:W-:Y:S01]  /*24cd0*/  ISETP.GE.AND P2, PT, R0, UR10, PT ;  /* 0x0000000a00007c0c */ /* 0x000fe2000bf46270 */
[C---:B------:R-:W-:Y:S01]  /*24ce0*/  IMAD.WIDE R4, R7.reuse, 0x4, R2 ;  /* 0x0000000407047825 */ /* 0x040fe200078e0202 */
[----:B------:R-:W-:Y:S01]  /*24cf0*/  IADD3 R13, R7, UR6, RZ ;  /* 0x00000006070d7c10 */ /* 0x000fe2000fffe0ff */
[----:B------:R-:W-:Y:S01]  /*24d00*/  ULDC UR12, c[0x0][0x228] ;  /* 0x00008a00000c7ab9 */ /* 0x000fe20000000800 */
[----:B------:R-:W-:Y:S01]  /*24d10*/  ISETP.LT.AND P5, PT, R247, UR18, !P5 ;  /* 0x00000012f7007c0c */ /* 0x000fe2000efa1270 */
[----:B------:R-:W-:Y:S01]  /*24d20*/  IMAD.WIDE R6, R7, 0x4, R236 ;  /* 0x0000000407067825 */ /* 0x000fe200078e02ec */
[----:B------:R-:W-:Y:S01]  /*24d30*/  ULDC UR14, c[0x0][0x228] ;  /* 0x00008a00000e7ab9 */ /* 0x000fe20000000800 */
[----:B------:R-:W-:-:S02]  /*24d40*/  ULDC UR16, c[0x0][0x228] ;  /* 0x00008a0000107ab9 */ /* 0x000fc40000000800 */
        /* <DEDUP_REMOVED lines=8> */
[C---:B------:R-:W-:Y:S01]  /*24dd0*/  ISETP.LT.AND P3, PT, R246.reuse, UR12, !P1 ;  /* 0x0000000cf6007c0c */ /* 0x040fe2000cf61270 */
[----:B----4-:R-:W-:Y:S01]  /*24de0*/  IMAD.WIDE R10, R13, 0x4, R236 ;  /* 0x000000040d0a7825 */ /* 0x010fe200078e02ec */
[----:B------:R-:W-:Y:S01]  /*24df0*/  ISETP.LT.AND P1, PT, R247, UR14, !P1 ;  /* 0x0000000ef7007c0c */ /* 0x000fe2000cf21270 */
[----:B------:R2:W-:Y:S01]  /*24e00*/  @P6 STG.E desc[UR8][R8.64], R130 ;  /* 0x0000008208006986 */ /* 0x0005e2000c101908 */
[----:B------:R-:W-:Y:S01]  /*24e10*/  ISETP.LT.AND P6, PT, R246, UR16, !P2 ;  /* 0x00000010f6007c0c */ /* 0x000fe2000d7c1270 */
[----:B------:R-:W-:Y:S01]  /*24e20*/  VIADD R0, R244, 0x48 ;  /* 0x00000048f4007836 */ /* 0x000fe20000000000 */
[----:B------:R-:W-:Y:S01]  /*24e30*/  ULDC UR10, c[0x0][0x22c] ;  /* 0x00008b00000a7ab9 */ /* 0x000fe20000000800 */
[----:B-1----:R-:W-:Y:S01]  /*24e40*/  IADD3 R7, R13, UR4, RZ ;  /* 0x000000040d077c10 */ /* 0x002fe2000fffe0ff */
[----:B------:R1:W-:Y:S01]  /*24e50*/  @P5 STG.E desc[UR8][R10.64], R102 ;  /* 0x000000660a005986 */ /* 0x0003e2000c101908 */
[----:B------:R-:W-:Y:S01]  /*24e60*/  ISETP.LT.AND P2, PT, R247, UR18, !P2 ;  /* 0x00000012f7007c0c */ /* 0x000fe2000d741270 */
[----:B------:R-:W-:Y:S01]  /*24e70*/  ULDC UR12, c[0x0][0x228] ;  /* 0x00008a00000c7ab9 */ /* 0x000fe20000000800 */
        /* <DEDUP_REMOVED lines=23> */
[----:B------:R-:W-:Y:S01]  /*24ff0*/  IADD3 R0, R244, 0x4a, RZ ;  /* 0x0000004af4007810 */ /* 0x000fe20007ffe0ff */
[----:B----4-:R-:W-:Y:S01]  /*25000*/  VIADD R7, R13, UR4 ;  /* 0x000000040d077c36 */ /* 0x010fe20008000000 */
[----:B------:R-:W-:Y:S01]  /*25010*/  ISETP.LT.AND P5, PT, R247, UR18, !P5 ;  /* 0x00000012f7007c0c */ /* 0x000fe2000efa1270 */
[----:B------:R2:W-:Y:S01]  /*25020*/  @P2 STG.E desc[UR8][R10.64], R103 ;  /* 0x000000670a002986 */ /* 0x0005e2000c101908 */
[----:B------:R-:W-:Y:S01]  /*25030*/  ISETP.GE.AND P2, PT, R0, UR10, PT ;  /* 0x0000000a00007c0c */ /* 0x000fe2000bf46270 */
[C---:B------:R-:W-:Y:S01]  /*25040*/  VIADD R13, R7.reuse, UR6 ;  /* 0x00000006070d7c36 */ /* 0x040fe20008000000 */
[----:B------:R-:W-:Y:S01]  /*25050*/  ULDC UR4, c[0x0][0x22c] ;  /* 0x00008b0000047ab9 */ /* 0x000fe20000000800 */
        /* <DEDUP_REMOVED lines=8> */
[C---:B-1----:R-:W-:Y:S01]  /*250e0*/  IMAD.WIDE R8, R13.reuse, 0x4, R2 ;  /* 0x000000040d087825 */ /* 0x042fe200078e0202 */
[----:B------:R1:W-:Y:S01]  /*250f0*/  @P4 STG.E desc[UR8][R6.64], R151 ;  /* 0x0000009706004986 */ /* 0x0003e2000c101908 */
[----:B------:R-:W-:Y:S01]  /*25100*/  ISETP.LT.AND P4, PT, R246, UR12, !P3 ;  /* 0x0000000cf6007c0c */ /* 0x000fe2000df81270 */
[----:B------:R-:W-:Y:S01]  /*25110*/  ULDC UR6, c[0x0][0x248] ;  /* 0x0000920000067ab9 */ /* 0x000fe20000000800 */
[----:B--2---:R-:W-:Y:S01]  /*25120*/  IMAD.WIDE R10, R13, 0x4, R236 ;  /* 0x000000040d0a7825 */ /* 0x004fe200078e02ec */
[----:B------:R2:W-:Y:S01]  /*25130*/  @P6 STG.E desc[UR8][R8.64], R144 ;  /* 0x0000009008006986 */ /* 0x0005e2000c101908 */
[----:B------:R-:W-:Y:S01]  /*25140*/  ISETP.LT.AND P3, PT, R247, UR14, !P3 ;  /* 0x0000000ef7007c0c */ /* 0x000fe2000df61270 */
[----:B------:R-:W-:Y:S01]  /*25150*/  ULDC UR10, c[0x0][0x22c] ;  /* 0x00008b00000a7ab9 */ /* 0x000fe20000000800 */
[----:B------:R-:W-:Y:S01]  /*25160*/  VIADD R0, R244, 0x4c ;  /* 0x0000004cf4007836 */ /* 0x000fe20000000000 */
[----:B------:R4:W-:Y:S01]  /*25170*/  @P5 STG.E desc[UR8][R10.64], R96 ;  /* 0x000000600a005986 */ /* 0x0009e2000c101908 */
[----:B------:R-:W-:Y:S01]  /*25180*/  ISETP.LT.AND P5, PT, R246, UR16, !P2 ;  /* 0x00000010f6007c0c */ /* 0x000fe2000d7a1270 */
[----:B------:R-:W-:Y:S01]  /*25190*/  ULDC UR12, c[0x0][0x228] ;  /* 0x00008a00000c7ab9 */ /* 0x000fe20000000800 */
[----:B-1----:R-:W-:Y:S01]  /*251a0*/  VIADD R7, R13, UR4 ;  /* 0x000000040d077c36 */ /* 0x002fe20008000000 */
[----:B------:R-:W-:Y:S01]  /*251b0*/  ISETP.LT.AND P6, PT, R247, UR18, !P2 ;  /* 0x00000012f7007c0c */ /* 0x000fe2000d7c1270 */
[----:B------:R-:W-:Y:S01]  /*251c0*/  ULDC UR4, c[0x0][0x22c] ;  /* 0x00008b0000047ab9 */ /* 0x000fe20000000800 */
[----:B------:R-:W-:Y:S01]  /*251d0*/  ISETP.GE.AND P2, PT, R0, UR10, PT ;  /* 0x0000000a00007c0c */ /* 0x000fe2000bf46270 */
[C---:B------:R-:W-:Y:S01]  /*251e0*/  IMAD.WIDE R4, R7.reuse, 0x4, R2 ;  /* 0x0000000407047825 */ /* 0x040fe200078e0202 */
[C---:B------:R-:W-:Y:S01]  /*251f0*/  IADD3 R13, R7.reuse, UR6, RZ ;  /* 0x00000006070d7c10 */ /* 0x040fe2000fffe0ff */
[----:B------:R-:W-:Y:S01]  /*25200*/  ULDC UR14, c[0x0][0x228] ;  /* 0x00008a00000e7ab9 */ /* 0x000fe20000000800 */
[----:B------:R-:W-:Y:S01]  /*25210*/  ULDC UR16, c[0x0][0x228] ;  /* 0x00008a0000107ab9 */ /* 0x000fe20000000800 */
[----:B------:R-:W-:Y:S01]  /*25220*/  VIADD R0, R244, 0x4d ;  /* 0x0000004df4007836 */ /* 0x000fe20000000000 */
[----:B------:R-:W-:Y:S01]  /*25230*/  @P4 STG.E desc[UR8][R4.64], R180 ;  /* 0x000000b404004986 */ /* 0x000fe2000c101908 */
[----:B------:R-:W-:Y:S01]  /*25240*/  IMAD.WIDE R6, R7, 0x4, R236 ;  /* 0x0000000407067825 */ /* 0x000fe200078e02ec */
[----:B------:R-:W-:Y:S01]  /*25250*/  ULDC UR18, c[0x0][0x228] ;  /* 0x00008a0000127ab9 */ /* 0x000fe20000000800 */
[----:B------:R-:W-:Y:S01]  /*25260*/  ULDC UR6, c[0x0][0x248] ;  /* 0x0000920000067ab9 */ /* 0x000fe20000000800 */
[----:B------:R-:W-:Y:S01]  /*25270*/  ULDC UR10, c[0x0][0x22c] ;  /* 0x00008b00000a7ab9 */ /* 0x000fe20000000800 */
[C---:B--2---:R-:W-:Y:S01]  /*25280*/  IMAD.WIDE R8, R13.reuse, 0x4, R2 ;  /* 0x000000040d087825 */ /* 0x044fe200078e0202 */
[----:B------:R-:W-:Y:S01]  /*25290*/  ISETP.GE.AND P4, PT, R0, UR4, PT ;  /* 0x0000000400007c0c */ /* 0x000fe2000bf86270 */
[----:B------:R1:W-:Y:S01]  /*252a0*/  @P3 STG.E desc[UR8][R6.64], R160 ;  /* 0x000000a006003986 */ /* 0x0003e2000c101908 */
[----:B------:R-:W-:Y:S01]  /*252b0*/  ULDC UR4, c[0x0][0x248] ;  /* 0x0000920000047ab9 */ /* 0x000fe20000000800 */
[----:B----4-:R-:W-:Y:S01]  /*252c0*/  IMAD.WIDE R10, R13, 0x4, R236 ;  /* 0x000000040d0a7825 */ /* 0x010fe200078e02ec */
[----:B------:R-:W-:Y:S01]  /*252d0*/  ISETP.LT.AND P3, PT, R246, UR12, !P1 ;  /* 0x0000000cf6007c0c */ /* 0x000fe2000cf61270 */
[----:B------:R2:W-:Y:S01]  /*252e0*/  @P5 STG.E desc[UR8][R8.64], R145 ;  /* 0x0000009108005986 */ /* 0x0005e2000c101908 */
[C---:B------:R-:W-:Y:S01]  /*252f0*/  ISETP.LT.AND P1, PT, R247.reuse, UR14, !P1 ;  /* 0x0000000ef7007c0c */ /* 0x040fe2000cf21270 */
[----:B------:R-:W-:Y:S01]  /*25300*/  VIADD R0, R244, 0x4e ;  /* 0x0000004ef4007836 */ /* 0x000fe20000000000 */
[----:B------:R-:W-:Y:S01]  /*25310*/  ISETP.LT.AND P5, PT, R246, UR16, !P2 ;  /* 0x00000010f6007c0c */ /* 0x000fe2000d7a1270 */
[----:B------:R4:W-:Y:S01]  /*25320*/  @P6 STG.E desc[UR8][R10.64], R97 ;  /* 0x000000610a006986 */ /* 0x0009e2000c101908 */
[----:B------:R-:W-:Y:S01]  /*25330*/  ISETP.LT.AND P6, PT, R247, UR18, !P2 ;  /* 0x00000012f7007c0c */ /* 0x000fe2000d7c1270 */
[----:B------:R-:W-:Y:S01]  /*25340*/  ULDC UR12, c[0x0][0x228] ;  /* 0x00008a00000c7ab9 */ /* 0x000fe20000000800 */
[----:B-1----:R-:W-:Y:S01]  /*25350*/  IADD3 R7, R13, UR4, RZ ;  /* 0x000000040d077c10 */ /* 0x002fe2000fffe0ff */
[----:B------:R-:W-:Y:S01]  /*25360*/  ULDC UR4, c[0x0][0x22c] ;  /* 0x00008b0000047ab9 */ /* 0x000fe20000000800 */
[----:B------:R-:W-:Y:S01]  /*25370*/  ISETP.GE.AND P2, PT, R0, UR10, PT ;  /* 0x0000000a00007c0c */ /* 0x000fe2000bf46270 */
[----:B------:R-:W-:Y:S01]  /*25380*/  ULDC UR14, c[0x0][0x228] ;  /* 0x00008a00000e7ab9 */ /* 0x000fe20000000800 */
[----:B------:R-:W-:Y:S01]  /*25390*/  ULDC UR16, c[0x0][0x228] ;  /* 0x00008a0000107ab9 */ /* 0x000fe20000000800 */
[C---:B------:R-:W-:Y:S01]  /*253a0*/  VIADD R13, R7.reuse, UR6 ;  /* 0x00000006070d7c36 */ /* 0x040fe20008000000 */
[----:B------:R-:W-:Y:S01]  /*253b0*/  ULDC UR18, c[0x0][0x228] ;  /* 0x00008a0000127ab9 */ /* 0x000fe20000000800 */
[----:B------:R-:W-:Y:S01]  /*253c0*/  IMAD.WIDE R4, R7, 0x4, R2 ;  /* 0x0000000407047825 */ /* 0x000fe200078e0202 */
[----:B------:R-:W-:Y:S01]  /*253d0*/  ULDC UR6, c[0x0][0x248] ;  /* 0x0000920000067ab9 */ /* 0x000fe20000000800 */
[----:B------:R-:W-:-:S02]  /*253e0*/  ULDC UR10, c[0x0][0x22c] ;  /* 0x00008b00000a7ab9 */ /* 0x000fc40000000800 */
[----:B------:R-:W-:Y:S01]  /*253f0*/  IMAD.WIDE R6, R7, 0x4, R236 ;  /* 0x0000000407067825 */ /* 0x000fe200078e02ec */
[----:B------:R-:W-:Y:S03]  /*25400*/  @P3 STG.E desc[UR8][R4.64], R181 ;  /* 0x000000b504003986 */ /* 0x000fe6000c101908 */
[----:B------:R-:W-:Y:S02]  /*25410*/  VIADD R0, R244, 0x4f ;  /* 0x0000004ff4007836 */ /* 0x000fe40000000000 */
[C---:B--2---:R-:W-:Y:S01]  /*25420*/  IMAD.WIDE R8, R13.reuse, 0x4, R2 ;  /* 0x000000040d087825 */ /* 0x044fe200078e0202 */
[----:B------:R1:W-:Y:S03]  /*25430*/  @P1 STG.E desc[UR8][R6.64], R161 ;  /* 0x000000a106001986 */ /* 0x0003e6000c101908 */
[----:B----4-:R-:W-:Y:S01]  /*25440*/  IMAD.WIDE R10, R13, 0x4, R236 ;  /* 0x000000040d0a7825 */ /* 0x010fe200078e02ec */
[----:B------:R-:W-:Y:S01]  /*25450*/  ISETP.GE.AND P3, PT, R0, UR4, PT ;  /* 0x0000000400007c0c */ /* 0x000fe2000bf66270 */
[----:B------:R2:W-:Y:S01]  /*25460*/  @P5 STG.E desc[UR8][R8.64], R146 ;  /* 0x0000009208005986 */ /* 0x0005e2000c101908 */
[----:B------:R-:W-:Y:S01]  /*25470*/  ULDC UR4, c[0x0][0x248] ;  /* 0x0000920000047ab9 */ /* 0x000fe20000000800 */
[C---:B------:R-:W-:Y:S01]  /*25480*/  ISETP.LT.AND P5, PT, R246.reuse, UR12, !P4 ;  /* 0x0000000cf6007c0c */ /* 0x040fe2000e7a1270 */
[----:B------:R-:W-:Y:S01]  /*25490*/  ULDC UR12, c[0x0][0x228] ;  /* 0x00008a00000c7ab9 */ /* 0x000fe20000000800 */
[----:B------:R4:W-:Y:S01]  /*254a0*/  @P6 STG.E desc[UR8][R10.64], R98 ;  /* 0x000000620a006986 */ /* 0x0009e2000c101908 */
[----:B------:R-:W-:Y:S01]  /*254b0*/  ISETP.LT.AND P4, PT, R247, UR14, !P4 ;  /* 0x0000000ef7007c0c */ /* 0x000fe2000e781270 */
[----:B------:R-:W-:Y:S01]  /*254c0*/  ULDC UR14, c[0x0][0x228] ;  /* 0x00008a00000e7ab9 */ /* 0x000fe20000000800 */
[----:B-1----:R-:W-:Y:S01]  /*254d0*/  VIADD R7, R13, UR4 ;  /* 0x000000040d077c36 */ /* 0x002fe20008000000 */
[----:B------:R-:W-:Y:S01]  /*254e0*/  ISETP.LT.AND P6, PT, R246, UR16, !P2 ;  /* 0x00000010f6007c0c */ /* 0x000fe2000d7c1270 */
[----:B------:R-:W-:Y:S01]  /*254f0*/  ULDC UR4, c[0x0][0x22c] ;  /* 0x00008b0000047ab9 */ /* 0x000fe20000000800 */
[----:B------:R-:W-:Y:S01]  /*25500*/  ISETP.LT.AND P2, PT, R247, UR18, !P2 ;  /* 0x00000012f7007c0c */ /* 0x000fe2000d741270 */
[C---:B------:R-:W-:Y:S01]  /*25510*/  VIADD R13, R7.reuse, UR6 ;  /* 0x00000006070d7c36 */ /* 0x040fe20008000000 */
[----:B------:R-:W-:Y:S01]  /*25520*/  IADD3 R0, R244, 0x50, RZ ;  /* 0x00000050f4007810 */ /* 0x000fe20007ffe0ff */
[C---:B------:R-:W-:Y:S01]  /*25530*/  IMAD.WIDE R4, R7.reuse, 0x4, R2 ;  /* 0x0000000407047825 */ /* 0x040fe200078e0202 */
[----:B------:R-:W-:Y:S01]  /*25540*/  ULDC UR16, c[0x0][0x228] ;  /* 0x00008a0000107ab9 */ /* 0x000fe20000000800 */
[----:B------:R-:W-:Y:S01]  /*25550*/  ULDC UR6, c[0x0][0x248] ;  /* 0x0000920000067ab9 */ /* 0x000fe20000000800 */
[----:B------:R-:W-:Y:S01]  /*25560*/  ULDC UR18, c[0x0][0x228] ;  /* 0x00008a0000127ab9 */ /* 0x000fe20000000800 */
[----:B------:R-:W-:Y:S01]  /*25570*/  IMAD.WIDE R6, R7, 0x4, R236 ;  /* 0x0000000407067825 */ /* 0x000fe200078e02ec */
[----:B------:R-:W-:-:S03]  /*25580*/  ISETP.GE.AND P1, PT, R0, UR10, PT ;  /* 0x0000000a00007c0c */ /* 0x000fc6000bf26270 */
[C---:B--2---:R-:W-:Y:S01]  /*25590*/  IMAD.WIDE R8, R13.reuse, 0x4, R2 ;  /* 0x000000040d087825 */ /* 0x044fe200078e0202 */
[----:B------:R-:W-:Y:S01]  /*255a0*/  IADD3 R0, R244, 0x51, RZ ;  /* 0x00000051f4007810 */ /* 0x000fe20007ffe0ff */
[----:B------:R-:W-:Y:S01]  /*255b0*/  @P5 STG.E desc[UR8][R4.64], R182 ;  /* 0x000000b604005986 */ /* 0x000fe2000c101908 */
[----:B------:R-:W-:Y:S01]  /*255c0*/  ULDC UR10, c[0x0][0x22c] ;  /* 0x00008b00000a7ab9 */ /* 0x000fe20000000800 */
[----:B----4-:R-:W-:Y:S02]  /*255d0*/  IMAD.WIDE R10, R13, 0x4, R236 ;  /* 0x000000040d0a7825 */ /* 0x010fe400078e02ec */
[----:B------:R1:W-:Y:S01]  /*255e0*/  @P4 STG.E desc[UR8][R6.64], R162 ;  /* 0x000000a206004986 */ /* 0x0003e2000c101908 */
[----:B------:R-:W-:Y:S01]  /*255f0*/  ISETP.GE.AND P5, PT, R0, UR4, PT ;  /* 0x0000000400007c0c */ /* 0x000fe2000bfa6270 */
[----:B------:R-:W-:Y:S02]  /*25600*/  ULDC UR4, c[0x0][0x248] ;  /* 0x0000920000047ab9 */ /* 0x000fe40000000800 */
        /* <DEDUP_REMOVED lines=8> */
[----:B------:R-:W-:Y:S01]  /*25690*/  ISETP.LT.AND P6, PT, R247, UR18, !P1 ;  /* 0x00000012f7007c0c */ /* 0x000fe2000cfc1270 */
[C---:B------:R-:W-:Y:S01]  /*256a0*/  IMAD.WIDE R4, R7.reuse, 0x4, R2 ;  /* 0x0000000407047825 */ /* 0x040fe200078e0202 */
[C---:B------:R-:W-:Y:S01]  /*256b0*/  IADD3 R13, R7.reuse, UR6, RZ ;  /* 0x00000006070d7c10 */ /* 0x040fe2000fffe0ff */
[----:B------:R-:W-:Y:S01]  /*256c0*/  ULDC UR12, c[0x0][0x228] ;  /* 0x00008a00000c7ab9 */ /* 0x000fe20000000800 */
[----:B------:R-:W-:Y:S01]  /*256d0*/  ISETP.GE.AND P1, PT, R0, UR10, PT ;  /* 0x0000000a00007c0c */ /* 0x000fe2000bf26270 */
[----:B------:R-:W-:Y:S01]  /*256e0*/  VIADD R0, R244, 0x53 ;  /* 0x00000053f4007836 */ /* 0x000fe20000000000 */
[----:B------:R-:W-:Y:S01]  /*256f0*/  ULDC UR14, c[0x0][0x228] ;  /* 0x00008a00000e7ab9 */ /* 0x000fe20000000800 */
[----:B------:R-:W-:Y:S01]  /*25700*/  IMAD.WIDE R6, R7, 0x4, R236 ;  /* 0x0000000407067825 */ /* 0x000fe200078e02ec */
[----:B------:R-:W-:Y:S01]  /*25710*/  @P2 STG.E desc[UR8][R4.64], R183 ;  /* 0x000000b704002986 */ /* 0x000fe2000c101908 */
[----:B------:R-:W-:Y:S01]  /*25720*/  ULDC UR16, c[0x0][0x228] ;  /* 0x00008a0000107ab9 */ /* 0x000fe20000000800 */
[----:B------:R-:W-:Y:S01]  /*25730*/  ULDC UR6, c[0x0][0x248] ;  /* 0x0000920000067ab9 */ /* 0x000fe20000000800 */
[C---:B--2---:R-:W-:Y:S01]  /*25740*/  IMAD.WIDE R8, R13.reuse, 0x4, R2 ;  /* 0x000000040d087825 */ /* 0x044fe200078e0202 */
[----:B------:R-:W-:Y:S01]  /*25750*/  ISETP.GE.AND P2, PT, R0, UR4, PT ;  /* 0x0000000400007c0c */ /* 0x000fe2000bf46270 */
[----:B------:R1:W-:Y:S01]  /*25760*/  @P3 STG.E desc[UR8][R6.64], R163 ;  /* 0x000000a306003986 */ /* 0x0003e2000c101908 */
[----:B------:R-:W-:Y:S01]  /*25770*/  ULDC UR4, c[0x0][0x248] ;  /* 0x0000920000047ab9 */ /* 0x000fe20000000800 */
[C---:B------:R-:W-:Y:S01]  /*25780*/  ISETP.LT.AND P3, PT, R246.reuse, UR12, !P5 ;  /* 0x0000000cf6007c0c */ /* 0x040fe2000ef61270 */
[----:B----4-:R-:W-:Y:S01]  /*25790*/  IMAD.WIDE R10, R13, 0x4, R236 ;  /* 0x000000040d0a7825 */ /* 0x010fe200078e02ec */
[----:B------:R2:W-:Y:S01]  /*257a0*/  @P4 STG.E desc[UR8][R8.64], R156 ;  /* 0x0000009c08004986 */ /* 0x0005e2000c101908 */
[----:B------:R-:W-:Y:S01]  /*257b0*/  ISETP.LT.AND P5, PT, R247, UR14, !P5 ;  /* 0x0000000ef7007c0c */ /* 0x000fe2000efa1270 */
[----:B------:R-:W-:Y:S01]  /*257c0*/  ULDC UR18, c[0x0][0x228] ;  /* 0x00008a0000127ab9 */ /* 0x000fe20000000800 */
[----:B------:R-:W-:Y:S01]  /*257d0*/  ISETP.LT.AND P4, PT, R246, UR16, !P1 ;  /* 0x00000010f6007c0c */ /* 0x000fe2000cf81270 */
[----:B------:R-:W-:Y:S01]  /*257e0*/  ULDC UR10, c[0x0][0x22c] ;  /* 0x00008b00000a7ab9 */ /* 0x000fe20000000800 */
[----:B-1----:R-:W-:Y:S01]  /*257f0*/  IADD3 R7, R13, UR4, RZ ;  /* 0x000000040d077c10 */ /* 0x002fe2000fffe0ff */
[----:B------:R-:W-:Y:S01]  /*25800*/  VIADD R0, R244, 0x54 ;  /* 0x00000054f4007836 */ /* 0x000fe20000000000 */
[----:B------:R1:W-:Y:S01]  /*25810*/  @P6 STG.E desc[UR8][R10.64], R92 ;  /* 0x0000005c0a006986 */ /* 0x0003e2000c101908 */
[----:B------:R-:W-:Y:S01]  /*25820*/  ULDC UR12, c[0x0][0x228] ;  /* 0x00008a00000c7ab9 */ /* 0x000fe20000000800 */
[----:B------:R-:W-:Y:S01]  /*25830*/  ULDC UR4, c[0x0][0x22c] ;  /* 0x00008b0000047ab9 */ /* 0x000fe20000000800 */
[C---:B------:R-:W-:Y:S01]  /*25840*/  VIADD R13, R7.reuse, UR6 ;  /* 0x00000006070d7c36 */ /* 0x040fe20008000000 */
[----:B------:R-:W-:Y:S01]  /*25850*/  ULDC UR14, c[0x0][0x228] ;  /* 0x00008a00000e7ab9 */ /* 0x000fe20000000800 */
[----:B------:R-:W-:Y:S01]  /*25860*/  IMAD.WIDE R4, R7, 0x4, R2 ;  /* 0x0000000407047825 */ /* 0x000fe200078e0202 */
[----:B------:R-:W-:Y:S01]  /*25870*/  ISETP.LT.AND P6, PT, R247, UR18, !P1 ;  /* 0x00000012f7007c0c */ /* 0x000fe2000cfc1270 */
[----:B------:R-:W-:Y:S01]  /*25880*/  ULDC UR6, c[0x0][0x248] ;  /* 0x0000920000067ab9 */ /* 0x000fe20000000800 */
[----:B------:R-:W-:Y:S01]  /*25890*/  ULDC UR16, c[0x0][0x228] ;  /* 0x00008a0000107ab9 */ /* 0x000fe20000000800 */
[----:B------:R-:W-:Y:S01]  /*258a0*/  IMAD.WIDE R6, R7, 0x4, R236 ;  /* 0x0000000407067825 */ /* 0x000fe200078e02ec */
[----:B------:R-:W-:-:S03]  /*258b0*/  ISETP.GE.AND P1, PT, R0, UR10, PT ;  /* 0x0000000a00007c0c */ /* 0x000fc6000bf26270 */
[C---:B--2---:R-:W-:Y:S01]  /*258c0*/  IMAD.WIDE R8, R13.reuse, 0x4, R2 ;  /* 0x000000040d087825 */ /* 0x044fe200078e0202 */
[----:B------:R-:W-:Y:S01]  /*258d0*/  @P3 STG.E desc[UR8][R4.64], R196 ;  /* 0x000000c404003986 */ /* 0x000fe2000c101908 */
[----:B------:R-:W-:Y:S01]  /*258e0*/  ULDC UR18, c[0x0][0x228] ;  /* 0x00008a0000127ab9 */ /* 0x000fe20000000800 */
[----:B------:R-:W-:Y:S01]  /*258f0*/  ULDC UR10, c[0x0][0x22c] ;  /* 0x00008b00000a7ab9 */ /* 0x000fe20000000800 */
[----:B------:R-:W-:Y:S01]  /*25900*/  VIADD R0, R244, 0x55 ;  /* 0x00000055f4007836 */ /* 0x000fe20000000000 */
[----:B------:R2:W-:Y:S04]  /*25910*/  @P5 STG.E desc[UR8][R6.64], R188 ;  /* 0x000000bc06005986 */ /* 0x0005e8000c101908 */
[----:B------:R4:W-:Y:S01]  /*25920*/  @P4 STG.E desc[UR8][R8.64], R157 ;  /* 0x0000009d08004986 */ /* 0x0009e2000c101908 */
[----:B------:R-:W-:Y:S01]  /*25930*/  ISETP.LT.AND P4, PT, R246, UR12, !P2 ;  /* 0x0000000cf6007c0c */ /* 0x000fe2000d781270 */
[----:B-1----:R-:W-:Y:S01]  /*25940*/  IMAD.WIDE R10, R13, 0x4, R236 ;  /* 0x000000040d0a7825 */ /* 0x002fe200078e02ec */
[----:B------:R-:W-:Y:S01]  /*25950*/  ISETP.GE.AND P3, PT, R0, UR4, PT ;  /* 0x0000000400007c0c */ /* 0x000fe2000bf66270 */
[----:B------:R-:W-:Y:S01]  /*25960*/  ULDC UR4, c[0x0][0x248] ;  /* 0x0000920000047ab9 */ /* 0x000fe20000000800 */
[----:B------:R-:W-:Y:S01]  /*25970*/  ISETP.LT.AND P2, PT, R247, UR14, !P2 ;  /* 0x0000000ef7007c0c */ /* 0x000fe2000d741270 */
[----:B------:R-:W-:Y:S01]  /*25980*/  ULDC UR12, c[0x0][0x228] ;  /* 0x00008a00000c7ab9 */ /* 0x000fe20000000800 */
[----:B------:R-:W-:Y:S01]  /*25990*/  IADD3 R0, R244, 0x56, RZ ;  /* 0x00000056f4007810 */ /* 0x000fe20007ffe0ff */
[----:B--2---:R-:W-:Y:S01]  /*259a0*/  VIADD R7, R13, UR4 ;  /* 0x000000040d077c36 */ /* 0x004fe20008000000 */
[----:B------:R1:W-:Y:S01]  /*259b0*/  @P6 STG.E desc[UR8][R10.64], R93 ;  /* 0x0000005d0a006986 */ /* 0x0003e2000c101908 */
[----:B------:R-:W-:Y:S01]  /*259c0*/  ISETP.LT.AND P5, PT, R246, UR16, !P1 ;  /* 0x00000010f6007c0c */ /* 0x000fe2000cfa1270 */
[----:B------:R-:W-:Y:S01]  /*259d0*/  ULDC UR4, c[0x0][0x22c] ;  /* 0x00008b0000047ab9 */ /* 0x000fe20000000800 */
[----:B------:R-:W-:Y:S01]  /*259e0*/  VIADD R13, R7, UR6 ;  /* 0x00000006070d7c36 */ /* 0x000fe20008000000 */
[----:B------:R-:W-:Y:S01]  /*259f0*/  ISETP.LT.AND P6, PT, R247, UR18, !P1 ;  /* 0x00000012f7007c0c */ /* 0x000fe2000cfc1270 */
[C---:B------:R-:W-:Y:S01]  /*25a00*/  IMAD.WIDE R4, R7.reuse, 0x4, R2 ;  /* 0x0000000407047825 */ /* 0x040fe200078e0202 */
[----:B------:R-:W-:Y:S01]  /*25a10*/  ISETP.GE.AND P1, PT, R0, UR10, PT ;  /* 0x0000000a00007c0c */ /* 0x000fe2000bf26270 */
[----:B------:R-:W-:Y:S01]  /*25a20*/  ULDC UR14, c[0x0][0x228] ;  /* 0x00008a00000e7ab9 */ /* 0x000fe20000000800 */
[----:B------:R-:W-:Y:S01]  /*25a30*/  ULDC UR6, c[0x0][0x248] ;  /* 0x0000920000067ab9 */ /* 0x000fe20000000800 */
[----:B------:R-:W-:Y:S01]  /*25a40*/  IMAD.WIDE R6, R7, 0x4, R236 ;  /* 0x0000000407067825 */ /* 0x000fe200078e02ec */
[----:B------:R-:W-:Y:S01]  /*25a50*/  IADD3 R0, R244, 0x57, RZ ;  /* 0x00000057f4007810 */ /* 0x000fe20007ffe0ff */
[----:B------:R-:W-:Y:S01]  /*25a60*/  @P4 STG.E desc[UR8][R4.64], R197 ;  /* 0x000000c504004986 */ /* 0x000fe2000c101908 */
[----:B------:R-:W-:Y:S01]  /*25a70*/  ULDC UR16, c[0x0][0x228] ;  /* 0x00008a0000107ab9 */ /* 0x000fe20000000800 */
[----:B----4-:R-:W-:Y:S01]  /*25a80*/  IMAD.WIDE R8, R13, 0x4, R2 ;  /* 0x000000040d087825 */ /* 0x010fe200078e0202 */
        /* <DEDUP_REMOVED lines=10> */
[----:B------:R-:W-:Y:S01]  /*25b30*/  ULDC UR12, c[0x0][0x228] ;  /* 0x00008a00000c7ab9 */ /* 0x000fe20000000800 */
[----:B--2---:R-:W-:Y:S01]  /*25b40*/  VIADD R7, R13, UR4 ;  /* 0x000000040d077c36 */ /* 0x004fe20008000000 */
[----:B------:R2:W-:Y:S01]  /*25b50*/  @P6 STG.E desc[UR8][R10.64], R94 ;  /* 0x0000005e0a006986 */ /* 0x0005e2000c101908 */
[----:B------:R-:W-:Y:S01]  /*25b60*/  ISETP.LT.AND P5, PT, R246, UR16, !P1 ;  /* 0x00000010f6007c0c */ /* 0x000fe2000cfa1270 */
[----:B------:R-:W-:Y:S01]  /*25b70*/  ULDC UR4, c[0x0][0x22c] ;  /* 0x00008b0000047ab9 */ /* 0x000fe20000000800 */
[----:B------:R-:W-:Y:S01]  /*25b80*/  ISETP.LT.AND P6, PT, R247, UR18, !P1 ;  /* 0x00000012f7007c0c */ /* 0x000fe2000cfc1270 */
[C---:B------:R-:W-:Y:S01]  /*25b90*/  IMAD.WIDE R4, R7.reuse, 0x4, R2 ;  /* 0x0000000407047825 */ /* 0x040fe200078e0202 */
[C---:B------:R-:W-:Y:S01]  /*25ba0*/  IADD3 R13, R7.reuse, UR6, RZ ;  /* 0x00000006070d7c10 */ /* 0x040fe2000fffe0ff */
[----:B------:R-:W-:Y:S01]  /*25bb0*/  ULDC UR14, c[0x0][0x228] ;  /* 0x00008a00000e7ab9 */ /* 0x000fe20000000800 */
[----:B------:R-:W-:Y:S01]  /*25bc0*/  ISETP.GE.AND P1, PT, R0, UR10, PT ;  /* 0x0000000a00007c0c */ /* 0x000fe2000bf26270 */
        /* <DEDUP_REMOVED lines=13> */
[----:B------:R1:W-:Y:S01]  /*25ca0*/  @P5 STG.E desc[UR8][R8.64], R159 ;  /* 0x0000009f08005986 */ /* 0x0003e2000c101908 */
[----:B------:R-:W-:Y:S01]  /*25cb0*/  ULDC UR10, c[0x0][0x22c] ;  /* 0x00008b00000a7ab9 */ /* 0x000fe20000000800 */
[----:B------:R-:W-:Y:S01]  /*25cc0*/  ULDC UR12, c[0x0][0x228] ;  /* 0x00008a00000c7ab9 */ /* 0x000fe20000000800 */
[----:B------:R-:W-:Y:S01]  /*25cd0*/  ULDC UR14, c[0x0][0x228] ;  /* 0x00008a00000e7ab9 */ /* 0x000fe20000000800 */
[----:B----4-:R-:W-:Y:S01]  /*25ce0*/  IADD3 R7, R13, UR4, RZ ;  /* 0x000000040d077c10 */ /* 0x010fe2000fffe0ff */
[----:B------:R-:W-:Y:S01]  /*25cf0*/  VIADD R0, R244, 0x5a ;  /* 0x0000005af4007836 */ /* 0x000fe20000000000 */
        /* <DEDUP_REMOVED lines=25> */
[----:B----4-:R-:W-:-:S02]  /*25e90*/  VIADD R7, R13, UR4 ;  /* 0x000000040d077c36 */ /* 0x010fc40008000000 */
        /* <DEDUP_REMOVED lines=19> */
[----:B--2---:R-:W-:Y:S01]  /*25fd0*/  IMAD.WIDE R10, R13, 0x4, R236 ;  /* 0x000000040d0a7825 */ /* 0x004fe200078e02ec */
[----:B------:R2:W-:Y:S01]  /*25fe0*/  @P5 STG.E desc[UR8][R8.64], R185 ;  /* 0x000000b908005986 */ /* 0x0005e2000c101908 */
[----:B------:R-:W-:-:S02]  /*25ff0*/  ULDC UR10, c[0x0][0x22c] ;  /* 0x00008b00000a7ab9 */ /* 0x000fc40000000800 */
[----:B------:R-:W-:Y:S01]  /*26000*/  VIADD R0, R244, 0x5e ;  /* 0x0000005ef4007836 */ /* 0x000fe20000000000 */
[----:B------:R-:W-:Y:S01]  /*26010*/  ULDC UR12, c[0x0][0x228] ;  /* 0x00008a00000c7ab9 */ /* 0x000fe20000000800 */
[----:B-1----:R-:W-:Y:S01]  /*26020*/  VIADD R7, R13, UR4 ;  /* 0x000000040d077c36 */ /* 0x002fe20008000000 */
        /* <DEDUP_REMOVED lines=15> */
[----:B--2---:R-:W-:Y:S01]  /*26120*/  IMAD.WIDE R8, R13, 0x4, R2 ;  /* 0x000000040d087825 */ /* 0x004fe200078e0202 */
[----:B------:R-:W-:Y:S01]  /*26130*/  ISETP.LT.AND P4, PT, R247, UR14, !P4 ;  /* 0x0000000ef7007c0c */ /* 0x000fe2000e781270 */
[----:B------:R-:W-:Y:S01]  /*26140*/  ULDC UR18, c[0x0][0x228] ;  /* 0x00008a0000127ab9 */ /* 0x000fe20000000800 */
[----:B------:R-:W-:Y:S01]  /*26150*/  ISETP.GE.AND P2, PT, R0, UR4, PT ;  /* 0x0000000400007c0c */ /* 0x000fe2000bf46270 */
[----:B------:R-:W-:Y:S01]  /*26160*/  ULDC UR4, c[0x0][0x248] ;  /* 0x0000920000047ab9 */ /* 0x000fe20000000800 */
[C---:B-1----:R-:W-:Y:S01]  /*26170*/  IMAD.WIDE R10, R13.reuse, 0x4, R236 ;  /* 0x000000040d0a7825 */ /* 0x042fe200078e02ec */
        /* <DEDUP_REMOVED lines=177> */
[C---:B-1----:R-:W-:Y:S01]  /*26c90*/  IMAD.WIDE R8, R13.reuse, 0x4, R2 ;  /* 0x000000040d087825 */ /* 0x042fe200078e0202 */
[----:B------:R-:W-:Y:S01]  /*26ca0*/  ISETP.LT.AND P4, PT, R246, UR12, !P2 ;  /* 0x0000000cf6007c0c */ /* 0x000fe2000d781270 */
[----:B------:R-:W-:Y:S01]  /*26cb0*/  ULDC UR12, c[0x0][0x228] ;  /* 0x00008a00000c7ab9 */ /* 0x000fe20000000800 */
[----:B------:R-:W-:Y:S01]  /*26cc0*/  ISETP.GE.AND P3, PT, R0, UR4, PT ;  /* 0x0000000400007c0c */ /* 0x000fe2000bf66270 */
[----:B--2---:R-:W-:Y:S01]  /*26cd0*/  IMAD.WIDE R10, R13, 0x4, R236 ;  /* 0x000000040d0a7825 */ /* 0x004fe200078e02ec */
[----:B------:R-:W-:Y:S01]  /*26ce0*/  ULDC UR4, c[0x0][0x248] ;  /* 0x0000920000047ab9 */ /* 0x000fe20000000800 */
[----:B------:R-:W-:Y:S01]  /*26cf0*/  ISETP.LT.AND P2, PT, R247, UR14, !P2 ;  /* 0x0000000ef7007c0c */ /* 0x000fe2000d741270 */
        /* <DEDUP_REMOVED lines=8> */
[C---:B------:R-:W-:Y:S01]  /*26d80*/  IMAD.WIDE R4, R7.reuse, 0x4, R2 ;  /* 0x0000000407047825 */ /* 0x040fe200078e0202 */
[----:B------:R-:W-:Y:S01]  /*26d90*/  ISETP.GE.AND P1, PT, R0, UR10, PT ;  /* 0x0000000a00007c0c */ /* 0x000fe2000bf26270 */
[----:B------:R-:W-:Y:S01]  /*26da0*/  ULDC UR16, c[0x0][0x228] ;  /* 0x00008a0000107ab9 */ /* 0x000fe20000000800 */
[----:B------:R-:W-:Y:S01]  /*26db0*/  IADD3 R0, R244, 0x6f, RZ ;  /* 0x0000006ff4007810 */ /* 0x000fe20007ffe0ff */
[C---:B------:R-:W-:Y:S01]  /*26dc0*/  VIADD R13, R7.reuse, UR6 ;  /* 0x00000006070d7c36 */ /* 0x040fe20008000000 */
[----:B------:R-:W-:Y:S01]  /*26dd0*/  @P4 STG.E desc[UR8][R4.64], R225 ;  /* 0x000000e104004986 */ /* 0x000fe2000c101908 */
[----:B------:R-:W-:Y:S01]  /*26de0*/  IMAD.WIDE R6, R7, 0x4, R236 ;  /* 0x0000000407067825 */ /* 0x000fe200078e02ec */
[----:B------:R-:W-:Y:S01]  /*26df0*/  ISETP.GE.AND P4, PT, R0, UR4, PT ;  /* 0x0000000400007c0c */ /* 0x000fe2000bf86270 */
[----:B------:R-:W-:Y:S01]  /*26e00*/  ULDC UR4, c[0x0][0x248] ;  /* 0x0000920000047ab9 */ /* 0x000fe20000000800 */
[----:B------:R-:W-:Y:S01]  /*26e10*/  ULDC UR6, c[0x0][0x248] ;  /* 0x0000920000067ab9 */ /* 0x000fe20000000800 */
[C---:B-1----:R-:W-:Y:S01]  /*26e20*/  IMAD.WIDE R8, R13.reuse, 0x4, R2 ;  /* 0x000000040d087825 */ /* 0x042fe200078e0202 */
[----:B------:R1:W-:Y:S01]  /*26e30*/  @P2 STG.E desc[UR8][R6.64], R221 ;  /* 0x000000dd06002986 */ /* 0x0003e2000c101908 */
[C---:B------:R-:W-:Y:S01]  /*26e40*/  ISETP.LT.AND P2, PT, R246.reuse, UR12, !P3 ;  /* 0x0000000cf6007c0c */ /* 0x040fe2000df41270 */
[----:B------:R-:W-:Y:S01]  /*26e50*/  ULDC UR18, c[0x0][0x228] ;  /* 0x00008a0000127ab9 */ /* 0x000fe20000000800 */
[----:B--2---:R-:W-:Y:S01]  /*26e60*/  IMAD.WIDE R10, R13, 0x4, R236 ;  /* 0x000000040d0a7825 */ /* 0x004fe200078e02ec */
[----:B------:R2:W-:Y:S01]  /*26e70*/  @P5 STG.E desc[UR8][R8.64], R170 ;  /* 0x000000aa08005986 */ /* 0x0005e2000c101908 */
[----:B------:R-:W-:Y:S01]  /*26e80*/  ISETP.LT.AND P3, PT, R247, UR14, !P3 ;  /* 0x0000000ef7007c0c */ /* 0x000fe2000df61270 */
[----:B------:R-:W-:Y:S01]  /*26e90*/  ULDC UR10, c[0x0][0x22c] ;  /* 0x00008b00000a7ab9 */ /* 0x000fe20000000800 */
[----:B------:R-:W-:Y:S01]  /*26ea0*/  ISETP.LT.AND P5, PT, R246, UR16, !P1 ;  /* 0x00000010f6007c0c */ /* 0x000fe2000cfa1270 */
[----:B-1----:R-:W-:Y:S01]  /*26eb0*/  VIADD R7, R13, UR4 ;  /* 0x000000040d077c36 */ /* 0x002fe20008000000 */
[----:B------:R1:W-:Y:S01]  /*26ec0*/  @P6 STG.E desc[UR8][R10.64], R78 ;  /* 0x0000004e0a006986 */ /* 0x0003e2000c101908 */
[----:B------:R-:W-:Y:S01]  /*26ed0*/  VIADD R0, R244, 0x70 ;  /* 0x00000070f4007836 */ /* 0x000fe20000000000 */
[----:B------:R-:W-:Y:S01]  /*26ee0*/  ISETP.LT.AND P6, PT, R247, UR18, !P1 ;  /* 0x00000012f7007c0c */ /* 0x000fe2000cfc1270 */
[----:B------:R-:W-:Y:S01]  /*26ef0*/  ULDC UR4, c[0x0][0x22c] ;  /* 0x00008b0000047ab9 */ /* 0x000fe20000000800 */
[C---:B------:R-:W-:Y:S01]  /*26f00*/  IADD3 R13, R7.reuse, UR6, RZ ;  /* 0x00000006070d7c10 */ /* 0x040fe2000fffe0ff */
[C---:B------:R-:W-:Y:S01]  /*26f10*/  IMAD.WIDE R4, R7.reuse, 0x4, R2 ;  /* 0x0000000407047825 */ /* 0x040fe200078e0202 */
[----:B------:R-:W-:Y:S01]  /*26f20*/  ISETP.GE.AND P1, PT, R0, UR10, PT ;  /* 0x0000000a00007c0c */ /* 0x000fe2000bf26270 */
[----:B------:R-:W-:Y:S01]  /*26f30*/  ULDC UR6, c[0x0][0x228] ;  /* 0x00008a0000067ab9 */ /* 0x000fe20000000800 */
[----:B------:R-:W-:Y:S01]  /*26f40*/  ULDC UR10, c[0x0][0x228] ;  /* 0x00008a00000a7ab9 */ /* 0x000fe20000000800 */
[----:B------:R-:W-:Y:S01]  /*26f50*/  IMAD.WIDE R6, R7, 0x4, R236 ;  /* 0x0000000407067825 */ /* 0x000fe200078e02ec */
[----:B------:R4:W-:Y:S01]  /*26f60*/  @P2 STG.E desc[UR8][R4.64], R226 ;  /* 0x000000e204002986 */ /* 0x0009e2000c101908 */
[----:B------:R-:W-:Y:S01]  /*26f70*/  ULDC UR12, c[0x0][0x228] ;  /* 0x00008a00000c7ab9 */ /* 0x000fe20000000800 */
[----:B------:R-:W-:Y:S01]  /*26f80*/  ULDC UR14, c[0x0][0x228] ;  /* 0x00008a00000e7ab9 */ /* 0x000fe20000000800 */
[C---:B--2---:R-:W-:Y:S01]  /*26f90*/  IMAD.WIDE R8, R13.reuse, 0x4, R2 ;  /* 0x000000040d087825 */ /* 0x044fe200078e0202 */
[----:B------:R2:W-:Y:S03]  /*26fa0*/  @P3 STG.E desc[UR8][R6.64], R222 ;  /* 0x000000de06003986 */ /* 0x0005e6000c101908 */
[----:B------:R-:W-:Y:S01]  /*26fb0*/  VIADD R0, R244, 0x71 ;  /* 0x00000071f4007836 */ /* 0x000fe20000000000 */
[----:B------:R-:W-:Y:S01]  /*26fc0*/  @P5 STG.E desc[UR8][R8.64], R171 ;  /* 0x000000ab08005986 */ /* 0x000fe2000c101908 */
[----:B-1----:R-:W-:Y:S01]  /*26fd0*/  IMAD.WIDE R10, R13, 0x4, R236 ;  /* 0x000000040d0a7825 */ /* 0x002fe200078e02ec */
[----:B------:R-:W-:Y:S01]  /*26fe0*/  ISETP.LT.AND P5, PT, R246, UR6, !P4 ;  /* 0x00000006f6007c0c */ /* 0x000fe2000e7a1270 */
[----:B------:R-:W-:Y:S01]  /*26ff0*/  ULDC UR6, c[0x0][0x22c] ;  /* 0x00008b0000067ab9 */ /* 0x000fe20000000800 */
[----:B------:R-:W-:Y:S01]  /*27000*/  ISETP.GE.AND P2, PT, R0, UR4, PT ;  /* 0x0000000400007c0c */ /* 0x000fe2000bf46270 */
[----:B------:R-:W-:Y:S01]  /*27010*/  ULDC UR4, c[0x0][0x248] ;  /* 0x0000920000047ab9 */ /* 0x000fe20000000800 */
[----:B------:R-:W-:Y:S01]  /*27020*/  ISETP.LT.AND P4, PT, R247, UR10, !P4 ;  /* 0x0000000af7007c0c */ /* 0x000fe2000e781270 */
[----:B------:R1:W-:Y:S01]  /*27030*/  @P6 STG.E desc[UR8][R10.64], R79 ;  /* 0x0000004f0a006986 */ /* 0x0003e2000c101908 */
[----:B------:R-:W-:Y:S01]  /*27040*/  IADD3 R13, R13, UR4, RZ ;  /* 0x000000040d0d7c10 */ /* 0x000fe2000fffe0ff */
[----:B------:R-:W-:Y:S01]  /*27050*/  VIADD R0, R244, 0x72 ;  /* 0x00000072f4007836 */ /* 0x000fe20000000000 */
[----:B------:R-:W-:Y:S01]  /*27060*/  ISETP.LT.AND P6, PT, R246, UR12, !P1 ;  /* 0x0000000cf6007c0c */ /* 0x000fe2000cfc1270 */
[----:B------:R-:W-:Y:S01]  /*27070*/  ULDC UR4, c[0x0][0x248] ;  /* 0x0000920000047ab9 */ /* 0x000fe20000000800 */
[----:B------:R-:W-:Y:S01]  /*27080*/  ULDC UR10, c[0x0][0x228] ;  /* 0x00008a00000a7ab9 */ /* 0x000fe20000000800 */
[C---:B----4-:R-:W-:Y:S01]  /*27090*/  IMAD.WIDE R4, R13.reuse, 0x4, R2 ;  /* 0x000000040d047825 */ /* 0x050fe200078e0202 */
[----:B------:R-:W-:Y:S01]  /*270a0*/  ISETP.GE.AND P3, PT, R0, UR6, PT ;  /* 0x0000000600007c0c */ /* 0x000fe2000bf66270 */
[----:B------:R-:W-:Y:S01]  /*270b0*/  ULDC UR6, c[0x0][0x228] ;  /* 0x00008a0000067ab9 */ /* 0x000fe20000000800 */
[----:B------:R-:W-:Y:S01]  /*270c0*/  ULDC UR12, c[0x0][0x228] ;  /* 0x00008a00000c7ab9 */ /* 0x000fe20000000800 */
[----:B--2---:R-:W-:-:S04]  /*270d0*/  IMAD.WIDE R6, R13, 0x4, R236 ;  /* 0x000000040d067825 */ /* 0x004fc800078e02ec */
[----:B-1----:R-:W-:Y:S01]  /*270e0*/  VIADD R11, R13, UR4 ;  /* 0x000000040d0b7c36 */ /* 0x002fe20008000000 */
[----:B------:R-:W-:Y:S01]  /*270f0*/  ULDC UR4, c[0x0][0x22c] ;  /* 0x00008b0000047ab9 */ /* 0x000fe20000000800 */
[----:B------:R-:W-:Y:S01]  /*27100*/  VIADD R0, R244, 0x73 ;  /* 0x00000073f4007836 */ /* 0x000fe20000000000 */
[----:B------:R1:W-:Y:S01]  /*27110*/  @P5 STG.E desc[UR8][R4.64], R227 ;  /* 0x000000e304005986 */ /* 0x0003e2000c101908 */
[----:B------:R-:W-:Y:S01]  /*27120*/  IMAD.WIDE R8, R11, 0x4, R2 ;  /* 0x000000040b087825 */ /* 0x000fe200078e0202 */
[C---:B------:R-:W-:Y:S01]  /*27130*/  ISETP.LT.AND P1, PT, R247.reuse, UR6, !P1 ;  /* 0x00000006f7007c0c */ /* 0x040fe2000cf21270 */
[----:B------:R-:W-:Y:S01]  /*27140*/  ULDC UR6, c[0x0][0x228] ;  /* 0x00008a0000067ab9 */ /* 0x000fe20000000800 */
[----:B------:R2:W-:Y:S01]  /*27150*/  @P4 STG.E desc[UR8][R6.64], R223 ;  /* 0x000000df06004986 */ /* 0x0005e2000c101908 */
[----:B------:R-:W-:Y:S01]  /*27160*/  ISETP.GE.AND P5, PT, R0, UR4, PT ;  /* 0x0000000400007c0c */ /* 0x000fe2000bfa6270 */
[----:B------:R-:W-:Y:S01]  /*27170*/  ULDC UR4, c[0x0][0x248] ;  /* 0x0000920000047ab9 */ /* 0x000fe20000000800 */
[----:B------:R-:W-:Y:S01]  /*27180*/  ISETP.LT.AND P4, PT, R246, UR10, !P2 ;  /* 0x0000000af6007c0c */ /* 0x000fe2000d781270 */
[----:B------:R4:W-:Y:S01]  /*27190*/  @P6 STG.E desc[UR8][R8.64], R172 ;  /* 0x000000ac08006986 */ /* 0x0009e2000c101908 */
[----:B------:R-:W-:Y:S01]  /*271a0*/  ISETP.LT.AND P2, PT, R247, UR12, !P2 ;  /* 0x0000000cf7007c0c */ /* 0x000fe2000d741270 */
[----:B------:R-:W-:Y:S01]  /*271b0*/  VIADD R0, R244, 0x74 ;  /* 0x00000074f4007836 */ /* 0x000fe20000000000 */
[C---:B------:R-:W-:Y:S01]  /*271c0*/  IADD3 R13, R11.reuse, UR4, RZ ;  /* 0x000000040b0d7c10 */ /* 0x040fe2000fffe0ff */
[----:B------:R-:W-:Y:S01]  /*271d0*/  ULDC UR4, c[0x0][0x248] ;  /* 0x0000920000047ab9 */ /* 0x000fe20000000800 */
[----:B------:R-:W-:Y:S01]  /*271e0*/  ISETP.LT.AND P6, PT, R246, UR14, !P3 ;  /* 0x0000000ef6007c0c */ /* 0x000fe2000dfc1270 */
[----:B-1----:R-:W-:Y:S01]  /*271f0*/  IMAD.WIDE R4, R11, 0x4, R236 ;  /* 0x000000040b047825 */ /* 0x002fe200078e02ec */
[----:B------:R-:W-:Y:S01]  /*27200*/  ULDC UR10, c[0x0][0x228] ;  /* 0x00008a00000a7ab9 */ /* 0x000fe20000000800 */
[----:B------:R-:W-:-:S02]  /*27210*/  ULDC UR12, c[0x0][0x228] ;  /* 0x00008a00000c7ab9 */ /* 0x000fc40000000800 */
[C---:B------:R-:W-:Y:S01]  /*27220*/  VIADD R15, R13.reuse, UR4 ;  /* 0x000000040d0f7c36 */ /* 0x040fe20008000000 */
[----:B------:R-:W-:Y:S01]  /*27230*/  ULDC UR4, c[0x0][0x22c] ;  /* 0x00008b0000047ab9 */ /* 0x000fe20000000800 */
[----:B--2---:R-:W-:Y:S01]  /*27240*/  IMAD.WIDE R6, R13, 0x4, R2 ;  /* 0x000000040d067825 */ /* 0x004fe200078e0202 */
[----:B------:R1:W-:Y:S01]  /*27250*/  @P1 STG.E desc[UR8][R4.64], R80 ;  /* 0x0000005004001986 */ /* 0x0003e2000c101908 */
[----:B------:R-:W-:Y:S01]  /*27260*/  ISETP.LT.AND P3, PT, R247, UR6, !P3 ;  /* 0x00000006f7007c0c */ /* 0x000fe2000df61270 */
[----:B------:R-:W-:Y:S01]  /*27270*/  ULDC UR14, c[0x0][0x228] ;  /* 0x00008a00000e7ab9 */ /* 0x000fe20000000800 */
[----:B----4-:R-:W-:Y:S01]  /*27280*/  IMAD.WIDE R8, R13, 0x4, R236 ;  /* 0x000000040d087825 */ /* 0x010fe200078e02ec */
[----:B------:R-:W-:Y:S01]  /*27290*/  @P4 STG.E desc[UR8][R6.64], R228 ;  /* 0x000000e406004986 */ /* 0x000fe2000c101908 */
[----:B------:R-:W-:Y:S01]  /*272a0*/  ISETP.GE.AND P1, PT, R0, UR4, PT ;  /* 0x0000000400007c0c */ /* 0x000fe2000bf26270 */
[----:B------:R-:W-:Y:S01]  /*272b0*/  ULDC UR4, c[0x0][0x248] ;  /* 0x0000920000047ab9 */ /* 0x000fe20000000800 */
[----:B------:R-:W-:Y:S01]  /*272c0*/  IMAD.WIDE R10, R15, 0x4, R2 ;  /* 0x000000040f0a7825 */ /* 0x000fe200078e0202 */
[----:B------:R-:W-:Y:S01]  /*272d0*/  ISETP.LT.AND P4, PT, R246, UR10, !P5 ;  /* 0x0000000af6007c0c */ /* 0x000fe2000ef81270 */
[----:B------:R2:W-:Y:S01]  /*272e0*/  @P2 STG.E desc[UR8][R8.64], R232 ;  /* 0x000000e808002986 */ /* 0x0005e2000c101908 */
[----:B------:R-:W-:Y:S01]  /*272f0*/  ISETP.LT.AND P5, PT, R247, UR12, !P5 ;  /* 0x0000000cf7007c0c */ /* 0x000fe2000efa1270 */
[----:B------:R-:W-:Y:S01]  /*27300*/  ULDC UR6, c[0x0][0x228] ;  /* 0x00008a0000067ab9 */ /* 0x000fe20000000800 */
[----:B------:R-:W-:Y:S01]  /*27310*/  IADD3 R0, R244, 0x75, RZ ;  /* 0x00000075f4007810 */ /* 0x000fe20007ffe0ff */
[----:B------:R4:W-:Y:S01]  /*27320*/  @P6 STG.E desc[UR8][R10.64], R173 ;  /* 0x000000ad0a006986 */ /* 0x0009e2000c101908 */
[----:B------:R-:W-:Y:S01]  /*27330*/  ISETP.LT.AND P6, PT, R246, UR14, !P1 ;  /* 0x0000000ef6007c0c */ /* 0x000fe2000cfc1270 */
[----:B-1----:R-:W-:Y:S01]  /*27340*/  IMAD.WIDE R4, R15, 0x4, R236 ;  /* 0x000000040f047825 */ /* 0x002fe200078e02ec */
[----:B------:R-:W-:Y:S01]  /*27350*/  ISETP.GE.AND P2, PT, R0, UR25, PT ;  /* 0x0000001900007c0c */ /* 0x000fe2000bf46270 */
[----:B------:R-:W-:-:S02]  /*27360*/  ULDC UR10, c[0x0][0x228] ;  /* 0x00008a00000a7ab9 */ /* 0x000fc40000000800 */
[----:B--2---:R-:W-:Y:S01]  /*27370*/  VIADD R9, R15, UR4 ;  /* 0x000000040f097c36 */ /* 0x004fe20008000000 */
[----:B------:R-:W-:Y:S01]  /*27380*/  ULDC UR4, c[0x0][0x248] ;  /* 0x0000920000047ab9 */ /* 0x000fe20000000800 */
[----:B------:R-:W-:Y:S01]  /*27390*/  IADD3 R0, R244, 0x76, RZ ;  /* 0x00000076f4007810 */ /* 0x000fe20007ffe0ff */
[----:B------:R-:W-:Y:S01]  /*273a0*/  ULDC UR12, c[0x0][0x228] ;  /* 0x00008a00000c7ab9 */ /* 0x000fe20000000800 */
[C---:B------:R-:W-:Y:S01]  /*273b0*/  VIADD R13, R9.reuse, UR4 ;  /* 0x00000004090d7c36 */ /* 0x040fe20008000000 */
[----:B------:R1:W-:Y:S01]  /*273c0*/  @P3 STG.E desc[UR8][R4.64], R81 ;  /* 0x0000005104003986 */ /* 0x0003e2000c101908 */
[C---:B------:R-:W-:Y:S01]  /*273d0*/  IMAD.WIDE R6, R9.reuse, 0x4, R2 ;  /* 0x0000000409067825 */ /* 0x040fe200078e0202 */
[----:B------:R-:W-:Y:S01]  /*273e0*/  ULDC UR4, c[0x0][0x248] ;  /* 0x0000920000047ab9 */ /* 0x000fe20000000800 */
[----:B------:R-:W-:Y:S02]  /*273f0*/  ULDC UR14, c[0x0][0x228] ;  /* 0x00008a00000e7ab9 */ /* 0x000fe40000000800 */
[----:B------:R-:W-:Y:S01]  /*27400*/  IMAD.WIDE R8, R9, 0x4, R236 ;  /* 0x0000000409087825 */ /* 0x000fe200078e02ec */
[----:B------:R-:W-:Y:S01]  /*27410*/  @P4 STG.E desc[UR8][R6.64], R229 ;  /* 0x000000e506004986 */ /* 0x000fe2000c101908 */
[----:B------:R-:W-:-:S02]  /*27420*/  ISETP.GE.AND P3, PT, R0, UR23, PT ;  /* 0x0000001700007c0c */ /* 0x000fc4000bf66270 */
[----:B----4-:R-:W-:Y:S01]  /*27430*/  IMAD.WIDE R10, R13, 0x4, R2 ;  /* 0x000000040d0a7825 */ /* 0x010fe200078e0202 */
[----:B------:R2:W-:Y:S01]  /*27440*/  @P5 STG.E desc[UR8][R8.64], R233 ;  /* 0x000000e908005986 */ /* 0x0005e2000c101908 */
[C---:B------:R-:W-:Y:S01]  /*27450*/  ISETP.LT.AND P1, PT, R247.reuse, UR6, !P1 ;  /* 0x00000006f7007c0c */ /* 0x040fe2000cf21270 */
[----:B------:R-:W-:Y:S01]  /*27460*/  ULDC UR6, c[0x0][0x228] ;  /* 0x00008a0000067ab9 */ /* 0x000fe20000000800 */
[----:B------:R-:W-:Y:S01]  /*27470*/  ISETP.LT.AND P5, PT, R246, UR10, !P2 ;  /* 0x0000000af6007c0c */ /* 0x000fe2000d7a1270 */
[----:B------:R4:W-:Y:S01]  /*27480*/  @P6 STG.E desc[UR8][R10.64], R174 ;  /* 0x000000ae0a006986 */ /* 0x0009e2000c101908 */
[----:B------:R-:W-:Y:S01]  /*27490*/  ISETP.LT.AND P4, PT, R247, UR12, !P2 ;  /* 0x0000000cf7007c0c */ /* 0x000fe2000d781270 */
[----:B------:R-:W-:Y:S01]  /*274a0*/  VIADD R0, R244, 0x77 ;  /* 0x00000077f4007836 */ /* 0x000fe20000000000 */
[----:B------:R-:W-:Y:S01]  /*274b0*/  ISETP.LT.AND P6, PT, R246, UR14, !P3 ;  /* 0x0000000ef6007c0c */ /* 0x000fe2000dfc1270 */
[----:B-1----:R-:W-:Y:S01]  /*274c0*/  IMAD.WIDE R4, R13, 0x4, R236 ;  /* 0x000000040d047825 */ /* 0x002fe200078e02ec */
[----:B------:R-:W-:Y:S01]  /*274d0*/  ULDC UR10, c[0x0][0x228] ;  /* 0x00008a00000a7ab9 */ /* 0x000fe20000000800 */
[----:B------:R-:W-:-:S02]  /*274e0*/  ULDC UR12, c[0x0][0x228] ;  /* 0x00008a00000c7ab9 */ /* 0x000fc40000000800 */
[----:B--2---:R-:W-:Y:S01]  /*274f0*/  VIADD R9, R13, UR4 ;  /* 0x000000040d097c36 */ /* 0x004fe20008000000 */
[----:B------:R-:W-:Y:S01]  /*27500*/  ULDC UR4, c[0x0][0x248] ;  /* 0x0000920000047ab9 */ /* 0x000fe20000000800 */
[----:B------:R-:W-:Y:S01]  /*27510*/  ISETP.GE.AND P2, PT, R0, UR21, PT ;  /* 0x0000001500007c0c */ /* 0x000fe2000bf46270 */
[----:B------:R-:W-:Y:S01]  /*27520*/  VIADD R0, R244, 0x78 ;  /* 0x00000078f4007836 */ /* 0x000fe20000000000 */
[----:B------:R-:W-:Y:S01]  /*27530*/  ULDC UR14, c[0x0][0x228] ;  /* 0x00008a00000e7ab9 */ /* 0x000fe20000000800 */
[C---:B------:R-:W-:Y:S01]  /*27540*/  IADD3 R15, R9.reuse, UR4, RZ ;  /* 0x00000004090f7c10 */ /* 0x040fe2000fffe0ff */
[----:B------:R-:W-:Y:S01]  /*27550*/  IMAD.WIDE R6, R9, 0x4, R2 ;  /* 0x0000000409067825 */ /* 0x000fe200078e0202 */
[----:B------:R1:W-:Y:S01]  /*27560*/  @P1 STG.E desc[UR8][R4.64], R82 ;  /* 0x0000005204001986 */ /* 0x0003e2000c101908 */
[----:B------:R-:W-:Y:S01]  /*27570*/  ISETP.LT.AND P3, PT, R247, UR6, !P3 ;  /* 0x00000006f7007c0c */ /* 0x000fe2000df61270 */
[----:B------:R-:W-:Y:S01]  /*27580*/  ULDC UR4, c[0x0][0x248] ;  /* 0x0000920000047ab9 */ /* 0x000fe20000000800 */
[----:B------:R-:W-:Y:S01]  /*27590*/  IMAD.WIDE R8, R9, 0x4, R236 ;  /* 0x0000000409087825 */ /* 0x000fe200078e02ec */
[----:B------:R-:W-:Y:S01]  /*275a0*/  ISETP.GE.AND P1, PT, R0, UR19, PT ;  /* 0x0000001300007c0c */ /* 0x000fe2000bf26270 */
[----:B------:R-:W-:Y:S02]  /*275b0*/  @P5 STG.E desc[UR8][R6.64], R230 ;  /* 0x000000e606005986 */ /* 0x000fe4000c101908 */
[----:B----4-:R-:W-:Y:S01]  /*275c0*/  IMAD.WIDE R10, R15, 0x4, R2 ;  /* 0x000000040f0a7825 */ /* 0x010fe200078e0202 */
[----:B------:R-:W-:Y:S01]  /*275d0*/  ISETP.LT.AND P5, PT, R246, UR10, !P2 ;  /* 0x0000000af6007c0c */ /* 0x000fe2000d7a1270 */
[----:B------:R2:W-:Y:S01]  /*275e0*/  @P4 STG.E desc[UR8][R8.64], R234 ;  /* 0x000000ea08004986 */ /* 0x0005e2000c101908 */
[----:B------:R-:W-:Y:S01]  /*275f0*/  ISETP.LT.AND P4, PT, R247, UR12, !P2 ;  /* 0x0000000cf7007c0c */ /* 0x000fe2000d781270 */
[----:B------:R-:W-:Y:S01]  /*27600*/  VIADD R0, R244, 0x79 ;  /* 0x00000079f4007836 */ /* 0x000fe20000000000 */
[----:B------:R-:W-:Y:S01]  /*27610*/  ULDC UR6, c[0x0][0x228] ;  /* 0x00008a0000067ab9 */ /* 0x000fe20000000800 */
[----:B------:R4:W-:Y:S01]  /*27620*/  @P6 STG.E desc[UR8][R10.64], R175 ;  /* 0x000000af0a006986 */ /* 0x0009e2000c101908 */
[----:B------:R-:W-:Y:S01]  /*27630*/  ISETP.LT.AND P6, PT, R246, UR14, !P1 ;  /* 0x0000000ef6007c0c */ /* 0x000fe2000cfc1270 */
[C---:B-1----:R-:W-:Y:S01]  /*27640*/  IMAD.WIDE R4, R15.reuse, 0x4, R236 ;  /* 0x000000040f047825 */ /* 0x042fe200078e02ec */
[----:B------:R-:W-:Y:S01]  /*27650*/  ISETP.GE.AND P2, PT, R0, UR17, PT ;  /* 0x0000001100007c0c */ /* 0x000fe2000bf46270 */
[----:B------:R-:W-:Y:S01]  /*27660*/  ULDC UR10, c[0x0][0x228] ;  /* 0x00008a00000a7ab9 */ /* 0x000fe20000000800 */
[----:B------:R-:W-:Y:S01]  /*27670*/  ULDC UR12, c[0x0][0x228] ;  /* 0x00008a00000c7ab9 */ /* 0x000fe20000000800 */
[----:B--2---:R-:W-:Y:S01]  /*27680*/  IADD3 R9, R15, UR4, RZ ;  /* 0x000000040f097c10 */ /* 0x004fe2000fffe0ff */
[----:B------:R-:W-:Y:S01]  /*27690*/  ULDC UR4, c[0x0][0x248] ;  /* 0x0000920000047ab9 */ /* 0x000fe20000000800 */
[----:B------:R-:W-:Y:S01]  /*276a0*/  VIADD R0, R244, 0x7a ;  /* 0x0000007af4007836 */ /* 0x000fe20000000000 */
[----:B------:R-:W-:-:S02]  /*276b0*/  ULDC UR14, c[0x0][0x228] ;  /* 0x00008a00000e7ab9 */ /* 0x000fc40000000800 */
[C---:B------:R-:W-:Y:S01]  /*276c0*/  VIADD R13, R9.reuse, UR4 ;  /* 0x00000004090d7c36 */ /* 0x040fe20008000000 */
[----:B------:R1:W-:Y:S01]  /*276d0*/  @P3 STG.E desc[UR8][R4.64], R83 ;  /* 0x0000005304003986 */ /* 0x0003e2000c101908 */
[--C-:B------:R-:W-:Y:S01]  /*276e0*/  IMAD.WIDE R6, R9, 0x4, R2.reuse ;  /* 0x0000000409067825 */ /* 0x100fe200078e0202 */
[----:B------:R-:W-:Y:S01]  /*276f0*/  ISETP.LT.AND P1, PT, R247, UR6, !P1 ;  /* 0x00000006f7007c0c */ /* 0x000fe2000cf21270 */
[----:B------:R-:W-:Y:S02]  /*27700*/  ULDC UR4, c[0x0][0x248] ;  /* 0x0000920000047ab9 */ /* 0x000fe40000000800 */
[----:B----4-:R-:W-:-:S04]  /*27710*/  IMAD.WIDE R10, R13, 0x4, R2 ;  /* 0x000000040d0a7825 */ /* 0x010fc800078e0202 */
[--C-:B------:R-:W-:Y:S01]  /*27720*/  IMAD.WIDE R8, R9, 0x4, R236.reuse ;  /* 0x0000000409087825 */ /* 0x100fe200078e02ec */
[----:B------:R-:W-:Y:S01]  /*27730*/  ISETP.GE.AND P3, PT, R0, UR15, PT ;  /* 0x0000000f00007c0c */ /* 0x000fe2000bf66270 */
[----:B------:R-:W-:Y:S01]  /*27740*/  @P5 STG.E desc[UR8][R6.64], R231 ;  /* 0x000000e706005986 */ /* 0x000fe2000c101908 */
[----:B------:R-:W-:Y:S01]  /*27750*/  ISETP.LT.AND P5, PT, R246, UR10, !P2 ;  /* 0x0000000af6007c0c */ /* 0x000fe2000d7a1270 */
[----:B-1----:R-:W-:Y:S01]  /*27760*/  IMAD.WIDE R4, R13, 0x4, R236 ;  /* 0x000000040d047825 */ /* 0x002fe200078e02ec */
[----:B------:R-:W-:Y:S01]  /*27770*/  IADD3 R0, R244, 0x7b, RZ ;  /* 0x0000007bf4007810 */ /* 0x000fe20007ffe0ff */
[----:B------:R1:W-:Y:S01]  /*27780*/  @P4 STG.E desc[UR8][R8.64], R235 ;  /* 0x000000eb08004986 */ /* 0x0003e2000c101908 */
[----:B------:R-:W-:Y:S01]  /*27790*/  ISETP.LT.AND P4, PT, R247, UR12, !P2 ;  /* 0x0000000cf7007c0c */ /* 0x000fe2000d781270 */
[----:B------:R-:W-:Y:S01]  /*277a0*/  ULDC UR6, c[0x0][0x228] ;  /* 0x00008a0000067ab9 */ /* 0x000fe20000000800 */
[----:B------:R-:W-:Y:S01]  /*277b0*/  ULDC UR10, c[0x0][0x228] ;  /* 0x00008a00000a7ab9 */ /* 0x000fe20000000800 */
[----:B------:R2:W-:Y:S01]  /*277c0*/  @P6 STG.E desc[UR8][R10.64], R176 ;  /* 0x000000b00a006986 */ /* 0x0005e2000c101908 */
[----:B------:R-:W-:Y:S01]  /*277d0*/  ISETP.LT.AND P6, PT, R246, UR14, !P3 ;  /* 0x0000000ef6007c0c */ /* 0x000fe2000dfc1270 */
[----:B------:R-:W-:Y:S01]  /*277e0*/  ULDC UR12, c[0x0][0x228] ;  /* 0x00008a00000c7ab9 */ /* 0x000fe20000000800 */
[----:B------:R-:W-:Y:S01]  /*277f0*/  ISETP.GE.AND P2, PT, R0, UR13, PT ;  /* 0x0000000d00007c0c */ /* 0x000fe2000bf46270 */
[----:B-1----:R-:W-:Y:S01]  /*27800*/  VIADD R9, R13, UR4 ;  /* 0x000000040d097c36 */ /* 0x002fe20008000000 */
[----:B------:R-:W-:Y:S01]  /*27810*/  ULDC UR4, c[0x0][0x248] ;  /* 0x0000920000047ab9 */ /* 0x000fe20000000800 */
[----:B------:R-:W-:-:S02]  /*27820*/  IADD3 R0, R244, 0x7c, RZ ;  /* 0x0000007cf4007810 */ /* 0x000fc40007ffe0ff */
[C---:B------:R-:W-:Y:S01]  /*27830*/  VIADD R15, R9.reuse, UR4 ;  /* 0x00000004090f7c36 */ /* 0x040fe20008000000 */
[----:B------:R1:W-:Y:S01]  /*27840*/  @P1 STG.E desc[UR8][R4.64], R84 ;  /* 0x0000005404001986 */ /* 0x0003e2000c101908 */
[----:B------:R-:W-:Y:S01]  /*27850*/  IMAD.WIDE R6, R9, 0x4, R2 ;  /* 0x0000000409067825 */ /* 0x000fe200078e0202 */
[----:B------:R-:W-:-:S03]  /*27860*/  ULDC UR4, c[0x0][0x248] ;  /* 0x0000920000047ab9 */ /* 0x000fc60000000800 */
[----:B------:R-:W-:Y:S01]  /*27870*/  IMAD.WIDE R8, R9, 0x4, R236 ;  /* 0x0000000409087825 */ /* 0x000fe200078e02ec */
[----:B------:R-:W-:Y:S01]  /*27880*/  ISETP.GE.AND P1, PT, R0, UR11, PT ;  /* 0x0000000b00007c0c */ /* 0x000fe2000bf26270 */
[----:B------:R-:W-:Y:S01]  /*27890*/  @P5 STG.E desc[UR8][R6.64], R192 ;  /* 0x000000c006005986 */ /* 0x000fe2000c101908 */
[----:B------:R-:W-:Y:S01]  /*278a0*/  ULDC UR11, c[0x0][0x228] ;  /* 0x00008a00000b7ab9 */ /* 0x000fe20000000800 */
[----:B--2---:R-:W-:Y:S01]  /*278b0*/  IMAD.WIDE R10, R15, 0x4, R2 ;  /* 0x000000040f0a7825 */ /* 0x004fe200078e0202 */
[C---:B------:R-:W-:Y:S01]  /*278c0*/  ISETP.LT.AND P3, PT, R247.reuse, UR6, !P3 ;  /* 0x00000006f7007c0c */ /* 0x040fe2000df61270 */
[----:B---3--:R2:W-:Y:S01]  /*278d0*/  @P4 STG.E desc[UR8][R8.64], R16 ;  /* 0x0000001008004986 */ /* 0x0085e2000c101908 */
[----:B------:R-:W-:Y:S01]  /*278e0*/  ISETP.LT.AND P5, PT, R246, UR10, !P2 ;  /* 0x0000000af6007c0c */ /* 0x000fe2000d7a1270 */
[----:B------:R-:W-:Y:S01]  /*278f0*/  VIADD R0, R244, 0x7d ;  /* 0x0000007df4007836 */ /* 0x000fe20000000000 */
[----:B------:R-:W-:Y:S01]  /*27900*/  ISETP.LT.AND P4, PT, R247, UR11, !P2 ;  /* 0x0000000bf7007c0c */ /* 0x000fe2000d781270 */
[----:B------:R3:W-:Y:S01]  /*27910*/  @P6 STG.E desc[UR8][R10.64], R177 ;  /* 0x000000b10a006986 */ /* 0x0007e2000c101908 */
[----:B------:R-:W-:Y:S01]  /*27920*/  ISETP.LT.AND P6, PT, R246, UR12, !P1 ;  /* 0x0000000cf6007c0c */ /* 0x000fe2000cfc1270 */
[----:B-1----:R-:W-:Y:S01]  /*27930*/  IMAD.WIDE R4, R15, 0x4, R236 ;  /* 0x000000040f047825 */ /* 0x002fe200078e02ec */
[----:B------:R-:W-:-:S03]  /*27940*/  ULDC UR6, c[0x0][0x228] ;  /* 0x00008a0000067ab9 */ /* 0x000fc60000000800 */
[----:B--2---:R-:W-:Y:S01]  /*27950*/  VIADD R9, R15, UR4 ;  /* 0x000000040f097c36 */ /* 0x004fe20008000000 */
[----:B------:R-:W-:Y:S01]  /*27960*/  ULDC UR4, c[0x0][0x248] ;  /* 0x0000920000047ab9 */ /* 0x000fe20000000800 */
[----:B------:R-:W-:Y:S01]  /*27970*/  ULDC UR10, c[0x0][0x228] ;  /* 0x00008a00000a7ab9 */ /* 0x000fe20000000800 */
[----:B------:R-:W-:Y:S02]  /*27980*/  ULDC UR11, c[0x0][0x228] ;  /* 0x00008a00000b7ab9 */ /* 0x000fe40000000800 */
[C---:B------:R-:W-:Y:S01]  /*27990*/  IADD3 R13, R9.reuse, UR4, RZ ;  /* 0x00000004090d7c10 */ /* 0x040fe2000fffe0ff */
[C---:B------:R-:W-:Y:S01]  /*279a0*/  IMAD.WIDE R6, R9.reuse, 0x4, R2 ;  /* 0x0000000409067825 */ /* 0x040fe200078e0202 */
[----:B------:R-:W-:Y:S01]  /*279b0*/  ISETP.GE.AND P2, PT, R0, UR7, PT ;  /* 0x0000000700007c0c */ /* 0x000fe2000bf46270 */
[----:B------:R-:W-:Y:S01]  /*279c0*/  @P3 STG.E desc[UR8][R4.64], R85 ;  /* 0x0000005504003986 */ /* 0x000fe2000c101908 */
[----:B------:R-:W-:Y:S01]  /*279d0*/  ULDC UR4, c[0x0][0x228] ;  /* 0x00008a0000047ab9 */ /* 0x000fe20000000800 */
[----:B------:R-:W-:Y:S01]  /*279e0*/  IMAD.WIDE R8, R9, 0x4, R236 ;  /* 0x0000000409087825 */ /* 0x000fe200078e02ec */
[----:B------:R-:W-:-:S03]  /*279f0*/  ULDC UR7, c[0x0][0x228] ;  /* 0x00008a0000077ab9 */ /* 0x000fc60000000800 */
[----:B---3--:R-:W-:Y:S01]  /*27a00*/  IMAD.WIDE R10, R13, 0x4, R2 ;  /* 0x000000040d0a7825 */ /* 0x008fe200078e0202 */
[----:B------:R-:W-:Y:S03]  /*27a10*/  @P5 STG.E desc[UR8][R6.64], R193 ;  /* 0x000000c106005986 */ /* 0x000fe6000c101908 */
[----:B------:R-:W-:Y:S01]  /*27a20*/  VIADD R0, R244, 0x7e ;  /* 0x0000007ef4007836 */ /* 0x000fe20000000000 */
[----:B------:R1:W-:Y:S01]  /*27a30*/  @P4 STG.E desc[UR8][R8.64], R17 ;  /* 0x0000001108004986 */ /* 0x0003e2000c101908 */
[C---:B------:R-:W-:Y:S01]  /*27a40*/  ISETP.LT.AND P4, PT, R246.reuse, UR6, !P0 ;  /* 0x00000006f6007c0c */ /* 0x040fe2000c781270 */
[----:B------:R-:W-:Y:S02]  /*27a50*/  ULDC UR6, c[0x0][0x228] ;  /* 0x00008a0000067ab9 */ /* 0x000fe40000000800 */
[----:B------:R2:W-:Y:S01]  /*27a60*/  @P6 STG.E desc[UR8][R10.64], R178 ;  /* 0x000000b20a006986 */ /* 0x0005e2000c101908 */
[----:B------:R-:W-:Y:S01]  /*27a70*/  ISETP.LT.AND P6, PT, R246, UR4, !P2 ;  /* 0x00000004f6007c0c */ /* 0x000fe2000d7c1270 */
[----:B------:R-:W-:Y:S01]  /*27a80*/  ULDC UR4, c[0x0][0x248] ;  /* 0x0000920000047ab9 */ /* 0x000fe20000000800 */
[----:B------:R-:W-:Y:S01]  /*27a90*/  ISETP.GE.AND P3, PT, R0, UR5, PT ;  /* 0x0000000500007c0c */ /* 0x000fe2000bf66270 */
[----:B------:R-:W-:Y:S01]  /*27aa0*/  ULDC UR5, c[0x0][0x228] ;  /* 0x00008a0000057ab9 */ /* 0x000fe20000000800 */
[----:B------:R-:W-:Y:S01]  /*27ab0*/  ISETP.LT.AND P1, PT, R247, UR6, !P1 ;  /* 0x00000006f7007c0c */ /* 0x000fe2000cf21270 */
[----:B-1----:R-:W-:Y:S01]  /*27ac0*/  VIADD R9, R13, UR4 ;  /* 0x000000040d097c36 */ /* 0x002fe20008000000 */
[----:B------:R-:W-:Y:S01]  /*27ad0*/  ISETP.LT.AND P5, PT, R246, UR5, !P3 ;  /* 0x00000005f6007c0c */ /* 0x000fe2000dfa1270 */
[----:B------:R-:W-:Y:S01]  /*27ae0*/  ULDC UR5, c[0x0][0x248] ;  /* 0x0000920000057ab9 */ /* 0x000fe20000000800 */
[----:B------:R-:W-:Y:S01]  /*27af0*/  ISETP.LT.AND P2, PT, R247, UR7, !P2 ;  /* 0x00000007f7007c0c */ /* 0x000fe2000d741270 */
[----:B------:R-:W-:Y:S01]  /*27b00*/  ULDC UR4, c[0x0][0x248] ;  /* 0x0000920000047ab9 */ /* 0x000fe20000000800 */
[----:B------:R-:W-:-:S02]  /*27b10*/  IADD3 R15, R9, UR5, RZ ;  /* 0x00000005090f7c10 */ /* 0x000fc4000fffe0ff */
[C---:B------:R-:W-:Y:S02]  /*27b20*/  ISETP.LT.AND P3, PT, R247.reuse, UR10, !P3 ;  /* 0x0000000af7007c0c */ /* 0x040fe4000df61270 */
[----:B------:R-:W-:Y:S01]  /*27b30*/  ISETP.LT.AND P0, PT, R247, UR11, !P0 ;  /* 0x0000000bf7007c0c */ /* 0x000fe2000c701270 */
[----:B------:R-:W-:-:S04]  /*27b40*/  IMAD.WIDE R4, R13, 0x4, R236 ;  /* 0x000000040d047825 */ /* 0x000fc800078e02ec */
[----:B------:R-:W-:Y:S02]  /*27b50*/  VIADD R17, R15, UR4 ;  /* 0x000000040f117c36 */ /* 0x000fe40008000000 */
[C---:B------:R-:W-:Y:S01]  /*27b60*/  IMAD.WIDE R6, R9.reuse, 0x4, R2 ;  /* 0x0000000409067825 */ /* 0x040fe200078e0202 */
[----:B------:R1:W-:Y:S03]  /*27b70*/  @P1 STG.E desc[UR8][R4.64], R86 ;  /* 0x0000005604001986 */ /* 0x0003e6000c101908 */
[----:B------:R-:W-:Y:S01]  /*27b80*/  IMAD.WIDE R8, R9, 0x4, R236 ;  /* 0x0000000409087825 */ /* 0x000fe200078e02ec */
[----:B------:R1:W-:Y:S03]  /*27b90*/  @P6 STG.E desc[UR8][R6.64], R194 ;  /* 0x000000c206006986 */ /* 0x0003e6000c101908 */
[C---:B--2---:R-:W-:Y:S01]  /*27ba0*/  IMAD.WIDE R10, R15.reuse, 0x4, R2 ;  /* 0x000000040f0a7825 */ /* 0x044fe200078e0202 */
[----:B------:R1:W-:Y:S03]  /*27bb0*/  @P2 STG.E desc[UR8][R8.64], R18 ;  /* 0x0000001208002986 */ /* 0x0003e6000c101908 */
[----:B------:R-:W-:Y:S01]  /*27bc0*/  IMAD.WIDE R12, R15, 0x4, R236 ;  /* 0x000000040f0c7825 */ /* 0x000fe200078e02ec */
[----:B------:R1:W-:Y:S03]  /*27bd0*/  @P5 STG.E desc[UR8][R10.64], R179 ;  /* 0x000000b30a005986 */ /* 0x0003e6000c101908 */
[C---:B------:R-:W-:Y:S01]  /*27be0*/  IMAD.WIDE R2, R17.reuse, 0x4, R2 ;  /* 0x0000000411027825 */ /* 0x040fe200078e0202 */
[----:B------:R1:W-:Y:S04]  /*27bf0*/  @P3 STG.E desc[UR8][R12.64], R87 ;  /* 0x000000570c003986 */ /* 0x0003e8000c101908 */
[----:B------:R1:W-:Y:S01]  /*27c00*/  @P4 STG.E desc[UR8][R2.64], R195 ;  /* 0x000000c302004986 */ /* 0x0003e2000c101908 */
[----:B------:R-:W-:Y:S01]  /*27c10*/  IMAD.WIDE R236, R17, 0x4, R236 ;  /* 0x0000000411ec7825 */ /* 0x000fe200078e02ec */
[----:B------:R-:W-:Y:S06]  /*27c20*/  @!P0 EXIT ;  /* 0x000000000000894d */ /* 0x000fec0003800000 */
[----:B------:R-:W-:Y:S01]  /*27c30*/  STG.E desc[UR8][R236.64], R19 ;  /* 0x00000013ec007986 */ /* 0x000fe2000c101908 */
[----:B------:R-:W-:Y:S05]  /*27c40*/  EXIT ;  /* 0x000000000000794d */ /* 0x000fea0003800000 */
.L_x_2:
[----:B------:R-:W-:-:S00]  /*27c50*/  BRA `(.L_x_2) ;  /* 0xfffffffc00fc7947 */ /* 0x000fc0000383ffff */
[----:B------:R-:W-:-:S00]  /*27c60*/  NOP ;  /* 0x0000000000007918 */ /* 0x000fc00000000000 */
        /* <DEDUP_REMOVED lines=9> */
.L_x_3:


//--------------------- .nv.shared.matmul_kernel  --------------------------
	.section	.nv.shared.matmul_kernel,"aw",@nobits
	.sectionflags	@""
	.align	16
	.zero		1024


//--------------------- .nv.shared.reserved.0     --------------------------
	.section	.nv.shared.reserved.0,"aw",@nobits
	.weak		__nv_reservedSMEM_offset_0_alias
	.size		__nv_reservedSMEM_offset_0_alias, 0, 0
	.other		__nv_reservedSMEM_offset_0_alias,@"STO_CUDA_RESERVED_SHARED STV_DEFAULT"
__nv_reservedSMEM_offset_0_alias:
	.zero		0


//--------------------- .nv.constant0.matmul_kernel --------------------------
	.section	.nv.constant0.matmul_kernel,"a",@progbits
	.sectionflags	@""
	.align	4
.nv.constant0.matmul_kernel:
	.zero		608


//--------------------- SYMBOLS --------------------------

	.type		.nv.reservedSmem.offset0,@object
	.size		.nv.reservedSmem.offset0,0x4
